def matmul_kernel(
    a_ptr,
    b_ptr,
    c_ptr,
    M,
    N,
    K,
    stride_am,
    stride_ak,
    stride_bk,
    stride_bn,
    stride_cm,
    stride_cn,
    BLOCK_M: tl.constexpr,
    BLOCK_N: tl.constexpr,
    BLOCK_K: tl.constexpr,
    GROUP_M: tl.constexpr,
):
    pid = tl.program_id(axis=0)
    num_pid_m = tl.cdiv(M, BLOCK_M)
    num_pid_n = tl.cdiv(N, BLOCK_N)
    num_pid_in_group = GROUP_M * num_pid_n
    group_id = pid // num_pid_in_group
    first_pid_m = group_id * GROUP_M
    group_size_m = min(num_pid_m - first_pid_m, GROUP_M)
    pid_m = first_pid_m + ((pid % num_pid_in_group) % group_size_m)
    pid_n = (pid % num_pid_in_group) // group_size_m

    offs_am = (pid_m * BLOCK_M + tl.arange(0, BLOCK_M)) % M
    offs_bn = (pid_n * BLOCK_N + tl.arange(0, BLOCK_N)) % N
    offs_k = tl.arange(0, BLOCK_K)
    a_ptrs = a_ptr + offs_am[:, None] * stride_am + offs_k[None, :] * stride_ak
    b_ptrs = b_ptr + offs_k[:, None] * stride_bk + offs_bn[None, :] * stride_bn

    acc = tl.zeros((BLOCK_M, BLOCK_N), dtype=tl.float32)
    for kk in range(0, tl.cdiv(K, BLOCK_K)):
        a = tl.load(a_ptrs, mask=offs_k[None, :] < K - kk * BLOCK_K, other=0.0)
        b = tl.load(b_ptrs, mask=offs_k[:, None] < K - kk * BLOCK_K, other=0.0)
        acc = tl.dot(a, b, acc)
        a_ptrs += BLOCK_K * stride_ak
        b_ptrs += BLOCK_K * stride_bk

    c = acc.to(c_ptr.dtype.element_ty)
    offs_cm = pid_m * BLOCK_M + tl.arange(0, BLOCK_M)
    offs_cn = pid_n * BLOCK_N + tl.arange(0, BLOCK_N)
    c_ptrs = c_ptr + offs_cm[:, None] * stride_cm + offs_cn[None, :] * stride_cn
    mask = (offs_cm[:, None] < M) & (offs_cn[None, :] < N)
    tl.store(c_ptrs, c, mask=mask)

# config = {"BLOCK_K": 64, "BLOCK_M": 512, "BLOCK_N": 128, "GROUP_M": 8, "arch": "sm_100", "dtype": "fp16", "num_ctas": 1, "num_stages": 3, "num_warps": 16}
# arch = sm_100


// ===== COMPILED SASS (sm_100a) =====

	.target	sm_100a

	.elftype	@"ET_EXEC"


//--------------------- .note.nv.tkinfo           --------------------------
	.section	.note.nv.tkinfo,"",@"SHT_NOTE"
	.sectionflags	@"SHF_NOTE_NV_TKINFO"
	.tkinfo
        /*0018*/ 	.word	0x00000081
        /*0030*/ 	.string	""
        /*0030*/ 	.string	"ptxas-blackwell"
        /*0030*/ 	.string	"Cuda compilation tools, release 12.9, V12.9.86"
        /*0030*/ 	.string	"Build cuda_12.9.r12.9/compiler.36037853_0"
        /*0030*/ 	.string	"-v  -suppress-debug-info  -lineinfo  -arch sm_100a "



//--------------------- .note.nv.cuver            --------------------------
	.section	.note.nv.cuver,"",@"SHT_NOTE"
	.sectionflags	@"SHF_NOTE_NV_CUVER"
        /*0018*/ 	.short	0x0001
        /*001a*/ 	.short	0x0064
        /*001c*/ 	.short	0x0001
        /*001e*/ 	.short	0x0000
        /*0020*/ 	.short	0x0001
        /*0022*/ 	.short	0x0000


//--------------------- .nv.info                  --------------------------
	.section	.nv.info,"",@"SHT_CUDA_INFO"
	.align	4


	//----- nvinfo : EIATTR_REGCOUNT
	.align		4
        /*0000*/ 	.byte	0x04, 0x2f
        /*0002*/ 	.short	(.L_1 - .L_0)
	.align		4
.L_0:
        /*0004*/ 	.word	index@(matmul_kernel)
        /*0008*/ 	.word	0x00000020


	//----- nvinfo : EIATTR_FRAME_SIZE
	.align		4
.L_1:
        /*000c*/ 	.byte	0x04, 0x11
        /*000e*/ 	.short	(.L_3 - .L_2)
	.align		4
.L_2:
        /*0010*/ 	.word	index@(matmul_kernel)
        /*0014*/ 	.word	0x00000dc0


	//----- nvinfo : EIATTR_MIN_STACK_SIZE
	.align		4
.L_3:
        /*0018*/ 	.byte	0x04, 0x12
        /*001a*/ 	.short	(.L_5 - .L_4)
	.align		4
.L_4:
        /*001c*/ 	.word	index@(matmul_kernel)
        /*0020*/ 	.word	0x00000dc0
.L_5:


//--------------------- .nv.info.matmul_kernel    --------------------------
	.section	.nv.info.matmul_kernel,"",@"SHT_CUDA_INFO"
	.sectionflags	@""
	.align	4


	//----- nvinfo : EIATTR_CUDA_API_VERSION
	.align		4
        /*0000*/ 	.byte	0x04, 0x37
        /*0002*/ 	.short	(.L_7 - .L_6)
.L_6:
        /*0004*/ 	.word	0x00000081


	//----- nvinfo : EIATTR_KPARAM_INFO
	.align		4
.L_7:
        /*0008*/ 	.byte	0x04, 0x17
        /*000a*/ 	.short	(.L_9 - .L_8)
.L_8:
        /*000c*/ 	.word	0x00000000
        /*0010*/ 	.short	0x000d
        /*0012*/ 	.short	0x0048
        /*0014*/ 	.byte	0x00, 0xf4, 0x21, 0x00


	//----- nvinfo : EIATTR_KPARAM_INFO
	.align		4
.L_9:
        /*0018*/ 	.byte	0x04, 0x17
        /*001a*/ 	.short	(.L_11 - .L_10)
.L_10:
        /*001c*/ 	.word	0x00000000
        /*0020*/ 	.short	0x000c
        /*0022*/ 	.short	0x0040
        /*0024*/ 	.byte	0x00, 0xf4, 0x21, 0x00


	//----- nvinfo : EIATTR_KPARAM_INFO
	.align		4
.L_11:
        /*0028*/ 	.byte	0x04, 0x17
        /*002a*/ 	.short	(.L_13 - .L_12)
.L_12:
        /*002c*/ 	.word	0x00000000
        /*0030*/ 	.short	0x000b
        /*0032*/ 	.short	0x0038
        /*0034*/ 	.byte	0x00, 0xf0, 0x11, 0x00


	//----- nvinfo : EIATTR_KPARAM_INFO
	.align		4
.L_13:
        /*0038*/ 	.byte	0x04, 0x17
        /*003a*/ 	.short	(.L_15 - .L_14)
.L_14:
        /*003c*/ 	.word	0x00000000
        /*0040*/ 	.short	0x000a
        /*0042*/ 	.short	0x0034
        /*0044*/ 	.byte	0x00, 0xf0, 0x11, 0x00


	//----- nvinfo : EIATTR_KPARAM_INFO
	.align		4
.L_15:
        /*0048*/ 	.byte	0x04, 0x17
        /*004a*/ 	.short	(.L_17 - .L_16)
.L_16:
        /*004c*/ 	.word	0x00000000
        /*0050*/ 	.short	0x0009
        /*0052*/ 	.short	0x0030
        /*0054*/ 	.byte	0x00, 0xf0, 0x11, 0x00


	//----- nvinfo : EIATTR_KPARAM_INFO
	.align		4
.L_17:
        /*0058*/ 	.byte	0x04, 0x17
        /*005a*/ 	.short	(.L_19 - .L_18)
.L_18:
        /*005c*/ 	.word	0x00000000
        /*0060*/ 	.short	0x0008
        /*0062*/ 	.short	0x002c
        /*0064*/ 	.byte	0x00, 0xf0, 0x11, 0x00


	//----- nvinfo : EIATTR_KPARAM_INFO
	.align		4
.L_19:
        /*0068*/ 	.byte	0x04, 0x17
        /*006a*/ 	.short	(.L_21 - .L_20)
.L_20:
        /*006c*/ 	.word	0x00000000
        /*0070*/ 	.short	0x0007
        /*0072*/ 	.short	0x0028
        /*0074*/ 	.byte	0x00, 0xf0, 0x11, 0x00


	//----- nvinfo : EIATTR_KPARAM_INFO
	.align		4
.L_21:
        /*0078*/ 	.byte	0x04, 0x17
        /*007a*/ 	.short	(.L_23 - .L_22)
.L_22:
        /*007c*/ 	.word	0x00000000
        /*0080*/ 	.short	0x0006
        /*0082*/ 	.short	0x0024
        /*0084*/ 	.byte	0x00, 0xf0, 0x11, 0x00


	//----- nvinfo : EIATTR_KPARAM_INFO
	.align		4
.L_23:
        /*0088*/ 	.byte	0x04, 0x17
        /*008a*/ 	.short	(.L_25 - .L_24)
.L_24:
        /*008c*/ 	.word	0x00000000
        /*0090*/ 	.short	0x0005
        /*0092*/ 	.short	0x0020
        /*0094*/ 	.byte	0x00, 0xf0, 0x11, 0x00


	//----- nvinfo : EIATTR_KPARAM_INFO
	.align		4
.L_25:
        /*0098*/ 	.byte	0x04, 0x17
        /*009a*/ 	.short	(.L_27 - .L_26)
.L_26:
        /*009c*/ 	.word	0x00000000
        /*00a0*/ 	.short	0x0004
        /*00a2*/ 	.short	0x001c
        /*00a4*/ 	.byte	0x00, 0xf0, 0x11, 0x00


	//----- nvinfo : EIATTR_KPARAM_INFO
	.align		4
.L_27:
        /*00a8*/ 	.byte	0x04, 0x17
        /*00aa*/ 	.short	(.L_29 - .L_28)
.L_28:
        /*00ac*/ 	.word	0x00000000
        /*00b0*/ 	.short	0x0003
        /*00b2*/ 	.short	0x0018
        /*00b4*/ 	.byte	0x00, 0xf0, 0x11, 0x00


	//----- nvinfo : EIATTR_KPARAM_INFO
	.align		4
.L_29:
        /*00b8*/ 	.byte	0x04, 0x17
        /*00ba*/ 	.short	(.L_31 - .L_30)
.L_30:
        /*00bc*/ 	.word	0x00000000
        /*00c0*/ 	.short	0x0002
        /*00c2*/ 	.short	0x0010
        /*00c4*/ 	.byte	0x00, 0xf4, 0x21, 0x00


	//----- nvinfo : EIATTR_KPARAM_INFO
	.align		4
.L_31:
        /*00c8*/ 	.byte	0x04, 0x17
        /*00ca*/ 	.short	(.L_33 - .L_32)
.L_32:
        /*00cc*/ 	.word	0x00000000
        /*00d0*/ 	.short	0x0001
        /*00d2*/ 	.short	0x0008
        /*00d4*/ 	.byte	0x00, 0xf4, 0x21, 0x00


	//----- nvinfo : EIATTR_KPARAM_INFO
	.align		4
.L_33:
        /*00d8*/ 	.byte	0x04, 0x17
        /*00da*/ 	.short	(.L_35 - .L_34)
.L_34:
        /*00dc*/ 	.word	0x00000000
        /*00e0*/ 	.short	0x0000
        /*00e2*/ 	.short	0x0000
        /*00e4*/ 	.byte	0x00, 0xf4, 0x21, 0x00


	//----- nvinfo : EIATTR_SPARSE_MMA_MASK
	.align		4
.L_35:
        /*00e8*/ 	.byte	0x03, 0x50
        /*00ea*/ 	.short	0x0000


	//----- nvinfo : EIATTR_MAXREG_COUNT
	.align		4
        /*00ec*/ 	.byte	0x03, 0x1b
        /*00ee*/ 	.short	0x0080


	//----- nvinfo : EIATTR_NUM_BARRIERS
	.align		4
        /*00f0*/ 	.byte	0x02, 0x4c
        /*00f2*/ 	.byte	0x01
	.zero		1


	//----- nvinfo : EIATTR_ANNOTATIONS
	.align		4
        /*00f4*/ 	.byte	0x04, 0x55
        /*00f6*/ 	.short	(.L_37 - .L_36)


	//   ....[0]....
.L_36:
        /*00f8*/ 	.word	0x00000001
        /*00fc*/ 	.byte	0x10, 0x01, 0x00, 0x00, 0x01, 0x00, 0x00, 0x00, 0x40, 0x01, 0x00, 0x00, 0x01, 0x00, 0x00, 0x00
        /* <DEDUP_REMOVED lines=1111> */
        /*467c*/ 	.byte	0x20, 0x18, 0x01, 0x00, 0x01, 0x00, 0x00, 0x00, 0x30, 0x18, 0x01, 0x00


	//----- nvinfo : EIATTR_VRC_CTA_INIT_COUNT
	.align		4
.L_37:
        /*4688*/ 	.byte	0x02, 0x4a
	.zero		1
	.zero		1


	//----- nvinfo : EIATTR_EXIT_INSTR_OFFSETS
	.align		4
        /*468c*/ 	.byte	0x04, 0x1c
        /*468e*/ 	.short	(.L_39 - .L_38)


	//   ....[0]....
.L_38:
        /*4690*/ 	.word	0x00012e80


	//   ....[1]....
        /*4694*/ 	.word	0x00012eb0


	//----- nvinfo : EIATTR_REQNTID
	.align		4
.L_39:
        /*4698*/ 	.byte	0x04, 0x10
        /*469a*/ 	.short	(.L_41 - .L_40)
.L_40:
        /*469c*/ 	.word	0x00000200
        /*46a0*/ 	.word	0x00000001
        /*46a4*/ 	.word	0x00000001


	//----- nvinfo : EIATTR_CBANK_PARAM_SIZE
	.align		4
.L_41:
        /*46a8*/ 	.byte	0x03, 0x19
        /*46aa*/ 	.short	0x0050


	//----- nvinfo : EIATTR_PARAM_CBANK
	.align		4
        /*46ac*/ 	.byte	0x04, 0x0a
        /*46ae*/ 	.short	(.L_43 - .L_42)
	.align		4
.L_42:
        /*46b0*/ 	.word	index@(.nv.constant0.matmul_kernel)
        /*46b4*/ 	.short	0x0380
        /*46b6*/ 	.short	0x0050


	//----- nvinfo : EIATTR_SW_WAR
	.align		4
.L_43:
        /*46b8*/ 	.byte	0x04, 0x36
        /*46ba*/ 	.short	(.L_45 - .L_44)
.L_44:
        /*46bc*/ 	.word	0x00000008
.L_45:


//--------------------- .nv.compat                --------------------------
	.section	.nv.compat,"",@"SHT_CUDA_COMPAT_INFO"
	.align	4
        /*0000*/ 	.byte	0x02, 0x02, 0x01, 0x00, 0x02, 0x05, 0x05, 0x00, 0x02, 0x03, 0x00, 0x00, 0x02, 0x06, 0x01, 0x00


//--------------------- .nv.callgraph             --------------------------
	.section	.nv.callgraph,"",@"SHT_CUDA_CALLGRAPH"
	.align	4
	.sectionentsize	8
	.align		4
        /*0000*/ 	.word	0x00000000
	.align		4
        /*0004*/ 	.word	0xffffffff
	.align		4
        /*0008*/ 	.word	0x00000000
	.align		4
        /*000c*/ 	.word	0xfffffffe
	.align		4
        /*0010*/ 	.word	0x00000000
	.align		4
        /*0014*/ 	.word	0xfffffffd
	.align		4
        /*0018*/ 	.word	0x00000000
	.align		4
        /*001c*/ 	.word	0xfffffffc


//--------------------- .text.matmul_kernel       --------------------------
	.section	.text.matmul_kernel,"ax",@progbits
	.align	128
        .global         matmul_kernel
        .type           matmul_kernel,@function
        .size           matmul_kernel,(.L_x_3 - matmul_kernel)
        .other          matmul_kernel,@"STO_CUDA_ENTRY STV_DEFAULT"
matmul_kernel:
.text.matmul_kernel:
[----:B------:R-:W0:Y:S08]  /*0000*/  LDC R1, c[0x0][0x37c] ;  /* 0x0000df00ff017b82 */ /* 0x000e300000000800 */
[----:B------:R-:W1:Y:S01]  /*0010*/  LDC.64 R2, c[0x0][0x398] ;  /* 0x0000e600ff027b82 */ /* 0x000e620000000a00 */
[----:B0-----:R-:W-:Y:S01]  /*0020*/  VIADD R1, R1, 0xfffff240 ;  /* 0xfffff24001017836 */ /* 0x001fe20000000000 */
[----:B------:R-:W0:Y:S01]  /*0030*/  S2R R29, SR_TID.X ;  /* 0x00000000001d7919 */ /* 0x000e220000002100 */
[----:B------:R-:W2:Y:S01]  /*0040*/  LDCU UR4, c[0x0][0x3a0] ;  /* 0x00007400ff0477ac */ /* 0x000ea20008000800 */
[----:B------:R-:W-:-:S02]  /*0050*/  CS2R R20, SRZ ;  /* 0x0000000000147805 */ /* 0x000fc4000001ff00 */
[----:B------:R-:W-:Y:S02]  /*0060*/  CS2R R22, SRZ ;  /* 0x0000000000167805 */ /* 0x000fe4000001ff00 */
[----:B------:R-:W-:Y:S02]  /*0070*/  CS2R R14, SRZ ;  /* 0x00000000000e7805 */ /* 0x000fe4000001ff00 */
[----:B------:R-:W-:Y:S01]  /*0080*/  CS2R R16, SRZ ;  /* 0x0000000000107805 */ /* 0x000fe2000001ff00 */
[----:B------:R-:W3:Y:S01]  /*0090*/  S2UR UR6, SR_CgaCtaId ;  /* 0x00000000000679c3 */ /* 0x000ee20000008800 */
[----:B------:R-:W-:Y:S02]  /*00a0*/  CS2R R18, SRZ ;  /* 0x0000000000127805 */ /* 0x000fe4000001ff00 */
[----:B------:R-:W-:Y:S02]  /*00b0*/  CS2R R24, SRZ ;  /* 0x0000000000187805 */ /* 0x000fe4000001ff00 */
[----:B------:R-:W-:Y:S01]  /*00c0*/  CS2R R26, SRZ ;  /* 0x00000000001a7805 */ /* 0x000fe2000001ff00 */
[----:B------:R-:W-:Y:S01]  /*00d0*/  UMOV UR5, 0x400 ;  /* 0x0000040000057882 */ /* 0x000fe20000000000 */
[----:B------:R-:W4:Y:S01]  /*00e0*/  LDCU.64 UR8, c[0x0][0x358] ;  /* 0x00006b00ff0877ac */ /* 0x000f220008000a00 */
[----:B--2---:R-:W-:Y:S01]  /*00f0*/  UIADD3 UR4, UPT, UPT, UR4, 0x3f, URZ ;  /* 0x0000003f04047890 */ /* 0x004fe2000fffe0ff */
[----:B-1----:R-:W-:Y:S01]  /*0100*/  VIADD R0, R3, 0x7f ;  /* 0x0000007f03007836 */ /* 0x002fe20000000000 */
[----:B------:R0:W-:Y:S02]  /*0110*/  STL [R1+0x3ec], R3 ;  /* 0x0003ec0301007387 */ /* 0x0001e40000100800 */
[----:B------:R-:W-:-:S02]  /*0120*/  UISETP.GE.AND UP0, UPT, UR4, 0x40, UPT ;  /* 0x000000400400788c */ /* 0x000fc4000bf06270 */
[----:B------:R-:W-:Y:S01]  /*0130*/  SHF.R.S32.HI R5, RZ, 0x1f, R0 ;  /* 0x0000001fff057819 */ /* 0x000fe20000011400 */
[----:B------:R1:W-:Y:S01]  /*0140*/  STL [R1], RZ ;  /* 0x000000ff01007387 */ /* 0x0003e20000100800 */
[----:B---3--:R-:W-:Y:S02]  /*0150*/  ULEA UR5, UR6, UR5, 0x18 ;  /* 0x0000000506057291 */ /* 0x008fe4000f8ec0ff */
[----:B------:R-:W-:Y:S01]  /*0160*/  LEA.HI R5, R5, R0, RZ, 0x7 ;  /* 0x0000000005057211 */ /* 0x000fe200078f38ff */
[----:B------:R1:W-:Y:S01]  /*0170*/  STL [R1+0x4], RZ ;  /* 0x000004ff01007387 */ /* 0x0003e20000100800 */
[C---:B0-----:R-:W-:Y:S02]  /*0180*/  LOP3.LUT R3, R29.reuse, 0x1ff, RZ, 0xc0, !PT ;  /* 0x000001ff1d037812 */ /* 0x041fe400078ec0ff */
[----:B------:R-:W-:Y:S01]  /*0190*/  SHF.R.S32.HI R0, RZ, 0x7, R5 ;  /* 0x00000007ff007819 */ /* 0x000fe20000011405 */
[----:B------:R1:W-:Y:S01]  /*01a0*/  STL [R1+0x8], RZ ;  /* 0x000008ff01007387 */ /* 0x0003e20000100800 */
[----:B------:R-:W-:-:S03]  /*01b0*/  LOP3.LUT R29, R29, 0x1c0, RZ, 0xc0, !PT ;  /* 0x000001c01d1d7812 */ /* 0x000fc600078ec0ff */
[----:B------:R-:W-:Y:S01]  /*01c0*/  IMAD.SHL.U32 R0, R0, 0x8, RZ ;  /* 0x0000000800007824 */ /* 0x000fe200078e00ff */
[----:B------:R-:W0:Y:S04]  /*01d0*/  S2R R5, SR_CTAID.X ;  /* 0x0000000000057919 */ /* 0x000e280000002500 */
[-C--:B------:R-:W-:Y:S01]  /*01e0*/  IABS R9, R0.reuse ;  /* 0x0000000000097213 */ /* 0x080fe20000000000 */
[----:B------:R1:W-:Y:S01]  /*01f0*/  STL [R1+0xc], RZ ;  /* 0x00000cff01007387 */ /* 0x0003e20000100800 */
[----:B------:R-:W-:Y:S02]  /*0200*/  IABS R12, R0 ;  /* 0x00000000000c7213 */ /* 0x000fe40000000000 */
[----:B------:R-:W2:Y:S01]  /*0210*/  I2F.RP R4, R9 ;  /* 0x0000000900047306 */ /* 0x000ea20000209400 */
[----:B------:R1:W-:Y:S04]  /*0220*/  STL [R1+0x10], RZ ;  /* 0x000010ff01007387 */ /* 0x0003e80000100800 */
[----:B------:R1:W-:Y:S04]  /*0230*/  STL [R1+0x14], RZ ;  /* 0x000014ff01007387 */ /* 0x0003e80000100800 */
[----:B------:R1:W-:Y:S04]  /*0240*/  STL [R1+0x18], RZ ;  /* 0x000018ff01007387 */ /* 0x0003e80000100800 */
[----:B------:R1:W-:Y:S01]  /*0250*/  STL [R1+0x1c], RZ ;  /* 0x00001cff01007387 */ /* 0x0003e20000100800 */
[----:B--2---:R-:W2:Y:S03]  /*0260*/  MUFU.RCP R4, R4 ;  /* 0x0000000400047308 */ /* 0x004ea60000001000 */
[----:B------:R1:W-:Y:S04]  /*0270*/  STL [R1+0x20], RZ ;  /* 0x000020ff01007387 */ /* 0x0003e80000100800 */
[----:B------:R1:W-:Y:S01]  /*0280*/  STL [R1+0x24], RZ ;  /* 0x000024ff01007387 */ /* 0x0003e20000100800 */
[----:B0-----:R-:W-:-:S03]  /*0290*/  IABS R10, R5 ;  /* 0x00000005000a7213 */ /* 0x001fc60000000000 */
[----:B------:R1:W-:Y:S04]  /*02a0*/  STL [R1+0x28], RZ ;  /* 0x000028ff01007387 */ /* 0x0003e80000100800 */
[----:B------:R1:W-:Y:S01]  /*02b0*/  STL [R1+0x2c], RZ ;  /* 0x00002cff01007387 */ /* 0x0003e20000100800 */
[----:B--2---:R-:W-:-:S03]  /*02c0*/  VIADD R6, R4, 0xffffffe ;  /* 0x0ffffffe04067836 */ /* 0x004fc60000000000 */
[----:B------:R1:W-:Y:S01]  /*02d0*/  STL [R1+0x30], RZ ;  /* 0x000030ff01007387 */ /* 0x0003e20000100800 */
[----:B------:R-:W-:Y:S01]  /*02e0*/  IMAD.MOV R4, RZ, RZ, -R12 ;  /* 0x000000ffff047224 */ /* 0x000fe200078e0a0c */
[----:B------:R-:W-:Y:S01]  /*02f0*/  CS2R R12, SRZ ;  /* 0x00000000000c7805 */ /* 0x000fe2000001ff00 */
[----:B------:R0:W2:Y:S01]  /*0300*/  F2I.FTZ.U32.TRUNC.NTZ R7, R6 ;  /* 0x0000000600077305 */ /* 0x0000a2000021f000 */
[----:B------:R1:W-:Y:S04]  /*0310*/  STL [R1+0x34], RZ ;  /* 0x000034ff01007387 */ /* 0x0003e80000100800 */
[----:B------:R1:W-:Y:S01]  /*0320*/  STL [R1+0x38], RZ ;  /* 0x000038ff01007387 */ /* 0x0003e20000100800 */
[----:B0-----:R-:W-:-:S03]  /*0330*/  IMAD.MOV.U32 R6, RZ, RZ, RZ ;  /* 0x000000ffff067224 */ /* 0x001fc600078e00ff */
[----:B------:R1:W-:Y:S04]  /*0340*/  STL [R1+0x3c], RZ ;  /* 0x00003cff01007387 */ /* 0x0003e80000100800 */
[----:B------:R1:W-:Y:S01]  /*0350*/  STL [R1+0x40], RZ ;  /* 0x000040ff01007387 */ /* 0x0003e20000100800 */
[----:B--2---:R-:W-:-:S03]  /*0360*/  IMAD.MOV R8, RZ, RZ, -R7 ;  /* 0x000000ffff087224 */ /* 0x004fc600078e0a07 */
[----:B------:R1:W-:Y:S01]  /*0370*/  STL [R1+0x44], RZ ;  /* 0x000044ff01007387 */ /* 0x0003e20000100800 */
[----:B------:R-:W-:Y:S02]  /*0380*/  IMAD R11, R8, R9, RZ ;  /* 0x00000009080b7224 */ /* 0x000fe400078e02ff */
[----:B------:R-:W-:Y:S01]  /*0390*/  IMAD.MOV.U32 R8, RZ, RZ, R10 ;  /* 0x000000ffff087224 */ /* 0x000fe200078e000a */
[----:B------:R1:W-:Y:S01]  /*03a0*/  STL [R1+0x48], RZ ;  /* 0x000048ff01007387 */ /* 0x0003e20000100800 */
[----:B------:R-:W-:-:S03]  /*03b0*/  IMAD.HI.U32 R7, R7, R11, R6 ;  /* 0x0000000b07077227 */ /* 0x000fc600078e0006 */
[----:B------:R1:W-:Y:S03]  /*03c0*/  STL [R1+0x4c], RZ ;  /* 0x00004cff01007387 */ /* 0x0003e60000100800 */
[----:B------:R-:W-:Y:S01]  /*03d0*/  IMAD.HI.U32 R7, R7, R8, RZ ;  /* 0x0000000807077227 */ /* 0x000fe200078e00ff */
[----:B------:R1:W-:Y:S03]  /*03e0*/  STL [R1+0x50], RZ ;  /* 0x000050ff01007387 */ /* 0x0003e60000100800 */
[----:B------:R-:W-:Y:S01]  /*03f0*/  IMAD R4, R7, R4, R8 ;  /* 0x0000000407047224 */ /* 0x000fe200078e0208 */
[----:B------:R1:W-:Y:S04]  /*0400*/  STL [R1+0x54], RZ ;  /* 0x000054ff01007387 */ /* 0x0003e80000100800 */
[----:B------:R-:W-:Y:S01]  /*0410*/  ISETP.GT.U32.AND P1, PT, R9, R4, PT ;  /* 0x000000040900720c */ /* 0x000fe20003f24070 */
[----:B------:R1:W-:Y:S04]  /*0420*/  STL [R1+0x58], RZ ;  /* 0x000058ff01007387 */ /* 0x0003e80000100800 */
[----:B------:R1:W-:Y:S04]  /*0430*/  STL [R1+0x5c], RZ ;  /* 0x00005cff01007387 */ /* 0x0003e80000100800 */
[----:B------:R1:W-:Y:S04]  /*0440*/  STL [R1+0x60], RZ ;  /* 0x000060ff01007387 */ /* 0x0003e80000100800 */
[----:B------:R-:W-:Y:S01]  /*0450*/  @!P1 IMAD.IADD R4, R4, 0x1, -R9 ;  /* 0x0000000104049824 */ /* 0x000fe200078e0a09 */
[----:B------:R1:W-:Y:S01]  /*0460*/  STL [R1+0x64], RZ ;  /* 0x000064ff01007387 */ /* 0x0003e20000100800 */
[----:B------:R-:W-:Y:S01]  /*0470*/  @!P1 VIADD R7, R7, 0x1 ;  /* 0x0000000107079836 */ /* 0x000fe20000000000 */
[----:B------:R-:W-:-:S02]  /*0480*/  ISETP.NE.AND P1, PT, R0, RZ, PT ;  /* 0x000000ff0000720c */ /* 0x000fc40003f25270 */
[----:B------:R-:W-:Y:S01]  /*0490*/  ISETP.GE.U32.AND P0, PT, R4, R9, PT ;  /* 0x000000090400720c */ /* 0x000fe20003f06070 */
[----:B------:R1:W-:Y:S01]  /*04a0*/  STL [R1+0x68], RZ ;  /* 0x000068ff01007387 */ /* 0x0003e20000100800 */
[----:B------:R-:W-:-:S03]  /*04b0*/  LOP3.LUT R4, R5, R0, RZ, 0x3c, !PT ;  /* 0x0000000005047212 */ /* 0x000fc600078e3cff */
[----:B------:R1:W-:Y:S01]  /*04c0*/  STL [R1+0x6c], RZ ;  /* 0x00006cff01007387 */ /* 0x0003e20000100800 */
[----:B------:R-:W-:Y:S01]  /*04d0*/  ISETP.GE.AND P2, PT, R4, RZ, PT ;  /* 0x000000ff0400720c */ /* 0x000fe20003f46270 */
[----:B------:R-:W-:Y:S02]  /*04e0*/  VIADD R4, R2, 0x1ff ;  /* 0x000001ff02047836 */ /* 0x000fe40000000000 */
[----:B------:R1:W-:Y:S04]  /*04f0*/  STL [R1+0x70], RZ ;  /* 0x000070ff01007387 */ /* 0x0003e80000100800 */
[----:B------:R-:W-:Y:S01]  /*0500*/  @P0 VIADD R7, R7, 0x1 ;  /* 0x0000000107070836 */ /* 0x000fe20000000000 */
[----:B------:R1:W-:Y:S03]  /*0510*/  STL [R1+0x74], RZ ;  /* 0x000074ff01007387 */ /* 0x0003e60000100800 */
[----:B------:R-:W-:Y:S01]  /*0520*/  IMAD.MOV.U32 R6, RZ, RZ, R7 ;  /* 0x000000ffff067224 */ /* 0x000fe200078e0007 */
[----:B------:R-:W-:Y:S01]  /*0530*/  SHF.R.S32.HI R7, RZ, 0x1f, R4 ;  /* 0x0000001fff077819 */ /* 0x000fe20000011404 */
[----:B------:R1:W-:Y:S02]  /*0540*/  STL [R1+0x78], RZ ;  /* 0x000078ff01007387 */ /* 0x0003e40000100800 */
[----:B------:R-:W-:Y:S01]  /*0550*/  @!P2 IMAD.MOV R6, RZ, RZ, -R6 ;  /* 0x000000ffff06a224 */ /* 0x000fe200078e0a06 */
[----:B------:R-:W-:Y:S01]  /*0560*/  @!P1 LOP3.LUT R6, RZ, R0, RZ, 0x33, !PT ;  /* 0x00000000ff069212 */ /* 0x000fe200078e33ff */
[----:B------:R1:W-:Y:S01]  /*0570*/  STL [R1+0x7c], RZ ;  /* 0x00007cff01007387 */ /* 0x0003e20000100800 */
[----:B------:R-:W-:-:S03]  /*0580*/  LEA.HI R7, R7, R4, RZ, 0x9 ;  /* 0x0000000407077211 */ /* 0x000fc600078f48ff */
[----:B------:R-:W-:Y:S01]  /*0590*/  IMAD.SHL.U32 R28, R6, 0x8, RZ ;  /* 0x00000008061c7824 */ /* 0x000fe200078e00ff */
[----:B------:R1:W-:Y:S01]  /*05a0*/  STL [R1+0x80], RZ ;  /* 0x000080ff01007387 */ /* 0x0003e20000100800 */
[----:B------:R-:W-:-:S03]  /*05b0*/  IMAD.MOV R6, RZ, RZ, -R6 ;  /* 0x000000ffff067224 */ /* 0x000fc600078e0a06 */
[----:B------:R-:W-:Y:S01]  /*05c0*/  LEA.HI.SX32 R4, R7, -R28, 0x17 ;  /* 0x8000001c07047211 */ /* 0x000fe200078fbaff */
[----:B------:R-:W-:Y:S01]  /*05d0*/  IMAD R11, R0, R6, R5 ;  /* 0x00000006000b7224 */ /* 0x000fe200078e0205 */
[----:B------:R1:W-:Y:S01]  /*05e0*/  STL [R1+0x84], RZ ;  /* 0x000084ff01007387 */ /* 0x0003e20000100800 */
[----:B------:R-:W-:Y:S01]  /*05f0*/  IMAD.MOV.U32 R6, RZ, RZ, RZ ;  /* 0x000000ffff067224 */ /* 0x000fe200078e00ff */
[----:B------:R-:W-:Y:S02]  /*0600*/  VIMNMX R4, PT, PT, R4, 0x8, PT ;  /* 0x0000000804047848 */ /* 0x000fe40003fe0100 */
[----:B------:R1:W-:Y:S02]  /*0610*/  STL [R1+0x88], RZ ;  /* 0x000088ff01007387 */ /* 0x0003e40000100800 */
[-C--:B------:R-:W-:Y:S02]  /*0620*/  IABS R10, R4.reuse ;  /* 0x00000004000a7213 */ /* 0x080fe40000000000 */
[----:B------:R-:W-:Y:S01]  /*0630*/  IABS R0, R4 ;  /* 0x0000000400007213 */ /* 0x000fe20000000000 */
[----:B------:R1:W-:Y:S01]  /*0640*/  STL [R1+0x8c], RZ ;  /* 0x00008cff01007387 */ /* 0x0003e20000100800 */
[----:B------:R-:W0:Y:S03]  /*0650*/  I2F.RP R8, R10 ;  /* 0x0000000a00087306 */ /* 0x000e260000209400 */
[----:B------:R1:W-:Y:S04]  /*0660*/  STL [R1+0x90], RZ ;  /* 0x000090ff01007387 */ /* 0x0003e80000100800 */
[----:B------:R1:W-:Y:S04]  /*0670*/  STL [R1+0x94], RZ ;  /* 0x000094ff01007387 */ /* 0x0003e80000100800 */
[----:B------:R1:W-:Y:S01]  /*0680*/  STL [R1+0x98], RZ ;  /* 0x000098ff01007387 */ /* 0x0003e20000100800 */
[----:B0-----:R-:W0:Y:S03]  /*0690*/  MUFU.RCP R8, R8 ;  /* 0x0000000800087308 */ /* 0x001e260000001000 */
[----:B------:R1:W-:Y:S01]  /*06a0*/  STL [R1+0x9c], RZ ;  /* 0x00009cff01007387 */ /* 0x0003e20000100800 */
[----:B0-----:R-:W-:-:S06]  /*06b0*/  VIADD R7, R8, 0xffffffe ;  /* 0x0ffffffe08077836 */ /* 0x001fcc0000000000 */
[----:B------:R-:W0:Y:S02]  /*06c0*/  F2I.FTZ.U32.TRUNC.NTZ R7, R7 ;  /* 0x0000000700077305 */ /* 0x000e24000021f000 */
[----:B0-----:R-:W-:-:S04]  /*06d0*/  IMAD.MOV R9, RZ, RZ, -R7 ;  /* 0x000000ffff097224 */ /* 0x001fc800078e0a07 */
[----:B------:R-:W-:Y:S01]  /*06e0*/  IMAD.MOV.U32 R5, RZ, RZ, R9 ;  /* 0x000000ffff057224 */ /* 0x000fe200078e0009 */
[----:B------:R-:W-:-:S03]  /*06f0*/  IABS R9, R11 ;  /* 0x0000000b00097213 */ /* 0x000fc60000000000 */
[----:B------:R-:W-:-:S04]  /*0700*/  IMAD R5, R5, R10, RZ ;  /* 0x0000000a05057224 */ /* 0x000fc800078e02ff */
[----:B------:R-:W-:-:S04]  /*0710*/  IMAD.HI.U32 R6, R7, R5, R6 ;  /* 0x0000000507067227 */ /* 0x000fc800078e0006 */
[----:B------:R-:W-:Y:S02]  /*0720*/  IMAD.MOV R5, RZ, RZ, -R0 ;  /* 0x000000ffff057224 */ /* 0x000fe400078e0a00 */
[----:B------:R-:W-:Y:S01]  /*0730*/  IMAD.HI.U32 R0, R6, R9, RZ ;  /* 0x0000000906007227 */ /* 0x000fe200078e00ff */
[----:B------:R-:W-:-:S03]  /*0740*/  CS2R R6, SRZ ;  /* 0x0000000000067805 */ /* 0x000fc6000001ff00 */
[----:B------:R-:W-:Y:S01]  /*0750*/  IMAD R5, R0, R5, R9 ;  /* 0x0000000500057224 */ /* 0x000fe200078e0209 */
[----:B------:R-:W-:-:S04]  /*0760*/  CS2R R8, SRZ ;  /* 0x0000000000087805 */ /* 0x000fc8000001ff00 */
[----:B------:R-:W-:-:S13]  /*0770*/  ISETP.GT.U32.AND P1, PT, R10, R5, PT ;  /* 0x000000050a00720c */ /* 0x000fda0003f24070 */
[----:B------:R-:W-:Y:S02]  /*0780*/  @!P1 IMAD.IADD R5, R5, 0x1, -R10 ;  /* 0x0000000105059824 */ /* 0x000fe400078e0a0a */
[----:B------:R-:W-:Y:S01]  /*0790*/  @!P1 VIADD R0, R0, 0x1 ;  /* 0x0000000100009836 */ /* 0x000fe20000000000 */
[----:B------:R-:W-:Y:S02]  /*07a0*/  ISETP.NE.AND P1, PT, R4, RZ, PT ;  /* 0x000000ff0400720c */ /* 0x000fe40003f25270 */
[----:B------:R-:W-:Y:S02]  /*07b0*/  ISETP.GE.U32.AND P0, PT, R5, R10, PT ;  /* 0x0000000a0500720c */ /* 0x000fe40003f06070 */
[----:B------:R-:W-:-:S04]  /*07c0*/  LOP3.LUT R5, R11, R4, RZ, 0x3c, !PT ;  /* 0x000000040b057212 */ /* 0x000fc800078e3cff */
[----:B------:R-:W-:-:S07]  /*07d0*/  ISETP.GE.AND P2, PT, R5, RZ, PT ;  /* 0x000000ff0500720c */ /* 0x000fce0003f46270 */
[----:B------:R-:W-:-:S06]  /*07e0*/  @P0 VIADD R0, R0, 0x1 ;  /* 0x0000000100000836 */ /* 0x000fcc0000000000 */
[----:B------:R-:W-:Y:S01]  /*07f0*/  @!P2 IMAD.MOV R0, RZ, RZ, -R0 ;  /* 0x000000ffff00a224 */ /* 0x000fe200078e0a00 */
[----:B------:R-:W-:-:S05]  /*0800*/  @!P1 LOP3.LUT R0, RZ, R4, RZ, 0x33, !PT ;  /* 0x00000004ff009212 */ /* 0x000fca00078e33ff */
[----:B------:R-:W-:Y:S02]  /*0810*/  IMAD.MOV R5, RZ, RZ, -R0 ;  /* 0x000000ffff057224 */ /* 0x000fe400078e0a00 */
[----:B------:R-:W-:Y:S02]  /*0820*/  IMAD.SHL.U32 R0, R0, 0x80, RZ ;  /* 0x0000008000007824 */ /* 0x000fe400078e00ff */
[----:B------:R-:W-:Y:S01]  /*0830*/  IMAD R5, R4, R5, R11 ;  /* 0x0000000504057224 */ /* 0x000fe200078e020b */
[----:B------:R-:W-:-:S03]  /*0840*/  CS2R R10, SRZ ;  /* 0x00000000000a7805 */ /* 0x000fc6000001ff00 */
[----:B------:R-:W-:Y:S01]  /*0850*/  IMAD.IADD R28, R28, 0x1, R5 ;  /* 0x000000011c1c7824 */ /* 0x000fe200078e0205 */
[----:B------:R-:W-:-:S03]  /*0860*/  CS2R R4, SRZ ;  /* 0x0000000000047805 */ /* 0x000fc6000001ff00 */
[----:B------:R-:W-:Y:S02]  /*0870*/  IMAD R28, R28, 0x200, R3 ;  /* 0x000002001c1c7824 */ /* 0x000fe400078e0203 */
[----:B------:R1:W5:Y:S04]  /*0880*/  LDL.LU R3, [R1+0x3ec] ;  /* 0x0003ec0001037983 */ /* 0x0003680000300800 */
[----:B------:R1:W-:Y:S04]  /*0890*/  STL [R1+0x3e8], R28 ;  /* 0x0003e81c01007387 */ /* 0x0003e80000100800 */
[----:B------:R1:W-:Y:S01]  /*08a0*/  STL [R1+0x374], R0 ;  /* 0x0003740001007387 */ /* 0x0003e20000100800 */
[----:B----4-:R-:W-:Y:S05]  /*08b0*/  BRA.U !UP0, `(.L_x_0) ;  /* 0x000000d908bc7547 */ /* 0x010fea000b800000 */
[----:B------:R-:W-:Y:S01]  /*08c0*/  IMAD.MOV.U32 R27, RZ, RZ, R0 ;  /* 0x000000ffff1b7224 */ /* 0x000fe200078e0000 */
[----:B-1----:R-:W-:Y:S01]  /*08d0*/  IABS R0, R2 ;  /* 0x0000000200007213 */ /* 0x002fe20000000000 */
[----:B-----5:R0:W-:Y:S01]  /*08e0*/  STL [R1+0x3ec], R3 ;  /* 0x0003ec0301007387 */ /* 0x0201e20000100800 */
[----:B------:R-:W-:Y:S01]  /*08f0*/  IABS R19, R3 ;  /* 0x0000000300137213 */ /* 0x000fe20000000000 */
[----:B------:R-:W1:Y:S01]  /*0900*/  LDCU UR6, c[0x0][0x3a4] ;  /* 0x00007480ff0677ac */ /* 0x000e620008000800 */
[----:B------:R-:W2:Y:S01]  /*0910*/  I2F.RP R8, R0 ;  /* 0x0000000000087306 */ /* 0x000ea20000209400 */
[----:B------:R-:W-:Y:S02]  /*0920*/  ISETP.GE.AND P3, PT, R28, RZ, PT ;  /* 0x000000ff1c00720c */ /* 0x000fe40003f66270 */
[----:B------:R-:W-:Y:S01]  /*0930*/  ISETP.NE.AND P4, PT, R2, RZ, PT ;  /* 0x000000ff0200720c */ /* 0x000fe20003f85270 */
[----:B------:R-:W3:Y:S04]  /*0940*/  LDCU.64 UR10, c[0x0][0x380] ;  /* 0x00007000ff0a77ac */ /* 0x000ee80008000a00 */
[----:B------:R-:W4:Y:S08]  /*0950*/  I2F.RP R9, R19 ;  /* 0x0000001300097306 */ /* 0x000f300000209400 */
[----:B--2---:R-:W2:Y:S08]  /*0960*/  MUFU.RCP R8, R8 ;  /* 0x0000000800087308 */ /* 0x004eb00000001000 */
[----:B----4-:R-:W4:Y:S01]  /*0970*/  MUFU.RCP R9, R9 ;  /* 0x0000000900097308 */ /* 0x010f220000001000 */
[----:B--2---:R-:W-:-:S07]  /*0980*/  VIADD R4, R8, 0xffffffe ;  /* 0x0ffffffe08047836 */ /* 0x004fce0000000000 */
[----:B------:R2:W0:Y:S01]  /*0990*/  F2I.FTZ.U32.TRUNC.NTZ R5, R4 ;  /* 0x0000000400057305 */ /* 0x000422000021f000 */
[----:B----4-:R-:W-:Y:S01]  /*09a0*/  VIADD R7, R9, 0xffffffe ;  /* 0x0ffffffe09077836 */ /* 0x010fe20000000000 */
[----:B------:R-:W-:Y:S01]  /*09b0*/  IABS R9, R28 ;  /* 0x0000001c00097213 */ /* 0x000fe20000000000 */
[----:B--2---:R-:W-:-:S05]  /*09c0*/  IMAD.MOV.U32 R4, RZ, RZ, RZ ;  /* 0x000000ffff047224 */ /* 0x004fca00078e00ff */
[----:B------:R-:W2:Y:S01]  /*09d0*/  F2I.FTZ.U32.TRUNC.NTZ R7, R7 ;  /* 0x0000000700077305 */ /* 0x000ea2000021f000 */
[----:B0-----:R-:W-:-:S04]  /*09e0*/  IMAD.MOV R11, RZ, RZ, -R5 ;  /* 0x000000ffff0b7224 */ /* 0x001fc800078e0a05 */
[----:B------:R-:W-:-:S04]  /*09f0*/  IMAD R11, R11, R0, RZ ;  /* 0x000000000b0b7224 */ /* 0x000fc800078e02ff */
[----:B------:R-:W-:Y:S01]  /*0a00*/  IMAD.HI.U32 R6, R5, R11, R4 ;  /* 0x0000000b05067227 */ /* 0x000fe200078e0004 */
[----:B------:R-:W-:-:S03]  /*0a10*/  LEA.HI R5, R29, R27, RZ, 0x1a ;  /* 0x0000001b1d057211 */ /* 0x000fc600078fd0ff */
[----:B--2---:R-:W-:Y:S01]  /*0a20*/  IMAD.MOV R10, RZ, RZ, -R7 ;  /* 0x000000ffff0a7224 */ /* 0x004fe200078e0a07 */
[----:B------:R-:W-:Y:S01]  /*0a30*/  IABS R27, R5 ;  /* 0x00000005001b7213 */ /* 0x000fe20000000000 */
[----:B------:R-:W-:-:S04]  /*0a40*/  IMAD.HI.U32 R6, R6, R9, RZ ;  /* 0x0000000906067227 */ /* 0x000fc800078e00ff */
[----:B------:R-:W-:Y:S02]  /*0a50*/  IMAD.MOV.U32 R4, RZ, RZ, R10 ;  /* 0x000000ffff047224 */ /* 0x000fe400078e000a */
[C---:B------:R-:W-:Y:S02]  /*0a60*/  VIADD R12, R5.reuse, 0x70 ;  /* 0x00000070050c7836 */ /* 0x040fe40000000000 */
[----:B------:R-:W-:Y:S01]  /*0a70*/  IMAD R25, R4, R19, RZ ;  /* 0x0000001304197224 */ /* 0x000fe200078e02ff */
[----:B------:R-:W-:Y:S01]  /*0a80*/  IADD3 R4, PT, PT, -R6, RZ, RZ ;  /* 0x000000ff06047210 */ /* 0x000fe20007ffe1ff */
[----:B------:R-:W-:Y:S01]  /*0a90*/  IMAD.MOV.U32 R6, RZ, RZ, RZ ;  /* 0x000000ffff067224 */ /* 0x000fe200078e00ff */
[----:B------:R-:W-:Y:S01]  /*0aa0*/  IABS R10, R12 ;  /* 0x0000000c000a7213 */ /* 0x000fe20000000000 */
[----:B------:R-:W-:Y:S01]  /*0ab0*/  VIADD R11, R5, 0x78 ;  /* 0x00000078050b7836 */ /* 0x000fe20000000000 */
[----:B------:R-:W-:Y:S01]  /*0ac0*/  ISETP.GE.AND P2, PT, R12, RZ, PT ;  /* 0x000000ff0c00720c */ /* 0x000fe20003f46270 */
[----:B------:R-:W-:-:S03]  /*0ad0*/  IMAD.HI.U32 R25, R7, R25, R6 ;  /* 0x0000001907197227 */ /* 0x000fc600078e0006 */
[----:B------:R-:W-:Y:S01]  /*0ae0*/  IABS R18, R11 ;  /* 0x0000000b00127213 */ /* 0x000fe20000000000 */
[----:B------:R-:W-:Y:S01]  /*0af0*/  IMAD R7, R0, R4, R9 ;  /* 0x0000000400077224 */ /* 0x000fe200078e0209 */
[----:B------:R-:W-:Y:S01]  /*0b00*/  ISETP.GE.AND P6, PT, R11, RZ, PT ;  /* 0x000000ff0b00720c */ /* 0x000fe20003fc6270 */
[----:B------:R-:W-:-:S03]  /*0b10*/  IMAD.HI.U32 R6, R25, R10, RZ ;  /* 0x0000000a19067227 */ /* 0x000fc600078e00ff */
[----:B------:R-:W-:Y:S01]  /*0b20*/  ISETP.GT.U32.AND P0, PT, R0, R7, PT ;  /* 0x000000070000720c */ /* 0x000fe20003f04070 */
[----:B------:R-:W-:-:S04]  /*0b30*/  IMAD.HI.U32 R4, R25, R18, RZ ;  /* 0x0000001219047227 */ /* 0x000fc800078e00ff */
[----:B------:R-:W-:Y:S02]  /*0b40*/  IMAD.MOV R6, RZ, RZ, -R6 ;  /* 0x000000ffff067224 */ /* 0x000fe400078e0a06 */
[----:B------:R-:W-:Y:S02]  /*0b50*/  IMAD.MOV R8, RZ, RZ, -R4 ;  /* 0x000000ffff087224 */ /* 0x000fe400078e0a04 */
[----:B------:R-:W-:Y:S02]  /*0b60*/  IMAD R17, R19, R6, R10 ;  /* 0x0000000613117224 */ /* 0x000fe400078e020a */
[----:B------:R-:W-:Y:S02]  /*0b70*/  VIADD R9, R5, 0x68 ;  /* 0x0000006805097836 */ /* 0x000fe40000000000 */
[----:B------:R-:W-:Y:S01]  /*0b80*/  @!P0 IMAD.IADD R7, R7, 0x1, -R0 ;  /* 0x0000000107078824 */ /* 0x000fe200078e0a00 */
[C---:B------:R-:W-:Y:S01]  /*0b90*/  ISETP.GT.U32.AND P1, PT, R19.reuse, R17, PT ;  /* 0x000000111300720c */ /* 0x040fe20003f24070 */
[----:B------:R-:W-:Y:S01]  /*0ba0*/  IMAD R18, R19, R8, R18 ;  /* 0x0000000813127224 */ /* 0x000fe200078e0212 */
[----:B------:R-:W-:Y:S01]  /*0bb0*/  IABS R16, R9 ;  /* 0x0000000900107213 */ /* 0x000fe20000000000 */
[C---:B------:R-:W-:Y:S01]  /*0bc0*/  VIADD R8, R5.reuse, 0x60 ;  /* 0x0000006005087836 */ /* 0x040fe20000000000 */
[----:B------:R-:W-:Y:S01]  /*0bd0*/  ISETP.GT.U32.AND P0, PT, R0, R7, PT ;  /* 0x000000070000720c */ /* 0x000fe20003f04070 */
[----:B------:R-:W-:Y:S01]  /*0be0*/  VIADD R10, R5, 0x58 ;  /* 0x00000058050a7836 */ /* 0x000fe20000000000 */
[----:B------:R-:W-:Y:S01]  /*0bf0*/  ISETP.GT.U32.AND P5, PT, R19, R18, PT ;  /* 0x000000121300720c */ /* 0x000fe20003fa4070 */
[----:B------:R-:W-:Y:S01]  /*0c00*/  IMAD.HI.U32 R4, R25, R16, RZ ;  /* 0x0000001019047227 */ /* 0x000fe200078e00ff */
[----:B------:R-:W-:-:S02]  /*0c10*/  IABS R14, R8 ;  /* 0x00000008000e7213 */ /* 0x000fc40000000000 */
[----:B------:R-:W-:Y:S01]  /*0c20*/  IABS R12, R10 ;  /* 0x0000000a000c7213 */ /* 0x000fe20000000000 */
[----:B------:R-:W-:Y:S02]  /*0c30*/  IMAD.MOV R4, RZ, RZ, -R4 ;  /* 0x000000ffff047224 */ /* 0x000fe400078e0a04 */
[--C-:B------:R-:W-:Y:S01]  /*0c40*/  @!P1 IMAD.IADD R17, R17, 0x1, -R19.reuse ;  /* 0x0000000111119824 */ /* 0x100fe200078e0a13 */
[----:B------:R-:W-:Y:S01]  /*0c50*/  ISETP.GE.AND P1, PT, R9, RZ, PT ;  /* 0x000000ff0900720c */ /* 0x000fe20003f26270 */
[----:B------:R-:W-:Y:S02]  /*0c60*/  IMAD R16, R19, R4, R16 ;  /* 0x0000000413107224 */ /* 0x000fe400078e0210 */
[----:B------:R-:W-:Y:S02]  /*0c70*/  @!P0 IMAD.IADD R7, R7, 0x1, -R0 ;  /* 0x0000000107078824 */ /* 0x000fe400078e0a00 */
[----:B------:R-:W-:Y:S01]  /*0c80*/  @!P5 IMAD.IADD R18, R18, 0x1, -R19 ;  /* 0x000000011212d824 */ /* 0x000fe200078e0a13 */
[----:B------:R-:W-:Y:S01]  /*0c90*/  ISETP.GT.U32.AND P5, PT, R19, R17, PT ;  /* 0x000000111300720c */ /* 0x000fe20003fa4070 */
[----:B------:R-:W-:-:S02]  /*0ca0*/  IMAD.MOV.U32 R0, RZ, RZ, R7 ;  /* 0x000000ffff007224 */ /* 0x000fc400078e0007 */
[----:B------:R-:W-:Y:S01]  /*0cb0*/  IMAD.HI.U32 R4, R25, R14, RZ ;  /* 0x0000000e19047227 */ /* 0x000fe200078e00ff */
[----:B------:R-:W-:-:S03]  /*0cc0*/  ISETP.GT.U32.AND P0, PT, R19, R18, PT ;  /* 0x000000121300720c */ /* 0x000fc60003f04070 */
[----:B------:R-:W-:Y:S01]  /*0cd0*/  @!P3 IMAD.MOV R0, RZ, RZ, -R0 ;  /* 0x000000ffff00b224 */ /* 0x000fe200078e0a00 */
[----:B------:R-:W-:Y:S01]  /*0ce0*/  ISETP.GT.U32.AND P3, PT, R19, R16, PT ;  /* 0x000000101300720c */ /* 0x000fe20003f64070 */
[----:B------:R-:W-:Y:S01]  /*0cf0*/  IMAD.MOV R4, RZ, RZ, -R4 ;  /* 0x000000ffff047224 */ /* 0x000fe200078e0a04 */
[----:B------:R-:W-:Y:S01]  /*0d00*/  @!P4 LOP3.LUT R0, RZ, R2, RZ, 0x33, !PT ;  /* 0x00000002ff00c212 */ /* 0x000fe200078e33ff */
[----:B------:R-:W-:Y:S01]  /*0d10*/  IMAD.HI.U32 R6, R25, R12, RZ ;  /* 0x0000000c19067227 */ /* 0x000fe200078e00ff */
[----:B------:R-:W-:-:S03]  /*0d20*/  ISETP.GE.AND P4, PT, R8, RZ, PT ;  /* 0x000000ff0800720c */ /* 0x000fc60003f86270 */
[----:B------:R-:W-:Y:S02]  /*0d30*/  IMAD R14, R19, R4, R14 ;  /* 0x00000004130e7224 */ /* 0x000fe400078e020e */
[--C-:B------:R-:W-:Y:S02]  /*0d40*/  @!P5 IMAD.IADD R17, R17, 0x1, -R19.reuse ;  /* 0x000000011111d824 */ /* 0x100fe400078e0a13 */
[----:B------:R-:W-:Y:S01]  /*0d50*/  IMAD.MOV R6, RZ, RZ, -R6 ;  /* 0x000000ffff067224 */ /* 0x000fe200078e0a06 */
[C---:B------:R-:W-:Y:S01]  /*0d60*/  ISETP.GT.U32.AND P5, PT, R19.reuse, R14, PT ;  /* 0x0000000e1300720c */ /* 0x040fe20003fa4070 */
[--C-:B------:R-:W-:Y:S02]  /*0d70*/  @!P3 IMAD.IADD R16, R16, 0x1, -R19.reuse ;  /* 0x000000011010b824 */ /* 0x100fe400078e0a13 */
[----:B------:R-:W-:Y:S01]  /*0d80*/  @!P0 IMAD.IADD R18, R18, 0x1, -R19 ;  /* 0x0000000112128824 */ /* 0x000fe200078e0a13 */
[----:B------:R-:W-:Y:S01]  /*0d90*/  ISETP.GE.AND P0, PT, R10, RZ, PT ;  /* 0x000000ff0a00720c */ /* 0x000fe20003f06270 */
[C---:B------:R-:W-:Y:S01]  /*0da0*/  IMAD R12, R19.reuse, R6, R12 ;  /* 0x00000006130c7224 */ /* 0x040fe200078e020c */
[----:B------:R-:W-:Y:S01]  /*0db0*/  ISETP.GT.U32.AND P3, PT, R19, R16, PT ;  /* 0x000000101300720c */ /* 0x000fe20003f64070 */
[----:B------:R-:W-:-:S02]  /*0dc0*/  VIADD R2, R5, 0x50 ;  /* 0x0000005005027836 */ /* 0x000fc40000000000 */
[----:B------:R-:W-:Y:S01]  /*0dd0*/  @!P6 IMAD.MOV R18, RZ, RZ, -R18 ;  /* 0x000000ffff12e224 */ /* 0x000fe200078e0a12 */
[----:B------:R-:W-:Y:S01]  /*0de0*/  ISETP.GT.U32.AND P6, PT, R19, R12, PT ;  /* 0x0000000c1300720c */ /* 0x000fe20003fc4070 */
[----:B------:R-:W-:Y:S01]  /*0df0*/  VIADD R7, R5, 0x48 ;  /* 0x0000004805077836 */ /* 0x000fe20000000000 */
[----:B------:R-:W-:Y:S01]  /*0e00*/  IABS R10, R2 ;  /* 0x00000002000a7213 */ /* 0x000fe20000000000 */
[----:B------:R-:W-:Y:S02]  /*0e10*/  @!P5 IMAD.IADD R14, R14, 0x1, -R19 ;  /* 0x000000010e0ed824 */ /* 0x000fe400078e0a13 */
[----:B------:R-:W-:Y:S01]  /*0e20*/  @!P2 IMAD.MOV R17, RZ, RZ, -R17 ;  /* 0x000000ffff11a224 */ /* 0x000fe200078e0a11 */
[----:B------:R-:W-:Y:S01]  /*0e30*/  ISETP.GE.AND P2, PT, R2, RZ, PT ;  /* 0x000000ff0200720c */ /* 0x000fe20003f46270 */
[----:B------:R-:W-:Y:S01]  /*0e40*/  IMAD.HI.U32 R2, R25, R10, RZ ;  /* 0x0000000a19027227 */ /* 0x000fe200078e00ff */
[----:B------:R-:W-:Y:S02]  /*0e50*/  ISETP.GT.U32.AND P5, PT, R19, R14, PT ;  /* 0x0000000e1300720c */ /* 0x000fe40003fa4070 */
[----:B------:R-:W-:Y:S01]  /*0e60*/  IABS R8, R7 ;  /* 0x0000000700087213 */ /* 0x000fe20000000000 */
[----:B------:R-:W-:Y:S01]  /*0e70*/  @!P3 IMAD.IADD R16, R16, 0x1, -R19 ;  /* 0x000000011010b824 */ /* 0x000fe200078e0a13 */
[----:B------:R-:W-:Y:S01]  /*0e80*/  ISETP.GE.AND P3, PT, R7, RZ, PT ;  /* 0x000000ff0700720c */ /* 0x000fe20003f66270 */
[----:B------:R-:W-:-:S02]  /*0e90*/  VIADD R26, R5, 0x40 ;  /* 0x00000040051a7836 */ /* 0x000fc40000000000 */
[----:B------:R-:W-:Y:S02]  /*0ea0*/  IMAD.MOV R7, RZ, RZ, -R2 ;  /* 0x000000ffff077224 */ /* 0x000fe400078e0a02 */
[----:B------:R-:W-:Y:S01]  /*0eb0*/  @!P6 IMAD.IADD R12, R12, 0x1, -R19 ;  /* 0x000000010c0ce824 */ /* 0x000fe200078e0a13 */
[----:B------:R-:W-:Y:S01]  /*0ec0*/  IABS R6, R26 ;  /* 0x0000001a00067213 */ /* 0x000fe20000000000 */
[----:B------:R-:W-:Y:S02]  /*0ed0*/  IMAD R10, R19, R7, R10 ;  /* 0x00000007130a7224 */ /* 0x000fe400078e020a */
[----:B------:R-:W-:Y:S01]  /*0ee0*/  IMAD.HI.U32 R4, R25, R8, RZ ;  /* 0x0000000819047227 */ /* 0x000fe200078e00ff */
[----:B------:R-:W-:-:S03]  /*0ef0*/  ISETP.GT.U32.AND P6, PT, R19, R12, PT ;  /* 0x0000000c1300720c */ /* 0x000fc60003fc4070 */
[----:B------:R-:W-:Y:S01]  /*0f00*/  @!P5 IMAD.IADD R14, R14, 0x1, -R19 ;  /* 0x000000010e0ed824 */ /* 0x000fe200078e0a13 */
[----:B------:R-:W-:Y:S01]  /*0f10*/  ISETP.GT.U32.AND P5, PT, R19, R10, PT ;  /* 0x0000000a1300720c */ /* 0x000fe20003fa4070 */
[----:B------:R-:W-:-:S04]  /*0f20*/  IMAD.HI.U32 R2, R25, R6, RZ ;  /* 0x0000000619027227 */ /* 0x000fc800078e00ff */
[----:B------:R-:W-:Y:S02]  /*0f30*/  IMAD.MOV R9, RZ, RZ, -R4 ;  /* 0x000000ffff097224 */ /* 0x000fe400078e0a04 */
[----:B------:R-:W-:Y:S02]  /*0f40*/  IMAD.MOV R2, RZ, RZ, -R2 ;  /* 0x000000ffff027224 */ /* 0x000fe400078e0a02 */
[C---:B------:R-:W-:Y:S01]  /*0f50*/  IMAD R8, R19.reuse, R9, R8 ;  /* 0x0000000913087224 */ /* 0x040fe200078e0208 */
[----:B------:R-:W-:Y:S01]  /*0f60*/  @!P6 IADD3 R12, PT, PT, R12, -R19, RZ ;  /* 0x800000130c0ce210 */ /* 0x000fe20007ffe0ff */
[C---:B------:R-:W-:Y:S02]  /*0f70*/  IMAD R6, R19.reuse, R2, R6 ;  /* 0x0000000213067224 */ /* 0x040fe400078e0206 */
[----:B------:R-:W-:Y:S01]  /*0f80*/  @!P5 IMAD.IADD R10, R10, 0x1, -R19 ;  /* 0x000000010a0ad824 */ /* 0x000fe200078e0a13 */
[----:B------:R-:W-:Y:S01]  /*0f90*/  ISETP.GT.U32.AND P6, PT, R19, R8, PT ;  /* 0x000000081300720c */ /* 0x000fe20003fc4070 */
[----:B------:R-:W-:Y:S01]  /*0fa0*/  VIADD R4, R5, 0x38 ;  /* 0x0000003805047836 */ /* 0x000fe20000000000 */
[----:B------:R-:W-:Y:S01]  /*0fb0*/  ISETP.GT.U32.AND P5, PT, R19, R6, PT ;  /* 0x000000061300720c */ /* 0x000fe20003fa4070 */
[----:B------:R-:W-:-:S02]  /*0fc0*/  VIADD R23, R5, 0x28 ;  /* 0x0000002805177836 */ /* 0x000fc40000000000 */
[C---:B------:R-:W-:Y:S01]  /*0fd0*/  VIADD R22, R5.reuse, 0x30 ;  /* 0x0000003005167836 */ /* 0x040fe20000000000 */
[----:B------:R-:W-:Y:S01]  /*0fe0*/  IABS R20, R4 ;  /* 0x0000000400147213 */ /* 0x000fe20000000000 */
[----:B------:R-:W-:Y:S01]  /*0ff0*/  VIADD R2, R5, 0x20 ;  /* 0x0000002005027836 */ /* 0x000fe20000000000 */
[----:B------:R-:W-:Y:S01]  /*1000*/  IABS R9, R23 ;  /* 0x0000001700097213 */ /* 0x000fe20000000000 */
[----:B------:R-:W-:Y:S01]  /*1010*/  @!P1 IMAD.MOV R16, RZ, RZ, -R16 ;  /* 0x000000ffff109224 */ /* 0x000fe200078e0a10 */
[----:B------:R-:W-:Y:S01]  /*1020*/  IABS R7, R22 ;  /* 0x0000001600077213 */ /* 0x000fe20000000000 */
[----:B------:R-:W-:Y:S01]  /*1030*/  IMAD.HI.U32 R21, R25, R20, RZ ;  /* 0x0000001419157227 */ /* 0x000fe200078e00ff */
[----:B------:R-:W-:-:S03]  /*1040*/  IABS R11, R2 ;  /* 0x00000002000b7213 */ /* 0x000fc60000000000 */
[--C-:B------:R-:W-:Y:S01]  /*1050*/  @!P6 IMAD.IADD R8, R8, 0x1, -R19.reuse ;  /* 0x000000010808e824 */ /* 0x100fe200078e0a13 */
[C---:B------:R-:W-:Y:S01]  /*1060*/  ISETP.GT.U32.AND P6, PT, R19.reuse, R10, PT ;  /* 0x0000000a1300720c */ /* 0x040fe20003fc4070 */
[----:B------:R-:W-:Y:S02]  /*1070*/  @!P5 IMAD.IADD R6, R6, 0x1, -R19 ;  /* 0x000000010606d824 */ /* 0x000fe400078e0a13 */
[----:B------:R-:W-:Y:S01]  /*1080*/  IMAD.MOV R21, RZ, RZ, -R21 ;  /* 0x000000ffff157224 */ /* 0x000fe200078e0a15 */
[----:B------:R-:W-:Y:S01]  /*1090*/  ISETP.GT.U32.AND P5, PT, R19, R8, PT ;  /* 0x000000081300720c */ /* 0x000fe20003fa4070 */
[----:B------:R-:W-:Y:S01]  /*10a0*/  IMAD.HI.U32 R24, R25, R9, RZ ;  /* 0x0000000919187227 */ /* 0x000fe200078e00ff */
[----:B------:R-:W-:-:S03]  /*10b0*/  ISETP.GT.U32.AND P1, PT, R19, R6, PT ;  /* 0x000000061300720c */ /* 0x000fc60003f24070 */
[C---:B------:R-:W-:Y:S02]  /*10c0*/  IMAD R21, R19.reuse, R21, R20 ;  /* 0x0000001513157224 */ /* 0x040fe400078e0214 */
[----:B------:R-:W-:Y:S02]  /*10d0*/  IMAD.MOV R24, RZ, RZ, -R24 ;  /* 0x000000ffff187224 */ /* 0x000fe400078e0a18 */
[----:B------:R-:W-:Y:S01]  /*10e0*/  @!P6 IMAD.IADD R10, R10, 0x1, -R19 ;  /* 0x000000010a0ae824 */ /* 0x000fe200078e0a13 */
[----:B------:R-:W-:Y:S01]  /*10f0*/  ISETP.GT.U32.AND P6, PT, R19, R21, PT ;  /* 0x000000151300720c */ /* 0x000fe20003fc4070 */
[----:B------:R-:W-:-:S04]  /*1100*/  IMAD.HI.U32 R13, R25, R7, RZ ;  /* 0x00000007190d7227 */ /* 0x000fc800078e00ff */
[----:B------:R-:W-:-:S04]  /*1110*/  IMAD.HI.U32 R15, R25, R11, RZ ;  /* 0x0000000b190f7227 */ /* 0x000fc800078e00ff */
[C---:B------:R-:W-:Y:S02]  /*1120*/  IMAD R9, R19.reuse, R24, R9 ;  /* 0x0000001813097224 */ /* 0x040fe400078e0209 */
[----:B------:R-:W-:Y:S02]  /*1130*/  IMAD.MOV R13, RZ, RZ, -R13 ;  /* 0x000000ffff0d7224 */ /* 0x000fe400078e0a0d */
[----:B------:R-:W-:Y:S02]  /*1140*/  IMAD.MOV R15, RZ, RZ, -R15 ;  /* 0x000000ffff0f7224 */ /* 0x000fe400078e0a0f */
[----:B------:R-:W-:Y:S01]  /*1150*/  @!P1 IMAD.IADD R6, R6, 0x1, -R19 ;  /* 0x0000000106069824 */ /* 0x000fe200078e0a13 */
[C---:B------:R-:W-:Y:S01]  /*1160*/  ISETP.GT.U32.AND P1, PT, R19.reuse, R9, PT ;  /* 0x000000091300720c */ /* 0x040fe20003f24070 */
[C---:B------:R-:W-:Y:S02]  /*1170*/  IMAD R7, R19.reuse, R13, R7 ;  /* 0x0000000d13077224 */ /* 0x040fe400078e0207 */
[----:B------:R-:W-:-:S02]  /*1180*/  IMAD R11, R19, R15, R11 ;  /* 0x0000000f130b7224 */ /* 0x000fc400078e020b */
[--C-:B------:R-:W-:Y:S01]  /*1190*/  @!P5 IMAD.IADD R8, R8, 0x1, -R19.reuse ;  /* 0x000000010808d824 */ /* 0x100fe200078e0a13 */
[----:B------:R-:W-:Y:S01]  /*11a0*/  ISETP.GT.U32.AND P5, PT, R19, R7, PT ;  /* 0x000000071300720c */ /* 0x000fe20003fa4070 */
[----:B------:R-:W-:Y:S01]  /*11b0*/  @!P6 IMAD.IADD R21, R21, 0x1, -R19 ;  /* 0x000000011515e824 */ /* 0x000fe200078e0a13 */
[----:B------:R-:W-:Y:S01]  /*11c0*/  ISETP.GT.U32.AND P6, PT, R19, R11, PT ;  /* 0x0000000b1300720c */ /* 0x000fe20003fc4070 */
[----:B------:R-:W-:-:S04]  /*11d0*/  IMAD.HI.U32 R28, R25, R27, RZ ;  /* 0x0000001b191c7227 */ /* 0x000fc800078e00ff */
[--C-:B------:R-:W-:Y:S01]  /*11e0*/  @!P1 IMAD.IADD R9, R9, 0x1, -R19.reuse ;  /* 0x0000000109099824 */ /* 0x100fe200078e0a13 */
[----:B------:R-:W-:Y:S01]  /*11f0*/  ISETP.GE.AND P1, PT, R26, RZ, PT ;  /* 0x000000ff1a00720c */ /* 0x000fe20003f26270 */
[----:B------:R-:W-:Y:S02]  /*1200*/  IMAD.MOV R28, RZ, RZ, -R28 ;  /* 0x000000ffff1c7224 */ /* 0x000fe400078e0a1c */
[----:B------:R-:W-:Y:S01]  /*1210*/  @!P4 IMAD.MOV R14, RZ, RZ, -R14 ;  /* 0x000000ffff0ec224 */ /* 0x000fe200078e0a0e */
[----:B------:R-:W-:Y:S01]  /*1220*/  ISETP.GT.U32.AND P4, PT, R19, R21, PT ;  /* 0x000000151300720c */ /* 0x000fe20003f84070 */
[--C-:B------:R-:W-:Y:S02]  /*1230*/  @!P5 IMAD.IADD R7, R7, 0x1, -R19.reuse ;  /* 0x000000010707d824 */ /* 0x100fe400078e0a13 */
[----:B------:R-:W-:Y:S01]  /*1240*/  @!P6 IMAD.IADD R11, R11, 0x1, -R19 ;  /* 0x000000010b0be824 */ /* 0x000fe200078e0a13 */
[----:B------:R-:W-:Y:S01]  /*1250*/  ISETP.GE.AND P6, PT, R4, RZ, PT ;  /* 0x000000ff0400720c */ /* 0x000fe20003fc6270 */
[----:B------:R-:W-:-:S02]  /*1260*/  IMAD R4, R19, R28, R27 ;  /* 0x0000001c13047224 */ /* 0x000fc400078e021b */
[----:B------:R-:W-:Y:S01]  /*1270*/  @!P0 IMAD.MOV R12, RZ, RZ, -R12 ;  /* 0x000000ffff0c8224 */ /* 0x000fe200078e0a0c */
[C---:B------:R-:W-:Y:S01]  /*1280*/  ISETP.GT.U32.AND P0, PT, R19.reuse, R7, PT ;  /* 0x000000071300720c */ /* 0x040fe20003f04070 */
[----:B------:R-:W-:Y:S01]  /*1290*/  @!P1 IMAD.MOV R6, RZ, RZ, -R6 ;  /* 0x000000ffff069224 */ /* 0x000fe200078e0a06 */
[----:B------:R-:W-:Y:S01]  /*12a0*/  ISETP.GT.U32.AND P1, PT, R19, R4, PT ;  /* 0x000000041300720c */ /* 0x000fe20003f24070 */
[----:B------:R-:W-:Y:S01]  /*12b0*/  VIADD R20, R5, 0x18 ;  /* 0x0000001805147836 */ /* 0x000fe20000000000 */
[----:B------:R-:W0:Y:S01]  /*12c0*/  S2R R27, SR_TID.X ;  /* 0x00000000001b7919 */ /* 0x000e220000002100 */
[--C-:B------:R-:W-:Y:S02]  /*12d0*/  @!P4 IMAD.IADD R21, R21, 0x1, -R19.reuse ;  /* 0x000000011515c824 */ /* 0x100fe400078e0a13 */
[C---:B------:R-:W-:Y:S01]  /*12e0*/  VIADD R3, R5.reuse, 0x10 ;  /* 0x0000001005037836 */ /* 0x040fe20000000000 */
[----:B------:R-:W-:Y:S01]  /*12f0*/  IABS R13, R20 ;  /* 0x00000014000d7213 */ /* 0x000fe20000000000 */
[----:B------:R-:W-:Y:S01]  /*1300*/  VIADD R29, R5, 0x8 ;  /* 0x00000008051d7836 */ /* 0x000fe20000000000 */
[----:B------:R-:W2:Y:S01]  /*1310*/  S2R R28, SR_TID.X ;  /* 0x00000000001c7919 */ /* 0x000ea20000002100 */
[----:B------:R-:W-:Y:S01]  /*1320*/  @!P3 IMAD.MOV R8, RZ, RZ, -R8 ;  /* 0x000000ffff08b224 */ /* 0x000fe200078e0a08 */
[----:B------:R-:W-:Y:S01]  /*1330*/  ISETP.GT.U32.AND P3, PT, R19, R11, PT ;  /* 0x0000000b1300720c */ /* 0x000fe20003f64070 */
[----:B------:R-:W-:Y:S01]  /*1340*/  @!P0 IMAD.IADD R7, R7, 0x1, -R19 ;  /* 0x0000000107078824 */ /* 0x000fe200078e0a13 */
[----:B------:R-:W-:Y:S01]  /*1350*/  ISETP.GE.AND P0, PT, R5, RZ, PT ;  /* 0x000000ff0500720c */ /* 0x000fe20003f06270 */
[----:B------:R-:W-:Y:S01]  /*1360*/  IMAD.MOV.U32 R5, RZ, RZ, R21 ;  /* 0x000000ffff057224 */ /* 0x000fe200078e0015 */
[----:B------:R-:W-:Y:S01]  /*1370*/  IABS R24, R29 ;  /* 0x0000001d00187213 */ /* 0x000fe20000000000 */
[----:B------:R-:W-:Y:S01]  /*1380*/  @!P1 IMAD.IADD R4, R4, 0x1, -R19 ;  /* 0x0000000104049824 */ /* 0x000fe200078e0a13 */
[----:B------:R-:W-:Y:S01]  /*1390*/  ISETP.GE.AND P1, PT, R2, RZ, PT ;  /* 0x000000ff0200720c */ /* 0x000fe20003f26270 */
[----:B------:R-:W-:-:S02]  /*13a0*/  @!P6 IMAD.MOV R5, RZ, RZ, -R5 ;  /* 0x000000ffff05e224 */ /* 0x000fc400078e0a05 */
[----:B------:R-:W-:Y:S01]  /*13b0*/  IMAD.HI.U32 R15, R25, R13, RZ ;  /* 0x0000000d190f7227 */ /* 0x000fe200078e00ff */
[----:B------:R-:W-:-:S03]  /*13c0*/  ISETP.GT.U32.AND P6, PT, R19, R4, PT ;  /* 0x000000041300720c */ /* 0x000fc60003fc4070 */
[----:B------:R-:W-:Y:S02]  /*13d0*/  IMAD.MOV R15, RZ, RZ, -R15 ;  /* 0x000000ffff0f7224 */ /* 0x000fe400078e0a0f */
[----:B------:R-:W-:Y:S01]  /*13e0*/  @!P2 IMAD.MOV R10, RZ, RZ, -R10 ;  /* 0x000000ffff0aa224 */ /* 0x000fe200078e0a0a */
[C---:B------:R-:W-:Y:S01]  /*13f0*/  ISETP.GT.U32.AND P2, PT, R19.reuse, R9, PT ;  /* 0x000000091300720c */ /* 0x040fe20003f44070 */
[----:B------:R-:W-:Y:S01]  /*1400*/  IMAD R13, R19, R15, R13 ;  /* 0x0000000f130d7224 */ /* 0x000fe200078e020d */
[----:B------:R-:W-:Y:S01]  /*1410*/  IABS R15, R3 ;  /* 0x00000003000f7213 */ /* 0x000fe20000000000 */
[----:B------:R-:W-:-:S03]  /*1420*/  @!P3 IMAD.IADD R11, R11, 0x1, -R19 ;  /* 0x000000010b0bb824 */ /* 0x000fc600078e0a13 */
[----:B------:R-:W-:Y:S01]  /*1430*/  ISETP.GT.U32.AND P5, PT, R19, R13, PT ;  /* 0x0000000d1300720c */ /* 0x000fe20003fa4070 */
[----:B------:R-:W-:Y:S01]  /*1440*/  @!P6 IMAD.IADD R4, R4, 0x1, -R19 ;  /* 0x000000010404e824 */ /* 0x000fe200078e0a13 */
[----:B------:R-:W-:Y:S01]  /*1450*/  ISETP.GE.AND P6, PT, R3, RZ, PT ;  /* 0x000000ff0300720c */ /* 0x000fe20003fc6270 */
[----:B------:R-:W-:Y:S01]  /*1460*/  IMAD.HI.U32 R26, R25, R15, RZ ;  /* 0x0000000f191a7227 */ /* 0x000fe200078e00ff */
[----:B------:R-:W4:Y:S01]  /*1470*/  LDL.LU R3, [R1+0x3ec] ;  /* 0x0003ec0001037983 */ /* 0x000f220000300800 */
[----:B0-----:R-:W-:Y:S02]  /*1480*/  LOP3.LUT R21, R27, 0x7, RZ, 0xc0, !PT ;  /* 0x000000071b157812 */ /* 0x001fe400078ec0ff */
[----:B------:R-:W-:Y:S01]  /*1490*/  IMAD.HI.U32 R25, R25, R24, RZ ;  /* 0x0000001819197227 */ /* 0x000fe200078e00ff */
[----:B--2---:R-:W-:-:S03]  /*14a0*/  LOP3.LUT R28, R28, 0x1c0, RZ, 0xc0, !PT ;  /* 0x000001c01c1c7812 */ /* 0x004fc600078ec0ff */
[----:B------:R-:W-:Y:S02]  /*14b0*/  IMAD.MOV R25, RZ, RZ, -R25 ;  /* 0x000000ffff197224 */ /* 0x000fe400078e0a19 */
[----:B------:R-:W-:Y:S02]  /*14c0*/  IMAD.MOV R26, RZ, RZ, -R26 ;  /* 0x000000ffff1a7224 */ /* 0x000fe400078e0a1a */
[C---:B------:R-:W-:Y:S02]  /*14d0*/  IMAD R24, R19.reuse, R25, R24 ;  /* 0x0000001913187224 */ /* 0x040fe400078e0218 */
[----:B------:R-:W-:Y:S02]  /*14e0*/  IMAD R15, R19, R26, R15 ;  /* 0x0000001a130f7224 */ /* 0x000fe400078e020f */
[--C-:B------:R-:W-:Y:S01]  /*14f0*/  @!P2 IMAD.IADD R9, R9, 0x1, -R19.reuse ;  /* 0x000000010909a824 */ /* 0x100fe200078e0a13 */
[----:B------:R-:W-:Y:S01]  /*1500*/  ISETP.GT.U32.AND P3, PT, R19, R24, PT ;  /* 0x000000181300720c */ /* 0x000fe20003f64070 */
[----:B------:R-:W-:Y:S01]  /*1510*/  @!P5 IMAD.IADD R13, R13, 0x1, -R19 ;  /* 0x000000010d0dd824 */ /* 0x000fe200078e0a13 */
[----:B------:R-:W-:Y:S01]  /*1520*/  ISETP.GT.U32.AND P4, PT, R19, R15, PT ;  /* 0x0000000f1300720c */ /* 0x000fe20003f84070 */
[----:B------:R-:W-:Y:S01]  /*1530*/  IMAD.SHL.U32 R2, R27, 0x2, RZ ;  /* 0x000000021b027824 */ /* 0x000fe200078e00ff */
[----:B------:R-:W-:-:S02]  /*1540*/  ISETP.GE.AND P2, PT, R22, RZ, PT ;  /* 0x000000ff1600720c */ /* 0x000fc40003f46270 */
[----:B------:R-:W-:Y:S02]  /*1550*/  ISETP.GT.U32.AND P5, PT, R19, R13, PT ;  /* 0x0000000d1300720c */ /* 0x000fe40003fa4070 */
[----:B------:R-:W-:-:S04]  /*1560*/  LOP3.LUT R22, R2, 0x10, RZ, 0xc0, !PT ;  /* 0x0000001002167812 */ /* 0x000fc800078ec0ff */
[----:B------:R-:W-:Y:S01]  /*1570*/  LEA.HI R22, R28, R22, RZ, 0x1f ;  /* 0x000000161c167211 */ /* 0x000fe200078ff8ff */
[----:B------:R-:W-:Y:S02]  /*1580*/  @!P3 IMAD.IADD R24, R24, 0x1, -R19 ;  /* 0x000000011818b824 */ /* 0x000fe400078e0a13 */
[----:B------:R-:W-:Y:S02]  /*1590*/  @!P4 IADD3 R15, PT, PT, R15, -R19, RZ ;  /* 0x800000130f0fc210 */ /* 0x000fe40007ffe0ff */
[----:B------:R-:W-:Y:S01]  /*15a0*/  @!P2 IMAD.MOV R7, RZ, RZ, -R7 ;  /* 0x000000ffff07a224 */ /* 0x000fe200078e0a07 */
[----:B------:R-:W-:Y:S01]  /*15b0*/  ISETP.GT.U32.AND P2, PT, R19, R24, PT ;  /* 0x000000181300720c */ /* 0x000fe20003f44070 */
[----:B------:R-:W-:Y:S01]  /*15c0*/  @!P5 IMAD.IADD R13, R13, 0x1, -R19 ;  /* 0x000000010d0dd824 */ /* 0x000fe200078e0a13 */
[----:B------:R-:W-:Y:S02]  /*15d0*/  ISETP.GT.U32.AND P3, PT, R19, R15, PT ;  /* 0x0000000f1300720c */ /* 0x000fe40003f64070 */
[----:B------:R-:W-:Y:S01]  /*15e0*/  ISETP.GE.AND P4, PT, R20, RZ, PT ;  /* 0x000000ff1400720c */ /* 0x000fe20003f86270 */
[----:B------:R-:W-:Y:S01]  /*15f0*/  IMAD R20, R21, 0x410, RZ ;  /* 0x0000041015147824 */ /* 0x000fe200078e02ff */
[----:B------:R-:W-:Y:S01]  /*1600*/  ISETP.GE.AND P5, PT, R23, RZ, PT ;  /* 0x000000ff1700720c */ /* 0x000fe20003fa6270 */
[----:B------:R-:W-:-:S03]  /*1610*/  IMAD R21, R21, 0x90, RZ ;  /* 0x0000009015157824 */ /* 0x000fc600078e02ff */
[----:B------:R-:W-:Y:S02]  /*1620*/  LOP3.LUT R20, R20, R22, RZ, 0x3c, !PT ;  /* 0x0000001614147212 */ /* 0x000fe400078e3cff */
[----:B------:R-:W-:Y:S01]  /*1630*/  LOP3.LUT R21, R21, 0x30, R2, 0x78, !PT ;  /* 0x0000003015157812 */ /* 0x000fe200078e7802 */
[----:B------:R-:W-:Y:S01]  /*1640*/  IMAD.SHL.U32 R2, R27, 0x20, RZ ;  /* 0x000000201b027824 */ /* 0x000fe200078e00ff */
[----:B------:R-:W0:Y:S01]  /*1650*/  LDC R22, c[0x0][0x3b0] ;  /* 0x0000ec00ff167b82 */ /* 0x000e220000000800 */
[--C-:B------:R-:W-:Y:S02]  /*1660*/  @!P3 IMAD.IADD R15, R15, 0x1, -R19.reuse ;  /* 0x000000010f0fb824 */ /* 0x100fe400078e0a13 */
[----:B------:R-:W-:Y:S01]  /*1670*/  @!P2 IMAD.IADD R24, R24, 0x1, -R19 ;  /* 0x000000011818a824 */ /* 0x000fe200078e0a13 */
[----:B------:R-:W-:Y:S02]  /*1680*/  LOP3.LUT R26, R21, 0x400, R2, 0xf8, !PT ;  /* 0x00000400151a7812 */ /* 0x000fe400078ef802 */
[----:B------:R-:W-:Y:S01]  /*1690*/  ISETP.GE.AND P3, PT, R29, RZ, PT ;  /* 0x000000ff1d00720c */ /* 0x000fe20003f66270 */
[----:B------:R-:W-:-:S02]  /*16a0*/  IMAD.SHL.U32 R23, R27, 0x200, RZ ;  /* 0x000002001b177824 */ /* 0x000fc400078e00ff */
[----:B------:R-:W-:Y:S02]  /*16b0*/  @!P5 IMAD.MOV R9, RZ, RZ, -R9 ;  /* 0x000000ffff09d224 */ /* 0x000fe400078e0a09 */
[----:B------:R-:W-:Y:S02]  /*16c0*/  @!P1 IMAD.MOV R11, RZ, RZ, -R11 ;  /* 0x000000ffff0b9224 */ /* 0x000fe400078e0a0b */
[----:B------:R-:W-:Y:S02]  /*16d0*/  @!P4 IMAD.MOV R13, RZ, RZ, -R13 ;  /* 0x000000ffff0dc224 */ /* 0x000fe400078e0a0d */
[----:B------:R-:W-:Y:S02]  /*16e0*/  @!P0 IMAD.MOV R4, RZ, RZ, -R4 ;  /* 0x000000ffff048224 */ /* 0x000fe400078e0a04 */
[----:B------:R-:W-:Y:S02]  /*16f0*/  @!P6 IMAD.MOV R15, RZ, RZ, -R15 ;  /* 0x000000ffff0fe224 */ /* 0x000fe400078e0a0f */
[----:B------:R-:W-:Y:S01]  /*1700*/  @!P3 IMAD.MOV R24, RZ, RZ, -R24 ;  /* 0x000000ffff18b224 */ /* 0x000fe200078e0a18 */
[----:B------:R-:W-:-:S04]  /*1710*/  LOP3.LUT R23, R23, 0x2000, RZ, 0xc0, !PT ;  /* 0x0000200017177812 */ /* 0x000fc800078ec0ff */
[----:B------:R-:W-:Y:S01]  /*1720*/  IADD3 R28, PT, PT, R20, UR5, R23 ;  /* 0x00000005141c7c10 */ /* 0x000fe2000fffe017 */
[----:B------:R-:W-:Y:S01]  /*1730*/  STL [R1+0x370], R26 ;  /* 0x0003701a01007387 */ /* 0x000fe20000100800 */
[----:B------:R-:W2:Y:S01]  /*1740*/  S2R R29, SR_TID.X ;  /* 0x00000000001d7919 */ /* 0x000ea20000002100 */
[----:B-1----:R-:W-:Y:S01]  /*1750*/  IMAD R0, R0, UR6, RZ ;  /* 0x0000000600007c24 */ /* 0x002fe2000f8e02ff */
[----:B------:R-:W1:Y:S01]  /*1760*/  LDCU UR7, c[0x0][0x3a0] ;  /* 0x00007400ff0777ac */ /* 0x000e620008000800 */
[----:B------:R-:W-:-:S04]  /*1770*/  USHF.R.S32.HI UR6, URZ, 0x1f, UR4 ;  /* 0x0000001fff067899 */ /* 0x000fc80008011404 */
[----:B------:R-:W-:Y:S01]  /*1780*/  ULEA.HI UR6, UR6, UR4, URZ, 0x6 ;  /* 0x0000000406067291 */ /* 0x000fe2000f8f30ff */
[----:B----4-:R-:W-:Y:S02]  /*1790*/  ISETP.NE.AND P2, PT, R3, RZ, PT ;  /* 0x000000ff0300720c */ /* 0x010fe40003f45270 */
[----:B------:R-:W-:Y:S02]  /*17a0*/  LOP3.LUT R19, RZ, R3, RZ, 0x33, !PT ;  /* 0x00000003ff137212 */ /* 0x000fe400078e33ff */
[----:B------:R-:W4:Y:S02]  /*17b0*/  LDC.64 R2, c[0x0][0x388] ;  /* 0x0000e200ff027b82 */ /* 0x000f240000000a00 */
[C---:B------:R-:W-:Y:S02]  /*17c0*/  SEL R18, R19.reuse, R18, !P2 ;  /* 0x0000001213127207 */ /* 0x040fe40005000000 */
[C---:B------:R-:W-:Y:S02]  /*17d0*/  SEL R17, R19.reuse, R17, !P2 ;  /* 0x0000001113117207 */ /* 0x040fe40005000000 */
[C---:B------:R-:W-:Y:S01]  /*17e0*/  SEL R16, R19.reuse, R16, !P2 ;  /* 0x0000001013107207 */ /* 0x040fe20005000000 */
[----:B0-----:R-:W-:Y:S01]  /*17f0*/  IMAD R18, R18, R22, RZ ;  /* 0x0000001612127224 */ /* 0x001fe200078e02ff */
[----:B------:R-:W-:Y:S01]  /*1800*/  SEL R14, R19, R14, !P2 ;  /* 0x0000000e130e7207 */ /* 0x000fe20005000000 */
[----:B------:R-:W-:Y:S01]  /*1810*/  IMAD R17, R17, R22, RZ ;  /* 0x0000001611117224 */ /* 0x000fe200078e02ff */
[C---:B------:R-:W-:Y:S01]  /*1820*/  SEL R12, R19.reuse, R12, !P2 ;  /* 0x0000000c130c7207 */ /* 0x040fe20005000000 */
[----:B------:R-:W-:Y:S01]  /*1830*/  IMAD R16, R16, R22, RZ ;  /* 0x0000001610107224 */ /* 0x000fe200078e02ff */
[----:B------:R-:W-:-:S02]  /*1840*/  SEL R10, R19, R10, !P2 ;  /* 0x0000000a130a7207 */ /* 0x000fc40005000000 */
[C---:B------:R-:W-:Y:S02]  /*1850*/  SEL R8, R19.reuse, R8, !P2 ;  /* 0x0000000813087207 */ /* 0x040fe40005000000 */
[C---:B------:R-:W-:Y:S02]  /*1860*/  SEL R6, R19.reuse, R6, !P2 ;  /* 0x0000000613067207 */ /* 0x040fe40005000000 */
[C---:B------:R-:W-:Y:S02]  /*1870*/  SEL R5, R19.reuse, R5, !P2 ;  /* 0x0000000513057207 */ /* 0x040fe40005000000 */
[C---:B------:R-:W-:Y:S02]  /*1880*/  SEL R7, R19.reuse, R7, !P2 ;  /* 0x0000000713077207 */ /* 0x040fe40005000000 */
[C---:B------:R-:W-:Y:S02]  /*1890*/  SEL R9, R19.reuse, R9, !P2 ;  /* 0x0000000913097207 */ /* 0x040fe40005000000 */
[----:B------:R-:W-:-:S02]  /*18a0*/  SEL R11, R19, R11, !P2 ;  /* 0x0000000b130b7207 */ /* 0x000fc40005000000 */
[C---:B------:R-:W-:Y:S02]  /*18b0*/  SEL R13, R19.reuse, R13, !P2 ;  /* 0x0000000d130d7207 */ /* 0x040fe40005000000 */
[C---:B------:R-:W-:Y:S02]  /*18c0*/  SEL R15, R19.reuse, R15, !P2 ;  /* 0x0000000f130f7207 */ /* 0x040fe40005000000 */
[C---:B------:R-:W-:Y:S02]  /*18d0*/  SEL R24, R19.reuse, R24, !P2 ;  /* 0x0000001813187207 */ /* 0x040fe40005000000 */
[----:B------:R-:W-:Y:S01]  /*18e0*/  SEL R4, R19, R4, !P2 ;  /* 0x0000000413047207 */ /* 0x000fe20005000000 */
[----:B------:R-:W-:Y:S01]  /*18f0*/  IMAD R14, R14, R22, RZ ;  /* 0x000000160e0e7224 */ /* 0x000fe200078e02ff */
[----:B----4-:R-:W-:Y:S01]  /*1900*/  LEA R21, P2, R18, R2, 0x1 ;  /* 0x0000000212157211 */ /* 0x010fe200078408ff */
[----:B------:R-:W-:Y:S01]  /*1910*/  IMAD R12, R12, R22, RZ ;  /* 0x000000160c0c7224 */ /* 0x000fe200078e02ff */
[----:B------:R-:W-:Y:S01]  /*1920*/  LEA R20, P3, R17, R2, 0x1 ;  /* 0x0000000211147211 */ /* 0x000fe200078608ff */
[----:B------:R-:W-:Y:S01]  /*1930*/  IMAD R10, R10, R22, RZ ;  /* 0x000000160a0a7224 */ /* 0x000fe200078e02ff */
[----:B------:R-:W-:Y:S01]  /*1940*/  LEA R19, P4, R16, R2, 0x1 ;  /* 0x0000000210137211 */ /* 0x000fe200078808ff */
[----:B------:R0:W-:Y:S01]  /*1950*/  STL [R1+0x17c], R21 ;  /* 0x00017c1501007387 */ /* 0x0001e20000100800 */
[----:B------:R-:W-:-:S03]  /*1960*/  IMAD R8, R8, R22, RZ ;  /* 0x0000001608087224 */ /* 0x000fc600078e02ff */
[----:B------:R4:W-:Y:S01]  /*1970*/  STL [R1+0x174], R20 ;  /* 0x0001741401007387 */ /* 0x0009e20000100800 */
[----:B------:R-:W-:-:S03]  /*1980*/  LEA.HI.X.SX32 R18, R18, R3, 0x1, P2 ;  /* 0x0000000312127211 */ /* 0x000fc600010f0eff */
[----:B------:R1:W-:Y:S01]  /*1990*/  STL [R1+0x16c], R19 ;  /* 0x00016c1301007387 */ /* 0x0003e20000100800 */
[----:B0-----:R-:W-:Y:S01]  /*19a0*/  LEA R21, P5, R14, R2, 0x1 ;  /* 0x000000020e157211 */ /* 0x001fe200078a08ff */
[----:B------:R-:W-:Y:S01]  /*19b0*/  IMAD R6, R6, R22, RZ ;  /* 0x0000001606067224 */ /* 0x000fe200078e02ff */
[----:B----4-:R-:W-:-:S03]  /*19c0*/  LEA R20, P6, R12, R2, 0x1 ;  /* 0x000000020c147211 */ /* 0x010fc600078c08ff */
[----:B------:R-:W-:Y:S01]  /*19d0*/  STL [R1+0x164], R21 ;  /* 0x0001641501007387 */ /* 0x000fe20000100800 */
[----:B-1----:R-:W-:Y:S01]  /*19e0*/  LEA R19, P1, R10, R2, 0x1 ;  /* 0x000000020a137211 */ /* 0x002fe200078208ff */
[-C--:B------:R-:W-:Y:S02]  /*19f0*/  IMAD R5, R5, R22.reuse, RZ ;  /* 0x0000001605057224 */ /* 0x080fe400078e02ff */
[----:B------:R0:W-:Y:S04]  /*1a00*/  STL [R1+0x15c], R20 ;  /* 0x00015c1401007387 */ /* 0x0001e80000100800 */
[----:B------:R1:W-:Y:S01]  /*1a10*/  STL [R1+0x154], R19 ;  /* 0x0001541301007387 */ /* 0x0003e20000100800 */
[----:B------:R-:W-:-:S03]  /*1a20*/  IMAD R7, R7, R22, RZ ;  /* 0x0000001607077224 */ /* 0x000fc600078e02ff */
[----:B------:R4:W-:Y:S01]  /*1a30*/  STL [R1+0x178], R18 ;  /* 0x0001781201007387 */ /* 0x0009e20000100800 */
[-C--:B0-----:R-:W-:Y:S02]  /*1a40*/  LEA R20, P2, R8, R2.reuse, 0x1 ;  /* 0x0000000208147211 */ /* 0x081fe400078408ff */
[-C--:B-1----:R-:W-:Y:S02]  /*1a50*/  LEA.HI.X.SX32 R19, R17, R3.reuse, 0x1, P3 ;  /* 0x0000000311137211 */ /* 0x082fe400018f0eff */
[-C--:B------:R-:W-:Y:S02]  /*1a60*/  LEA.HI.X.SX32 R17, R16, R3.reuse, 0x1, P4 ;  /* 0x0000000310117211 */ /* 0x080fe400020f0eff */
[-C--:B----4-:R-:W-:Y:S01]  /*1a70*/  LEA R18, P3, R6, R2.reuse, 0x1 ;  /* 0x0000000206127211 */ /* 0x090fe200078608ff */
[----:B------:R-:W-:Y:S01]  /*1a80*/  STL [R1+0x14c], R20 ;  /* 0x00014c1401007387 */ /* 0x000fe20000100800 */
[----:B------:R-:W-:Y:S01]  /*1a90*/  LEA R16, P4, R5, R2, 0x1 ;  /* 0x0000000205107211 */ /* 0x000fe200078808ff */
[-C--:B------:R-:W-:Y:S01]  /*1aa0*/  IMAD R9, R9, R22.reuse, RZ ;  /* 0x0000001609097224 */ /* 0x080fe200078e02ff */
[----:B------:R-:W-:Y:S01]  /*1ab0*/  LEA.HI.X.SX32 R14, R14, R3, 0x1, P5 ;  /* 0x000000030e0e7211 */ /* 0x000fe200028f0eff */
[----:B------:R-:W-:Y:S01]  /*1ac0*/  STL [R1+0x170], R19 ;  /* 0x0001701301007387 */ /* 0x000fe20000100800 */
[----:B------:R-:W-:-:S03]  /*1ad0*/  IMAD R11, R11, R22, RZ ;  /* 0x000000160b0b7224 */ /* 0x000fc600078e02ff */
[----:B------:R-:W-:Y:S04]  /*1ae0*/  STL [R1+0x144], R18 ;  /* 0x0001441201007387 */ /* 0x000fe80000100800 */
        /* <DEDUP_REMOVED lines=13> */
[----:B------:R-:W-:-:S02]  /*1bc0*/  IMAD R24, R24, R22, RZ ;  /* 0x0000001618187224 */ /* 0x000fc400078e02ff */
[----:B------:R-:W-:Y:S01]  /*1bd0*/  IMAD R22, R4, R22, RZ ;  /* 0x0000001604167224 */ /* 0x000fe200078e02ff */
[----:B------:R-:W-:Y:S04]  /*1be0*/  STL [R1+0x12c], R14 ;  /* 0x00012c0e01007387 */ /* 0x000fe80000100800 */
[----:B------:R0:W-:Y:S04]  /*1bf0*/  STL [R1+0x150], R12 ;  /* 0x0001500c01007387 */ /* 0x0001e80000100800 */
[----:B------:R1:W-:Y:S04]  /*1c00*/  STL [R1+0x124], R10 ;  /* 0x0001240a01007387 */ /* 0x0003e80000100800 */
[----:B------:R4:W-:Y:S01]  /*1c10*/  STL [R1+0x148], R8 ;  /* 0x0001480801007387 */ /* 0x0009e20000100800 */
[----:B0-----:R-:W-:-:S02]  /*1c20*/  LEA R12, P2, R13, R2, 0x1 ;  /* 0x000000020d0c7211 */ /* 0x001fc400078408ff */
[-C--:B-1----:R-:W-:Y:S02]  /*1c30*/  LEA.HI.X.SX32 R10, R6, R3.reuse, 0x1, P3 ;  /* 0x00000003060a7211 */ /* 0x082fe400018f0eff */
[-C--:B------:R-:W-:Y:S02]  /*1c40*/  LEA.HI.X.SX32 R6, R5, R3.reuse, 0x1, P4 ;  /* 0x0000000305067211 */ /* 0x080fe400020f0eff */
[-C--:B----4-:R-:W-:Y:S02]  /*1c50*/  LEA R8, P3, R15, R2.reuse, 0x1 ;  /* 0x000000020f087211 */ /* 0x090fe400078608ff */
[-C--:B------:R-:W-:Y:S01]  /*1c60*/  LEA.HI.X.SX32 R5, R7, R3.reuse, 0x1, P5 ;  /* 0x0000000307057211 */ /* 0x080fe200028f0eff */
[----:B------:R-:W-:Y:S01]  /*1c70*/  STL [R1+0x11c], R12 ;  /* 0x00011c0c01007387 */ /* 0x000fe20000100800 */
[-C--:B------:R-:W-:Y:S02]  /*1c80*/  LEA R25, P4, R24, R2.reuse, 0x1 ;  /* 0x0000000218197211 */ /* 0x080fe400078808ff */
[----:B------:R-:W-:Y:S01]  /*1c90*/  LEA R23, P5, R22, R2, 0x1 ;  /* 0x0000000216177211 */ /* 0x000fe200078a08ff */
[----:B------:R-:W-:Y:S01]  /*1ca0*/  STL [R1+0x140], R10 ;  /* 0x0001400a01007387 */ /* 0x000fe20000100800 */
[----:B------:R-:W-:-:S03]  /*1cb0*/  LEA.HI.X.SX32 R2, R9, R3, 0x1, P6 ;  /* 0x0000000309027211 */ /* 0x000fc600030f0eff */
[----:B------:R-:W-:Y:S04]  /*1cc0*/  STL [R1+0x114], R8 ;  /* 0x0001140801007387 */ /* 0x000fe80000100800 */
[----:B------:R0:W-:Y:S04]  /*1cd0*/  STL [R1+0x138], R6 ;  /* 0x0001380601007387 */ /* 0x0001e80000100800 */
[----:B------:R1:W-:Y:S04]  /*1ce0*/  STL [R1+0x130], R5 ;  /* 0x0001300501007387 */ /* 0x0003e80000100800 */
[----:B------:R4:W-:Y:S01]  /*1cf0*/  STL [R1+0x128], R2 ;  /* 0x0001280201007387 */ /* 0x0009e20000100800 */
[----:B0-----:R-:W-:-:S02]  /*1d00*/  LEA.HI.X.SX32 R6, R11, R3, 0x1, P1 ;  /* 0x000000030b067211 */ /* 0x001fc400008f0eff */
[----:B-1----:R-:W-:-:S03]  /*1d10*/  LEA.HI.X.SX32 R5, R13, R3, 0x1, P2 ;  /* 0x000000030d057211 */ /* 0x002fc600010f0eff */
[----:B------:R0:W-:Y:S01]  /*1d20*/  STL [R1+0x120], R6 ;  /* 0x0001200601007387 */ /* 0x0001e20000100800 */
[----:B----4-:R-:W-:-:S03]  /*1d30*/  LEA.HI.X.SX32 R2, R15, R3, 0x1, P3 ;  /* 0x000000030f027211 */ /* 0x010fc600018f0eff */
[----:B------:R1:W-:Y:S04]  /*1d40*/  STL [R1+0x118], R5 ;  /* 0x0001180501007387 */ /* 0x0003e80000100800 */
[----:B------:R4:W-:Y:S04]  /*1d50*/  STL [R1+0x110], R2 ;  /* 0x0001100201007387 */ /* 0x0009e80000100800 */
[----:B------:R0:W-:Y:S04]  /*1d60*/  STL [R1+0x350], RZ ;  /* 0x000350ff01007387 */ /* 0x0001e80000100800 */
        /* <DEDUP_REMOVED lines=82> */
[----:B------:R0:W-:Y:S01]  /*2290*/  STL [R1+0x34c], RZ ;  /* 0x00034cff01007387 */ /* 0x0001e20000100800 */
[----:B------:R-:W-:-:S03]  /*22a0*/  LEA.HI.X.SX32 R24, R24, R3, 0x1, P4 ;  /* 0x0000000318187211 */ /* 0x000fc600020f0eff */
[----:B------:R0:W-:Y:S01]  /*22b0*/  STL [R1+0x330], RZ ;  /* 0x000330ff01007387 */ /* 0x0001e20000100800 */
[----:B------:R-:W-:Y:S02]  /*22c0*/  LEA.HI.X.SX32 R22, R22, R3, 0x1, P5 ;  /* 0x0000000316167211 */ /* 0x000fe400028f0eff */
[----:B------:R-:W0:Y:S01]  /*22d0*/  LDC R3, c[0x0][0x3ac] ;  /* 0x0000eb00ff037b82 */ /* 0x000e220000000800 */
        /* <DEDUP_REMOVED lines=15> */
[----:B--2---:R-:W-:-:S03]  /*23d0*/  LOP3.LUT R21, R29, 0x1ff, RZ, 0xc0, !PT ;  /* 0x000001ff1d157812 */ /* 0x004fc600078ec0ff */
[----:B------:R2:W-:Y:S04]  /*23e0*/  STL [R1+0x260], RZ ;  /* 0x000260ff01007387 */ /* 0x0005e80000100800 */
[----:B------:R2:W-:Y:S04]  /*23f0*/  STL [R1+0x264], RZ ;  /* 0x000264ff01007387 */ /* 0x0005e80000100800 */
[----:B------:R2:W-:Y:S04]  /*2400*/  STL [R1+0x268], RZ ;  /* 0x000268ff01007387 */ /* 0x0005e80000100800 */
[----:B------:R2:W-:Y:S01]  /*2410*/  STL [R1+0x26c], RZ ;  /* 0x00026cff01007387 */ /* 0x0005e20000100800 */
[----:B---3--:R-:W-:-:S03]  /*2420*/  LEA R4, P0, R0, UR10, 0x1 ;  /* 0x0000000a00047c11 */ /* 0x008fc6000f8008ff */
[----:B------:R2:W-:Y:S01]  /*2430*/  STL [R1+0x250], RZ ;  /* 0x000250ff01007387 */ /* 0x0005e20000100800 */
[----:B0-----:R-:W-:-:S03]  /*2440*/  LOP3.LUT R6, R27, 0x3f, RZ, 0xc0, !PT ;  /* 0x0000003f1b067812 */ /* 0x001fc600078ec0ff */
[----:B------:R2:W-:Y:S01]  /*2450*/  STL [R1+0x254], RZ ;  /* 0x000254ff01007387 */ /* 0x0005e20000100800 */
[----:B-1----:R-:W-:-:S03]  /*2460*/  IMAD.SHL.U32 R5, R21, 0x2, RZ ;  /* 0x0000000215057824 */ /* 0x002fc600078e00ff */
[----:B------:R2:W-:Y:S04]  /*2470*/  STL [R1+0x258], RZ ;  /* 0x000258ff01007387 */ /* 0x0005e80000100800 */
[----:B------:R2:W-:Y:S01]  /*2480*/  STL [R1+0x25c], RZ ;  /* 0x00025cff01007387 */ /* 0x0005e20000100800 */
[----:B----4-:R-:W-:-:S03]  /*2490*/  LEA.HI.X.SX32 R2, R0, UR11, 0x1, P0 ;  /* 0x0000000b00027c11 */ /* 0x010fc600080f0eff */
[----:B------:R2:W-:Y:S01]  /*24a0*/  STL [R1+0x210], RZ ;  /* 0x000210ff01007387 */ /* 0x0005e20000100800 */
[----:B------:R-:W-:-:S03]  /*24b0*/  IMAD R0, R6, R3, RZ ;  /* 0x0000000306007224 */ /* 0x000fc600078e02ff */
[----:B------:R2:W-:Y:S01]  /*24c0*/  STL [R1+0x214], RZ ;  /* 0x000214ff01007387 */ /* 0x0005e20000100800 */
[----:B------:R-:W-:-:S03]  /*24d0*/  LOP3.LUT R3, R5, 0x20, RZ, 0x3c, !PT ;  /* 0x0000002005037812 */ /* 0x000fc600078e3cff */
[----:B------:R2:W-:Y:S01]  /*24e0*/  STL [R1+0x218], RZ ;  /* 0x000218ff01007387 */ /* 0x0005e20000100800 */
[----:B------:R-:W-:-:S03]  /*24f0*/  LOP3.LUT R3, R5, 0x50, RZ, 0x3c, !PT ;  /* 0x0000005005037812 */ /* 0x000fc600078e3cff */
[----:B------:R2:W-:Y:S01]  /*2500*/  STL [R1+0x21c], RZ ;  /* 0x00021cff01007387 */ /* 0x0005e20000100800 */
[----:B------:R-:W-:-:S03]  /*2510*/  LOP3.LUT R3, R26, 0x40, RZ, 0x3c, !PT ;  /* 0x000000401a037812 */ /* 0x000fc600078e3cff */
        /* <DEDUP_REMOVED lines=8> */
[----:B------:R2:W-:Y:S01]  /*25a0*/  STL [R1+0x3c8], R3 ;  /* 0x0003c80301007387 */ /* 0x0005e20000100800 */
[----:B------:R-:W-:-:S04]  /*25b0*/  LOP3.LUT R29, R29, 0x1c0, RZ, 0xc0, !PT ;  /* 0x000001c01d1d7812 */ /* 0x000fc800078ec0ff */
[----:B------:R-:W-:Y:S02]  /*25c0*/  SHF.R.U32.HI R29, RZ, 0x2, R29 ;  /* 0x00000002ff1d7819 */ /* 0x000fe4000001161d */
[C---:B------:R-:W-:Y:S02]  /*25d0*/  LOP3.LUT R7, R5.reuse, 0x10, RZ, 0x3c, !PT ;  /* 0x0000001005077812 */ /* 0x040fe400078e3cff */
[C---:B------:R-:W-:Y:S02]  /*25e0*/  LOP3.LUT R6, R5.reuse, 0x30, RZ, 0x3c, !PT ;  /* 0x0000003005067812 */ /* 0x040fe400078e3cff */
[----:B------:R-:W-:Y:S02]  /*25f0*/  CS2R R16, SRZ ;  /* 0x0000000000107805 */ /* 0x000fe4000001ff00 */
[----:B------:R-:W-:Y:S02]  /*2600*/  LOP3.LUT R29, R5, R29, RZ, 0x3c, !PT ;  /* 0x0000001d051d7212 */ /* 0x000fe400078e3cff */
[----:B------:R-:W-:-:S02]  /*2610*/  CS2R R18, SRZ ;  /* 0x0000000000127805 */ /* 0x000fc4000001ff00 */
[C---:B------:R-:W-:Y:S02]  /*2620*/  LOP3.LUT R7, R5.reuse, 0x40, RZ, 0x3c, !PT ;  /* 0x0000004005077812 */ /* 0x040fe400078e3cff */
[----:B------:R-:W-:Y:S02]  /*2630*/  CS2R R12, SRZ ;  /* 0x00000000000c7805 */ /* 0x000fe4000001ff00 */
[C---:B------:R-:W-:Y:S02]  /*2640*/  LOP3.LUT R6, R5.reuse, 0x60, RZ, 0x3c, !PT ;  /* 0x0000006005067812 */ /* 0x040fe400078e3cff */
[----:B------:R-:W-:Y:S01]  /*2650*/  CS2R R14, SRZ ;  /* 0x00000000000e7805 */ /* 0x000fe2000001ff00 */
[----:B------:R-:W-:Y:S01]  /*2660*/  IMAD.U32 R0, RZ, RZ, UR7 ;  /* 0x00000007ff007e24 */ /* 0x000fe2000f8e00ff */
[----:B------:R-:W-:Y:S01]  /*2670*/  LOP3.LUT R5, R5, 0x70, RZ, 0x3c, !PT ;  /* 0x0000007005057812 */ /* 0x000fe200078e3cff */
[----:B--2---:R-:W-:-:S12]  /*2680*/  USHF.R.S32.HI UR6, URZ, 0x6, UR6 ;  /* 0x00000006ff067899 */ /* 0x004fd80008011406 */
.L_x_1:
[----:B------:R-:W-:Y:S01]  /*2690*/  STL [R1+0xd3c], R23 ;  /* 0x000d3c1701007387 */ /* 0x000fe20000100800 */
[----:B------:R-:W0:Y:S01]  /*26a0*/  LDC R5, c[0x0][0x3a8] ;  /* 0x0000ea00ff057b82 */ /* 0x000e220000000800 */
[C---:B------:R-:W-:Y:S01]  /*26b0*/  ISETP.GT.AND P0, PT, R0.reuse, 0x2, PT ;  /* 0x000000020000780c */ /* 0x040fe20003f04270 */
[----:B------:R-:W-:Y:S01]  /*26c0*/  IMAD.MOV.U32 R3, RZ, RZ, R2 ;  /* 0x000000ffff037224 */ /* 0x000fe200078e0002 */
[----:B------:R-:W-:Y:S01]  /*26d0*/  STL [R1+0xd44], R23 ;  /* 0x000d441701007387 */ /* 0x000fe20000100800 */
[C---:B------:R-:W-:Y:S01]  /*26e0*/  ISETP.GT.AND P1, PT, R0.reuse, 0x3, PT ;  /* 0x000000030000780c */ /* 0x040fe20003f24270 */
[----:B------:R-:W-:Y:S01]  /*26f0*/  IMAD.MOV.U32 R2, RZ, RZ, R4 ;  /* 0x000000ffff027224 */ /* 0x000fe200078e0004 */
[C---:B------:R-:W-:Y:S01]  /*2700*/  ISETP.GT.AND P2, PT, R0.reuse, 0x4, PT ;  /* 0x000000040000780c */ /* 0x040fe20003f44270 */
[----:B------:R-:W-:Y:S01]  /*2710*/  STL [R1+0xd48], R23 ;  /* 0x000d481701007387 */ /* 0x000fe20000100800 */
[----:B------:R-:W1:Y:S01]  /*2720*/  LDC R6, c[0x0][0x3a8] ;  /* 0x0000ea00ff067b82 */ /* 0x000e620000000800 */
[----:B------:R-:W-:-:S02]  /*2730*/  ISETP.GT.AND P3, PT, R0, 0x5, PT ;  /* 0x000000050000780c */ /* 0x000fc40003f64270 */
[----:B------:R-:W-:Y:S01]  /*2740*/  STL [R1+0xd50], R23 ;  /* 0x000d501701007387 */ /* 0x000fe20000100800 */
[----:B------:R-:W-:-:S03]  /*2750*/  ISETP.GT.AND P4, PT, R0, 0x6, PT ;  /* 0x000000060000780c */ /* 0x000fc60003f84270 */
[----:B------:R-:W-:Y:S01]  /*2760*/  STL [R1+0xd54], R23 ;  /* 0x000d541701007387 */ /* 0x000fe20000100800 */
[----:B------:R-:W2:Y:S03]  /*2770*/  LDC R8, c[0x0][0x3a8] ;  /* 0x0000ea00ff087b82 */ /* 0x000ea60000000800 */
[----:B------:R-:W-:Y:S04]  /*2780*/  STL [R1+0xd60], R23 ;  /* 0x000d601701007387 */ /* 0x000fe80000100800 */
[----:B------:R-:W-:Y:S01]  /*2790*/  STL [R1+0xd68], R23 ;  /* 0x000d681701007387 */ /* 0x000fe20000100800 */
[----:B------:R-:W3:Y:S01]  /*27a0*/  LDC R10, c[0x0][0x3a8] ;  /* 0x0000ea00ff0a7b82 */ /* 0x000ee20000000800 */
[----:B0-----:R-:W-:-:S02]  /*27b0*/  IMAD.SHL.U32 R5, R5, 0x2, RZ ;  /* 0x0000000205057824 */ /* 0x001fc400078e00ff */
[----:B------:R-:W-:Y:S02]  /*27c0*/  STL [R1+0xd74], R23 ;  /* 0x000d741701007387 */ /* 0x000fe40000100800 */
[--C-:B------:R-:W-:Y:S02]  /*27d0*/  IMAD.WIDE R4, R5, 0x2, R2.reuse ;  /* 0x0000000205047825 */ /* 0x100fe400078e0202 */
[----:B------:R-:W-:Y:S01]  /*27e0*/  STL [R1+0xd88], R23 ;  /* 0x000d881701007387 */ /* 0x000fe20000100800 */
[----:B------:R-:W0:Y:S01]  /*27f0*/  LDC R20, c[0x0][0x3a8] ;  /* 0x0000ea00ff147b82 */ /* 0x000e220000000800 */
[----:B-1----:R-:W-:Y:S02]  /*2800*/  IMAD R6, R6, 0x3, RZ ;  /* 0x0000000306067824 */ /* 0x002fe400078e02ff */
[----:B------:R-:W-:Y:S02]  /*2810*/  STL [R1+0xd98], R23 ;  /* 0x000d981701007387 */ /* 0x000fe40000100800 */
[----:B------:R-:W-:-:S02]  /*2820*/  IMAD.WIDE R6, R6, 0x2, R2 ;  /* 0x0000000206067825 */ /* 0x000fc400078e0202 */
[----:B------:R1:W-:Y:S02]  /*2830*/  STL [R1+0xda8], R23 ;  /* 0x000da81701007387 */ /* 0x0003e40000100800 */
[----:B--2---:R-:W-:Y:S02]  /*2840*/  IMAD.SHL.U32 R8, R8, 0x4, RZ ;  /* 0x0000000408087824 */ /* 0x004fe400078e00ff */
[----:B------:R-:W-:Y:S02]  /*2850*/  STL [R1+0xd38], R22 ;  /* 0x000d381601007387 */ /* 0x000fe40000100800 */
[----:B------:R-:W-:Y:S02]  /*2860*/  IMAD.WIDE R8, R8, 0x2, R2 ;  /* 0x0000000208087825 */ /* 0x000fe400078e0202 */
[----:B------:R-:W-:Y:S02]  /*2870*/  STL [R1+0xd4c], R22 ;  /* 0x000d4c1601007387 */ /* 0x000fe40000100800 */
[----:B---3--:R-:W-:Y:S01]  /*2880*/  IMAD R10, R10, 0x5, RZ ;  /* 0x000000050a0a7824 */ /* 0x008fe200078e02ff */
[----:B-1----:R-:W-:Y:S01]  /*2890*/  PRMT R23, RZ, 0x7610, R23 ;  /* 0x00007610ff177816 */ /* 0x002fe20000000017 */
[----:B------:R-:W-:Y:S02]  /*28a0*/  STL [R1+0xd58], R22 ;  /* 0x000d581601007387 */ /* 0x000fe40000100800 */
[----:B------:R-:W-:-:S02]  /*28b0*/  IMAD.WIDE R10, R10, 0x2, R2 ;  /* 0x000000020a0a7825 */ /* 0x000fc400078e0202 */
[----:B------:R-:W-:Y:S02]  /*28c0*/  STL [R1+0xd64], R22 ;  /* 0x000d641601007387 */ /* 0x000fe40000100800 */
[----:B0-----:R-:W-:Y:S02]  /*28d0*/  IMAD R20, R20, 0x6, RZ ;  /* 0x0000000614147824 */ /* 0x001fe400078e02ff */
[----:B------:R-:W-:Y:S02]  /*28e0*/  STL [R1+0xd6c], R22 ;  /* 0x000d6c1601007387 */ /* 0x000fe40000100800 */
[----:B------:R-:W-:Y:S02]  /*28f0*/  IMAD.WIDE R20, R20, 0x2, R2 ;  /* 0x0000000214147825 */ /* 0x000fe400078e0202 */
[----:B------:R-:W-:Y:S04]  /*2900*/  STL [R1+0xd78], R22 ;  /* 0x000d781601007387 */ /* 0x000fe80000100800 */
[----:B------:R-:W-:Y:S04]  /*2910*/  STL [R1+0xd8c], R22 ;  /* 0x000d8c1601007387 */ /* 0x000fe80000100800 */
[----:B------:R-:W-:Y:S04]  /*2920*/  STL [R1+0xd9c], R22 ;  /* 0x000d9c1601007387 */ /* 0x000fe80000100800 */
[----:B------:R0:W-:Y:S04]  /*2930*/  STL [R1+0xdac], R22 ;  /* 0x000dac1601007387 */ /* 0x0001e80000100800 */
[----:B------:R-:W-:Y:S04]  /*2940*/  STL [R1+0xd34], R27 ;  /* 0x000d341b01007387 */ /* 0x000fe80000100800 */
[----:B------:R-:W-:Y:S01]  /*2950*/  STL [R1+0xd40], R27 ;  /* 0x000d401b01007387 */ /* 0x000fe20000100800 */
[----:B0-----:R-:W-:-:S03]  /*2960*/  PRMT R22, RZ, 0x7610, R22 ;  /* 0x00007610ff167816 */ /* 0x001fc60000000016 */
[----:B------:R-:W-:Y:S04]  /*2970*/  STL [R1+0xd5c], R27 ;  /* 0x000d5c1b01007387 */ /* 0x000fe80000100800 */
[----:B------:R-:W-:Y:S04]  /*2980*/  STL [R1+0xd70], R27 ;  /* 0x000d701b01007387 */ /* 0x000fe80000100800 */
        /* <DEDUP_REMOVED lines=9> */
[----:B------:R0:W-:Y:S04]  /*2a20*/  STL [R1+0xdb4], R25 ;  /* 0x000db41901007387 */ /* 0x0001e80000100800 */
[----:B------:R-:W-:Y:S04]  /*2a30*/  STL [R1+0xd2c], R24 ;  /* 0x000d2c1801007387 */ /* 0x000fe80000100800 */
[----:B------:R-:W-:Y:S01]  /*2a40*/  STL [R1+0xd84], R24 ;  /* 0x000d841801007387 */ /* 0x000fe20000100800 */
[----:B0-----:R-:W-:-:S03]  /*2a50*/  PRMT R25, RZ, 0x7610, R25 ;  /* 0x00007610ff197816 */ /* 0x001fc60000000019 */
[----:B------:R0:W-:Y:S04]  /*2a60*/  STL [R1+0xdb8], R24 ;  /* 0x000db81801007387 */ /* 0x0001e80000100800 */
[----:B------:R1:W2:Y:S04]  /*2a70*/  @P1 LDG.E.U16 R25, desc[UR8][R6.64] ;  /* 0x0000000806191981 */ /* 0x0002a8000c1e1500 */
[----:B------:R3:W4:Y:S01]  /*2a80*/  @P2 LDG.E.U16 R27, desc[UR8][R8.64] ;  /* 0x00000008081b2981 */ /* 0x000722000c1e1500 */
[----:B0-----:R-:W-:-:S03]  /*2a90*/  PRMT R24, RZ, 0x7610, R24 ;  /* 0x00007610ff187816 */ /* 0x001fc60000000018 */
[----:B------:R-:W2:Y:S01]  /*2aa0*/  @P3 LDG.E.U16 R22, desc[UR8][R10.64] ;  /* 0x000000080a163981 */ /* 0x000ea2000c1e1500 */
[----:B-1----:R-:W0:Y:S03]  /*2ab0*/  LDC R6, c[0x0][0x3a8] ;  /* 0x0000ea00ff067b82 */ /* 0x002e260000000800 */
[----:B------:R1:W2:Y:S04]  /*2ac0*/  @P0 LDG.E.U16 R24, desc[UR8][R4.64] ;  /* 0x0000000804180981 */ /* 0x0002a8000c1e1500 */
[----:B------:R1:W4:Y:S01]  /*2ad0*/  @P4 LDG.E.U16 R23, desc[UR8][R20.64] ;  /* 0x0000000814174981 */ /* 0x000322000c1e1500 */
[----:B---3--:R-:W3:Y:S03]  /*2ae0*/  LDC R8, c[0x0][0x3a8] ;  /* 0x0000ea00ff087b82 */ /* 0x008ee60000000800 */
[----:B------:R-:W-:Y:S04]  /*2af0*/  STL [R1+0xd28], R26 ;  /* 0x000d281a01007387 */ /* 0x000fe80000100800 */
[----:B-----5:R-:W-:Y:S01]  /*2b00*/  STL [R1+0xc9c], R29 ;  /* 0x000c9c1d01007387 */ /* 0x020fe20000100800 */
[----:B-1----:R-:W1:Y:S03]  /*2b10*/  LDC R5, c[0x0][0x3a8] ;  /* 0x0000ea00ff057b82 */ /* 0x002e660000000800 */
[----:B------:R-:W-:Y:S04]  /*2b20*/  STL [R1+0xc98], R28 ;  /* 0x000c981c01007387 */ /* 0x000fe80000100800 */
[----:B------:R-:W-:Y:S01]  /*2b30*/  STL.64 [R1+0xbb8], R18 ;  /* 0x000bb81201007387 */ /* 0x000fe20000100a00 */
[----:B------:R-:W0:Y:S03]  /*2b40*/  LDC R11, c[0x0][0x3a8] ;  /* 0x0000ea00ff0b7b82 */ /* 0x000e260000000800 */
[----:B------:R-:W-:Y:S04]  /*2b50*/  STL.64 [R1+0xbb0], R16 ;  /* 0x000bb01001007387 */ /* 0x000fe80000100a00 */
[----:B------:R-:W-:Y:S01]  /*2b60*/  STL.64 [R1+0xba8], R14 ;  /* 0x000ba80e01007387 */ /* 0x000fe20000100a00 */
[----:B------:R-:W0:Y:S03]  /*2b70*/  LDC R21, c[0x0][0x3a8] ;  /* 0x0000ea00ff157b82 */ /* 0x000e260000000800 */
[----:B------:R-:W-:Y:S04]  /*2b80*/  STL.64 [R1+0xba0], R12 ;  /* 0x000ba00c01007387 */ /* 0x000fe80000100a00 */
[----:B--2---:R2:W-:Y:S04]  /*2b90*/  STL [R1+0xfc], R24 ;  /* 0x0000fc1801007387 */ /* 0x0045e80000100800 */
[----:B--2---:R-:W2:Y:S04]  /*2ba0*/  LDL.LU R24, [R1+0xdb8] ;  /* 0x000db80001187983 */ /* 0x004ea80000300800 */
[----:B------:R0:W-:Y:S04]  /*2bb0*/  STL [R1+0xf8], R25 ;  /* 0x0000f81901007387 */ /* 0x0001e80000100800 */
[----:B0-----:R-:W2:Y:S04]  /*2bc0*/  LDL.LU R25, [R1+0xdb4] ;  /* 0x000db40001197983 */ /* 0x001ea80000300800 */
[----:B----4-:R0:W-:Y:S04]  /*2bd0*/  STL [R1+0xf4], R27 ;  /* 0x0000f41b01007387 */ /* 0x0101e80000100800 */
[----:B0-----:R-:W4:Y:S04]  /*2be0*/  LDL.LU R27, [R1+0xdb0] ;  /* 0x000db000011b7983 */ /* 0x001f280000300800 */
[----:B------:R0:W-:Y:S04]  /*2bf0*/  STL [R1+0xf0], R22 ;  /* 0x0000f01601007387 */ /* 0x0001e80000100800 */
[----:B0-----:R-:W4:Y:S04]  /*2c00*/  LDL.LU R22, [R1+0xdac] ;  /* 0x000dac0001167983 */ /* 0x001f280000300800 */
[----:B------:R0:W-:Y:S04]  /*2c10*/  STL [R1+0xec], R23 ;  /* 0x0000ec1701007387 */ /* 0x0001e80000100800 */
[----:B0-----:R-:W4:Y:S01]  /*2c20*/  LDL.LU R23, [R1+0xda8] ;  /* 0x000da80001177983 */ /* 0x001f220000300800 */
[----:B------:R-:W-:-:S02]  /*2c30*/  ISETP.GT.AND P0, PT, R0, 0x7, PT ;  /* 0x000000070000780c */ /* 0x000fc40003f04270 */
[C---:B------:R-:W-:Y:S01]  /*2c40*/  ISETP.GT.AND P1, PT, R0.reuse, 0x8, PT ;  /* 0x000000080000780c */ /* 0x040fe20003f24270 */
[----:B-1----:R-:W-:Y:S01]  /*2c50*/  IMAD R5, R5, 0x7, RZ ;  /* 0x0000000705057824 */ /* 0x002fe200078e02ff */
[----:B------:R-:W-:Y:S01]  /*2c60*/  ISETP.GT.AND P2, PT, R0, 0x9, PT ;  /* 0x000000090000780c */ /* 0x000fe20003f44270 */
[----:B------:R-:W-:Y:S01]  /*2c70*/  IMAD.SHL.U32 R6, R6, 0x8, RZ ;  /* 0x0000000806067824 */ /* 0x000fe200078e00ff */
[----:B------:R-:W-:Y:S01]  /*2c80*/  ISETP.GT.AND P3, PT, R0, 0xa, PT ;  /* 0x0000000a0000780c */ /* 0x000fe20003f64270 */
[----:B---3--:R-:W-:Y:S01]  /*2c90*/  IMAD R8, R8, 0x9, RZ ;  /* 0x0000000908087824 */ /* 0x008fe200078e02ff */
[----:B------:R-:W-:Y:S01]  /*2ca0*/  PRMT R19, RZ, 0x7610, R19 ;  /* 0x00007610ff137816 */ /* 0x000fe20000000013 */
[----:B------:R-:W-:Y:S01]  /*2cb0*/  IMAD.WIDE R4, R5, 0x2, R2 ;  /* 0x0000000205047825 */ /* 0x000fe200078e0202 */
[----:B------:R-:W-:-:S03]  /*2cc0*/  ISETP.GT.AND P4, PT, R0, 0xb, PT ;  /* 0x0000000b0000780c */ /* 0x000fc60003f84270 */
[----:B------:R-:W-:Y:S01]  /*2cd0*/  IMAD R11, R11, 0xa, RZ ;  /* 0x0000000a0b0b7824 */ /* 0x000fe200078e02ff */
[----:B------:R0:W3:Y:S01]  /*2ce0*/  @P0 LDG.E.U16 R19, desc[UR8][R4.64] ;  /* 0x0000000804130981 */ /* 0x0000e2000c1e1500 */
[----:B------:R-:W-:-:S04]  /*2cf0*/  IMAD.WIDE R6, R6, 0x2, R2 ;  /* 0x0000000206067825 */ /* 0x000fc800078e0202 */
[----:B------:R-:W-:-:S04]  /*2d00*/  IMAD.WIDE R8, R8, 0x2, R2 ;  /* 0x0000000208087825 */ /* 0x000fc800078e0202 */
[----:B------:R-:W-:Y:S01]  /*2d10*/  IMAD R21, R21, 0xb, RZ ;  /* 0x0000000b15157824 */ /* 0x000fe200078e02ff */
[----:B0-----:R-:W0:Y:S01]  /*2d20*/  LDC R5, c[0x0][0x3a8] ;  /* 0x0000ea00ff057b82 */ /* 0x001e220000000800 */
[----:B------:R-:W-:-:S04]  /*2d30*/  IMAD.WIDE R10, R11, 0x2, R2 ;  /* 0x000000020b0a7825 */ /* 0x000fc800078e0202 */
[----:B------:R-:W-:Y:S01]  /*2d40*/  IMAD.WIDE R20, R21, 0x2, R2 ;  /* 0x0000000215147825 */ /* 0x000fe200078e0202 */
[----:B--2---:R-:W-:-:S06]  /*2d50*/  PRMT R25, RZ, 0x7610, R25 ;  /* 0x00007610ff197816 */ /* 0x004fcc0000000019 */
[----:B------:R1:W2:Y:S01]  /*2d60*/  @P1 LDG.E.U16 R25, desc[UR8][R6.64] ;  /* 0x0000000806191981 */ /* 0x0002a2000c1e1500 */
[----:B----4-:R-:W-:Y:S01]  /*2d70*/  PRMT R27, RZ, 0x7610, R27 ;  /* 0x00007610ff1b7816 */ /* 0x010fe2000000001b */
[----:B-1----:R-:W1:Y:S05]  /*2d80*/  LDC R6, c[0x0][0x3a8] ;  /* 0x0000ea00ff067b82 */ /* 0x002e6a0000000800 */
[----:B------:R4:W2:Y:S01]  /*2d90*/  @P2 LDG.E.U16 R27, desc[UR8][R8.64] ;  /* 0x00000008081b2981 */ /* 0x0008a2000c1e1500 */
[----:B------:R-:W-:Y:S02]  /*2da0*/  PRMT R22, RZ, 0x7610, R22 ;  /* 0x00007610ff167816 */ /* 0x000fe40000000016 */
[----:B----4-:R-:W4:Y:S04]  /*2db0*/  LDC R8, c[0x0][0x3a8] ;  /* 0x0000ea00ff087b82 */ /* 0x010f280000000800 */
[----:B------:R0:W4:Y:S01]  /*2dc0*/  @P3 LDG.E.U16 R22, desc[UR8][R10.64] ;  /* 0x000000080a163981 */ /* 0x000122000c1e1500 */
[----:B------:R-:W-:-:S03]  /*2dd0*/  PRMT R23, RZ, 0x7610, R23 ;  /* 0x00007610ff177816 */ /* 0x000fc60000000017 */
[----:B0-----:R-:W0:Y:S03]  /*2de0*/  LDC R10, c[0x0][0x3a8] ;  /* 0x0000ea00ff0a7b82 */ /* 0x001e260000000800 */
[----:B------:R3:W4:Y:S04]  /*2df0*/  @P4 LDG.E.U16 R23, desc[UR8][R20.64] ;  /* 0x0000000814174981 */ /* 0x000728000c1e1500 */
[----:B---3--:R-:W-:Y:S01]  /*2e00*/  STL [R1+0xca0], R19 ;  /* 0x000ca01301007387 */ /* 0x008fe20000100800 */
[----:B------:R-:W3:Y:S03]  /*2e10*/  LDC R21, c[0x0][0x3a8] ;  /* 0x0000ea00ff157b82 */ /* 0x000ee60000000800 */
[----:B--2---:R2:W-:Y:S04]  /*2e20*/  STL [R1+0xb8], R25 ;  /* 0x0000b81901007387 */ /* 0x0045e80000100800 */
[----:B--2---:R-:W2:Y:S04]  /*2e30*/  LDL.LU R25, [R1+0xda4] ;  /* 0x000da40001197983 */ /* 0x004ea80000300800 */
[----:B------:R0:W-:Y:S04]  /*2e40*/  STL [R1+0xdc], R27 ;  /* 0x0000dc1b01007387 */ /* 0x0001e80000100800 */
[----:B0-----:R-:W2:Y:S04]  /*2e50*/  LDL.LU R27, [R1+0xda0] ;  /* 0x000da000011b7983 */ /* 0x001ea80000300800 */
[----:B----4-:R0:W-:Y:S04]  /*2e60*/  STL [R1+0xe4], R22 ;  /* 0x0000e41601007387 */ /* 0x0101e80000100800 */
[----:B0-----:R-:W4:Y:S04]  /*2e70*/  LDL.LU R22, [R1+0xd9c] ;  /* 0x000d9c0001167983 */ /* 0x001f280000300800 */
[----:B------:R0:W-:Y:S04]  /*2e80*/  STL [R1+0xe0], R23 ;  /* 0x0000e01701007387 */ /* 0x0001e80000100800 */
[----:B0-----:R-:W4:Y:S01]  /*2e90*/  LDL.LU R23, [R1+0xd98] ;  /* 0x000d980001177983 */ /* 0x001f220000300800 */
[----:B------:R-:W-:-:S02]  /*2ea0*/  ISETP.GT.AND P1, PT, R0, 0xc, PT ;  /* 0x0000000c0000780c */ /* 0x000fc40003f24270 */
[C---:B------:R-:W-:Y:S01]  /*2eb0*/  ISETP.GT.AND P2, PT, R0.reuse, 0xd, PT ;  /* 0x0000000d0000780c */ /* 0x040fe20003f44270 */
[----:B------:R-:W-:Y:S01]  /*2ec0*/  IMAD R5, R5, 0xc, RZ ;  /* 0x0000000c05057824 */ /* 0x000fe200078e02ff */
[----:B------:R-:W-:Y:S01]  /*2ed0*/  ISETP.GT.AND P3, PT, R0, 0xe, PT ;  /* 0x0000000e0000780c */ /* 0x000fe20003f64270 */
[----:B-1----:R-:W-:Y:S01]  /*2ee0*/  IMAD R6, R6, 0xd, RZ ;  /* 0x0000000d06067824 */ /* 0x002fe200078e02ff */
[C---:B------:R-:W-:Y:S01]  /*2ef0*/  ISETP.GT.AND P4, PT, R0.reuse, 0xf, PT ;  /* 0x0000000f0000780c */ /* 0x040fe20003f84270 */
[----:B------:R-:W-:Y:S01]  /*2f00*/  IMAD.WIDE R4, R5, 0x2, R2 ;  /* 0x0000000205047825 */ /* 0x000fe200078e0202 */
[----:B------:R-:W-:-:S03]  /*2f10*/  ISETP.GT.AND P5, PT, R0, 0x10, PT ;  /* 0x000000100000780c */ /* 0x000fc60003fa4270 */
[----:B------:R-:W-:Y:S02]  /*2f20*/  IMAD R8, R8, 0xe, RZ ;  /* 0x0000000e08087824 */ /* 0x000fe400078e02ff */
[----:B------:R-:W-:Y:S02]  /*2f30*/  IMAD R10, R10, 0xf, RZ ;  /* 0x0000000f0a0a7824 */ /* 0x000fe400078e02ff */
[----:B------:R-:W-:Y:S01]  /*2f40*/  IMAD.WIDE R6, R6, 0x2, R2 ;  /* 0x0000000206067825 */ /* 0x000fe200078e0202 */
[----:B------:R-:W-:-:S03]  /*2f50*/  PRMT R18, RZ, 0x7610, R18 ;  /* 0x00007610ff127816 */ /* 0x000fc60000000012 */
[----:B---3--:R-:W-:Y:S02]  /*2f60*/  IMAD.SHL.U32 R21, R21, 0x10, RZ ;  /* 0x0000001015157824 */ /* 0x008fe400078e00ff */
[----:B------:R-:W-:-:S04]  /*2f70*/  IMAD.WIDE R8, R8, 0x2, R2 ;  /* 0x0000000208087825 */ /* 0x000fc800078e0202 */
[----:B------:R-:W-:-:S04]  /*2f80*/  IMAD.WIDE R10, R10, 0x2, R2 ;  /* 0x000000020a0a7825 */ /* 0x000fc800078e0202 */
[----:B------:R-:W-:Y:S01]  /*2f90*/  IMAD.WIDE R20, R21, 0x2, R2 ;  /* 0x0000000215147825 */ /* 0x000fe200078e0202 */
[----:B------:R0:W3:Y:S01]  /*2fa0*/  @P4 LDG.E.U16 R18, desc[UR8][R10.64] ;  /* 0x000000080a124981 */ /* 0x0000e2000c1e1500 */
[----:B------:R-:W-:Y:S01]  /*2fb0*/  ISETP.GT.AND P0, PT, R0, RZ, PT ;  /* 0x000000ff0000720c */ /* 0x000fe20003f04270 */
[----:B0-----:R-:W0:Y:S01]  /*2fc0*/  LDC R10, c[0x0][0x3a8] ;  /* 0x0000ea00ff0a7b82 */ /* 0x001e220000000800 */
[----:B--2---:R-:W-:-:S06]  /*2fd0*/  PRMT R25, RZ, 0x7610, R25 ;  /* 0x00007610ff197816 */ /* 0x004fcc0000000019 */
[----:B------:R1:W2:Y:S01]  /*2fe0*/  @P1 LDG.E.U16 R25, desc[UR8][R4.64] ;  /* 0x0000000804191981 */ /* 0x0002a2000c1e1500 */
[----:B------:R-:W-:-:S06]  /*2ff0*/  PRMT R27, RZ, 0x7610, R27 ;  /* 0x00007610ff1b7816 */ /* 0x000fcc000000001b */
[----:B------:R0:W3:Y:S01]  /*3000*/  @P2 LDG.E.U16 R27, desc[UR8][R6.64] ;  /* 0x00000008061b2981 */ /* 0x0000e2000c1e1500 */
[----:B----4-:R-:W-:Y:S02]  /*3010*/  PRMT R22, RZ, 0x7610, R22 ;  /* 0x00007610ff167816 */ /* 0x010fe40000000016 */
[----:B------:R-:W-:-:S04]  /*3020*/  PRMT R23, RZ, 0x7610, R23 ;  /* 0x00007610ff177816 */ /* 0x000fc80000000017 */
[----:B------:R4:W3:Y:S01]  /*3030*/  @P3 LDG.E.U16 R22, desc[UR8][R8.64] ;  /* 0x0000000808163981 */ /* 0x0008e2000c1e1500 */
[----:B-1----:R-:W-:Y:S01]  /*3040*/  PRMT R4, RZ, 0x7610, R4 ;  /* 0x00007610ff047816 */ /* 0x002fe20000000004 */
[----:B0-----:R-:W0:Y:S02]  /*3050*/  LDC R6, c[0x0][0x3a8] ;  /* 0x0000ea00ff067b82 */ /* 0x001e240000000800 */
[----:B------:R1:W3:Y:S04]  /*3060*/  @P5 LDG.E.U16 R23, desc[UR8][R20.64] ;  /* 0x0000000814175981 */ /* 0x0002e8000c1e1500 */
[----:B------:R-:W3:Y:S02]  /*3070*/  @P0 LDG.E.U16 R4, desc[UR8][R2.64] ;  /* 0x0000000802040981 */ /* 0x000ee4000c1e1500 */
[----:B----4-:R-:W4:Y:S08]  /*3080*/  LDC R8, c[0x0][0x3a8] ;  /* 0x0000ea00ff087b82 */ /* 0x010f300000000800 */
[----:B-1----:R-:W1:Y:S01]  /*3090*/  LDC R21, c[0x0][0x3a8] ;  /* 0x0000ea00ff157b82 */ /* 0x002e620000000800 */
[----:B--2---:R2:W-:Y:S04]  /*30a0*/  STL [R1+0xd8], R25 ;  /* 0x0000d81901007387 */ /* 0x0045e80000100800 */
[----:B--2---:R-:W2:Y:S04]  /*30b0*/  LDL.LU R25, [R1+0xd94] ;  /* 0x000d940001197983 */ /* 0x004ea80000300800 */
[----:B---3--:R3:W-:Y:S04]  /*30c0*/  STL [R1+0xd4], R27 ;  /* 0x0000d41b01007387 */ /* 0x0087e80000100800 */
[----:B---3--:R-:W3:Y:S04]  /*30d0*/  LDL.LU R27, [R1+0xd90] ;  /* 0x000d9000011b7983 */ /* 0x008ee80000300800 */
[----:B------:R0:W-:Y:S04]  /*30e0*/  STL [R1+0xd0], R22 ;  /* 0x0000d01601007387 */ /* 0x0001e80000100800 */
[----:B0-----:R-:W3:Y:S04]  /*30f0*/  LDL.LU R22, [R1+0xd8c] ;  /* 0x000d8c0001167983 */ /* 0x001ee80000300800 */
[----:B------:R-:W-:Y:S04]  /*3100*/  STL [R1+0xca4], R18 ;  /* 0x000ca41201007387 */ /* 0x000fe80000100800 */
[----:B------:R0:W-:Y:S04]  /*3110*/  STL [R1+0xa8], R23 ;  /* 0x0000a81701007387 */ /* 0x0001e80000100800 */
[----:B0-----:R-:W3:Y:S04]  /*3120*/  LDL.LU R23, [R1+0xd88] ;  /* 0x000d880001177983 */ /* 0x001ee80000300800 */
[----:B------:R0:W-:Y:S02]  /*3130*/  STL [R1+0x88], R4 ;  /* 0x0000880401007387 */ /* 0x0001e40000100800 */
[----:B0-----:R-:W0:Y:S01]  /*3140*/  LDC R4, c[0x0][0x3a8] ;  /* 0x0000ea00ff047b82 */ /* 0x001e220000000800 */
[----:B------:R-:W-:-:S02]  /*3150*/  ISETP.GT.AND P1, PT, R0, 0x11, PT ;  /* 0x000000110000780c */ /* 0x000fc40003f24270 */
[C---:B------:R-:W-:Y:S02]  /*3160*/  ISETP.GT.AND P2, PT, R0.reuse, 0x12, PT ;  /* 0x000000120000780c */ /* 0x040fe40003f44270 */
[----:B------:R-:W-:Y:S01]  /*3170*/  ISETP.GT.AND P3, PT, R0, 0x13, PT ;  /* 0x000000130000780c */ /* 0x000fe20003f64270 */
[----:B------:R-:W-:Y:S01]  /*3180*/  IMAD R6, R6, 0x12, RZ ;  /* 0x0000001206067824 */ /* 0x000fe200078e02ff */
[----:B------:R-:W-:Y:S01]  /*3190*/  ISETP.GT.AND P4, PT, R0, 0x14, PT ;  /* 0x000000140000780c */ /* 0x000fe20003f84270 */
[----:B----4-:R-:W-:Y:S01]  /*31a0*/  IMAD R8, R8, 0x13, RZ ;  /* 0x0000001308087824 */ /* 0x010fe200078e02ff */
[----:B------:R-:W-:Y:S01]  /*31b0*/  PRMT R24, RZ, 0x7610, R24 ;  /* 0x00007610ff187816 */ /* 0x000fe20000000018 */
[----:B------:R-:W-:Y:S01]  /*31c0*/  IMAD R10, R10, 0x14, RZ ;  /* 0x000000140a0a7824 */ /* 0x000fe200078e02ff */
[----:B------:R-:W-:Y:S01]  /*31d0*/  ISETP.GT.AND P0, PT, R0, 0x18, PT ;  /* 0x000000180000780c */ /* 0x000fe20003f04270 */
[----:B------:R-:W-:-:S04]  /*31e0*/  IMAD.WIDE R6, R6, 0x2, R2 ;  /* 0x0000000206067825 */ /* 0x000fc800078e0202 */
[----:B------:R-:W-:-:S04]  /*31f0*/  IMAD.WIDE R8, R8, 0x2, R2 ;  /* 0x0000000208087825 */ /* 0x000fc800078e0202 */
[----:B0-----:R-:W-:-:S04]  /*3200*/  IMAD R4, R4, 0x11, RZ ;  /* 0x0000001104047824 */ /* 0x001fc800078e02ff */
[----:B------:R-:W-:-:S04]  /*3210*/  IMAD.WIDE R4, R4, 0x2, R2 ;  /* 0x0000000204047825 */ /* 0x000fc800078e0202 */
[----:B-1----:R-:W-:Y:S01]  /*3220*/  IMAD R21, R21, 0x18, RZ ;  /* 0x0000001815157824 */ /* 0x002fe200078e02ff */
[----:B------:R0:W4:Y:S01]  /*3230*/  @P1 LDG.E.U16 R24, desc[UR8][R4.64] ;  /* 0x0000000804181981 */ /* 0x000122000c1e1500 */
[----:B------:R-:W-:-:S04]  /*3240*/  IMAD.WIDE R10, R10, 0x2, R2 ;  /* 0x000000020a0a7825 */ /* 0x000fc800078e0202 */
[----:B------:R-:W-:Y:S01]  /*3250*/  IMAD.WIDE R20, R21, 0x2, R2 ;  /* 0x0000000215147825 */ /* 0x000fe200078e0202 */
[----:B0-----:R-:W0:Y:S01]  /*3260*/  LDC R5, c[0x0][0x3a8] ;  /* 0x0000ea00ff057b82 */ /* 0x001e220000000800 */
[----:B--2---:R-:W-:-:S06]  /*3270*/  PRMT R25, RZ, 0x7610, R25 ;  /* 0x00007610ff197816 */ /* 0x004fcc0000000019 */
[----:B------:R1:W2:Y:S01]  /*3280*/  @P2 LDG.E.U16 R25, desc[UR8][R6.64] ;  /* 0x0000000806192981 */ /* 0x0002a2000c1e1500 */
[----:B---3--:R-:W-:Y:S01]  /*3290*/  PRMT R27, RZ, 0x7610, R27 ;  /* 0x00007610ff1b7816 */ /* 0x008fe2000000001b */
[----:B-1----:R-:W1:Y:S05]  /*32a0*/  LDC R6, c[0x0][0x3a8] ;  /* 0x0000ea00ff067b82 */ /* 0x002e6a0000000800 */
[----:B------:R3:W2:Y:S03]  /*32b0*/  @P3 LDG.E.U16 R27, desc[UR8][R8.64] ;  /* 0x00000008081b3981 */ /* 0x0006a6000c1e1500 */
[----:B---3--:R-:W3:Y:S01]  /*32c0*/  LDC R9, c[0x0][0x3a8] ;  /* 0x0000ea00ff097b82 */ /* 0x008ee20000000800 */
[----:B------:R-:W-:-:S06]  /*32d0*/  PRMT R22, RZ, 0x7610, R22 ;  /* 0x00007610ff167816 */ /* 0x000fcc0000000016 */
[----:B------:R0:W3:Y:S02]  /*32e0*/  @P4 LDG.E.U16 R22, desc[UR8][R10.64] ;  /* 0x000000080a164981 */ /* 0x0000e4000c1e1500 */
[----:B0-----:R-:W0:Y:S01]  /*32f0*/  LDC R11, c[0x0][0x3a8] ;  /* 0x0000ea00ff0b7b82 */ /* 0x001e220000000800 */
[----:B------:R-:W-:-:S06]  /*3300*/  PRMT R23, RZ, 0x7610, R23 ;  /* 0x00007610ff177816 */ /* 0x000fcc0000000017 */
[----:B------:R-:W3:Y:S04]  /*3310*/  @P0 LDG.E.U16 R23, desc[UR8][R20.64] ;  /* 0x0000000814170981 */ /* 0x000ee8000c1e1500 */
[----:B----4-:R4:W-:Y:S04]  /*3320*/  STL [R1+0xc8], R24 ;  /* 0x0000c81801007387 */ /* 0x0109e80000100800 */
[----:B----4-:R-:W4:Y:S04]  /*3330*/  LDL.LU R24, [R1+0xd84] ;  /* 0x000d840001187983 */ /* 0x010f280000300800 */
[----:B--2---:R2:W-:Y:S04]  /*3340*/  STL [R1+0xc4], R25 ;  /* 0x0000c41901007387 */ /* 0x0045e80000100800 */
[----:B--2---:R-:W2:Y:S04]  /*3350*/  LDL.LU R25, [R1+0xd80] ;  /* 0x000d800001197983 */ /* 0x004ea80000300800 */
[----:B------:R0:W-:Y:S04]  /*3360*/  STL [R1+0xc0], R27 ;  /* 0x0000c01b01007387 */ /* 0x0001e80000100800 */
[----:B0-----:R-:W2:Y:S04]  /*3370*/  LDL.LU R27, [R1+0xd7c] ;  /* 0x000d7c00011b7983 */ /* 0x001ea80000300800 */
[----:B---3--:R0:W-:Y:S04]  /*3380*/  STL [R1+0xbc], R22 ;  /* 0x0000bc1601007387 */ /* 0x0081e80000100800 */
[----:B0-----:R-:W3:Y:S04]  /*3390*/  LDL.LU R22, [R1+0xd78] ;  /* 0x000d780001167983 */ /* 0x001ee80000300800 */
[----:B------:R0:W-:Y:S04]  /*33a0*/  STL [R1+0xa0], R23 ;  /* 0x0000a01701007387 */ /* 0x0001e80000100800 */
[----:B0-----:R-:W4:Y:S01]  /*33b0*/  LDL.LU R23, [R1+0xd74] ;  /* 0x000d740001177983 */ /* 0x001f220000300800 */
[----:B------:R-:W-:-:S02]  /*33c0*/  ISETP.GT.AND P1, PT, R0, 0x15, PT ;  /* 0x000000150000780c */ /* 0x000fc40003f24270 */
[C---:B------:R-:W-:Y:S01]  /*33d0*/  ISETP.GT.AND P2, PT, R0.reuse, 0x16, PT ;  /* 0x000000160000780c */ /* 0x040fe20003f44270 */
[----:B------:R-:W-:Y:S01]  /*33e0*/  IMAD R5, R5, 0x15, RZ ;  /* 0x0000001505057824 */ /* 0x000fe200078e02ff */
[----:B------:R-:W-:Y:S01]  /*33f0*/  ISETP.GT.AND P3, PT, R0, 0x17, PT ;  /* 0x000000170000780c */ /* 0x000fe20003f64270 */
[----:B-1----:R-:W-:Y:S01]  /*3400*/  IMAD R6, R6, 0x16, RZ ;  /* 0x0000001606067824 */ /* 0x002fe200078e02ff */
[----:B------:R-:W-:Y:S01]  /*3410*/  ISETP.GT.AND P4, PT, R0, 0x20, PT ;  /* 0x000000200000780c */ /* 0x000fe20003f84270 */
[----:B------:R-:W-:Y:S01]  /*3420*/  IMAD.WIDE R4, R5, 0x2, R2 ;  /* 0x0000000205047825 */ /* 0x000fe200078e0202 */
[----:B------:R-:W-:-:S03]  /*3430*/  PRMT R17, RZ, 0x7610, R17 ;  /* 0x00007610ff117816 */ /* 0x000fc60000000011 */
[----:B------:R-:W-:Y:S02]  /*3440*/  IMAD R9, R9, 0x17, RZ ;  /* 0x0000001709097824 */ /* 0x000fe400078e02ff */
[----:B------:R-:W-:Y:S02]  /*3450*/  IMAD.SHL.U32 R11, R11, 0x20, RZ ;  /* 0x000000200b0b7824 */ /* 0x000fe400078e00ff */
[----:B------:R-:W-:-:S04]  /*3460*/  IMAD.WIDE R6, R6, 0x2, R2 ;  /* 0x0000000206067825 */ /* 0x000fc800078e0202 */
[----:B------:R-:W-:-:S04]  /*3470*/  IMAD.WIDE R8, R9, 0x2, R2 ;  /* 0x0000000209087825 */ /* 0x000fc800078e0202 */
[----:B------:R-:W-:Y:S01]  /*3480*/  IMAD.WIDE R10, R11, 0x2, R2 ;  /* 0x000000020b0a7825 */ /* 0x000fe200078e0202 */
[----:B------:R-:W4:Y:S01]  /*3490*/  @P3 LDG.E.U16 R17, desc[UR8][R8.64] ;  /* 0x0000000808113981 */ /* 0x000f22000c1e1500 */
[----:B--2---:R-:W-:-:S06]  /*34a0*/  PRMT R27, RZ, 0x7610, R27 ;  /* 0x00007610ff1b7816 */ /* 0x004fcc000000001b */
[----:B------:R0:W2:Y:S02]  /*34b0*/  @P1 LDG.E.U16 R27, desc[UR8][R4.64] ;  /* 0x00000008041b1981 */ /* 0x0000a4000c1e1500 */
[----:B0-----:R-:W0:Y:S01]  /*34c0*/  LDC R5, c[0x0][0x3a8] ;  /* 0x0000ea00ff057b82 */ /* 0x001e220000000800 */
[----:B---3--:R-:W-:-:S06]  /*34d0*/  PRMT R22, RZ, 0x7610, R22 ;  /* 0x00007610ff167816 */ /* 0x008fcc0000000016 */
[----:B------:R1:W3:Y:S02]  /*34e0*/  @P2 LDG.E.U16 R22, desc[UR8][R6.64] ;  /* 0x0000000806162981 */ /* 0x0002e4000c1e1500 */
[----:B-1----:R-:W1:Y:S01]  /*34f0*/  LDC R7, c[0x0][0x3a8] ;  /* 0x0000ea00ff077b82 */ /* 0x002e620000000800 */
[----:B----4-:R-:W-:-:S06]  /*3500*/  PRMT R23, RZ, 0x7610, R23 ;  /* 0x00007610ff177816 */ /* 0x010fcc0000000017 */
[----:B------:R-:W4:Y:S01]  /*3510*/  @P4 LDG.E.U16 R23, desc[UR8][R10.64] ;  /* 0x000000080a174981 */ /* 0x000f22000c1e1500 */
[C---:B------:R-:W-:Y:S02]  /*3520*/  ISETP.GT.AND P0, PT, R0.reuse, 0x19, PT ;  /* 0x000000190000780c */ /* 0x040fe40003f04270 */
[----:B------:R-:W-:Y:S01]  /*3530*/  ISETP.GT.AND P1, PT, R0, 0x28, PT ;  /* 0x000000280000780c */ /* 0x000fe20003f24270 */
[----:B0-----:R-:W-:Y:S01]  /*3540*/  IMAD R5, R5, 0x19, RZ ;  /* 0x0000001905057824 */ /* 0x001fe200078e02ff */
[----:B------:R-:W-:Y:S02]  /*3550*/  PRMT R9, RZ, 0x7610, R9 ;  /* 0x00007610ff097816 */ /* 0x000fe40000000009 */
[----:B------:R-:W-:Y:S01]  /*3560*/  PRMT R8, RZ, 0x7610, R8 ;  /* 0x00007610ff087816 */ /* 0x000fe20000000008 */
[----:B------:R-:W-:-:S06]  /*3570*/  IMAD.WIDE R4, R5, 0x2, R2 ;  /* 0x0000000205047825 */ /* 0x000fcc00078e0202 */
[----:B------:R-:W4:Y:S01]  /*3580*/  @P0 LDG.E.U16 R9, desc[UR8][R4.64] ;  /* 0x0000000804090981 */ /* 0x000f22000c1e1500 */
[----:B-1----:R-:W-:-:S04]  /*3590*/  IMAD R7, R7, 0x28, RZ ;  /* 0x0000002807077824 */ /* 0x002fc800078e02ff */
[----:B------:R-:W-:-:S05]  /*35a0*/  IMAD.WIDE R6, R7, 0x2, R2 ;  /* 0x0000000207067825 */ /* 0x000fca00078e0202 */
[----:B------:R-:W4:Y:S04]  /*35b0*/  @P1 LDG.E.U16 R8, desc[UR8][R6.64] ;  /* 0x0000000806081981 */ /* 0x000f28000c1e1500 */
[----:B--2---:R0:W-:Y:S04]  /*35c0*/  STL [R1+0xb4], R27 ;  /* 0x0000b41b01007387 */ /* 0x0041e80000100800 */
[----:B0-----:R-:W2:Y:S04]  /*35d0*/  LDL.LU R27, [R1+0xd70] ;  /* 0x000d7000011b7983 */ /* 0x001ea80000300800 */
[----:B---3--:R0:W-:Y:S04]  /*35e0*/  STL [R1+0xb0], R22 ;  /* 0x0000b01601007387 */ /* 0x0081e80000100800 */
[----:B0-----:R-:W3:Y:S04]  /*35f0*/  LDL.LU R22, [R1+0xd6c] ;  /* 0x000d6c0001167983 */ /* 0x001ee80000300800 */
[----:B------:R-:W-:Y:S04]  /*3600*/  STL [R1+0xca8], R17 ;  /* 0x000ca81101007387 */ /* 0x000fe80000100800 */
[----:B----4-:R0:W-:Y:S04]  /*3610*/  STL [R1+0x8c], R23 ;  /* 0x00008c1701007387 */ /* 0x0101e80000100800 */
[----:B0-----:R-:W4:Y:S04]  /*3620*/  LDL.LU R23, [R1+0xd68] ;  /* 0x000d680001177983 */ /* 0x001f280000300800 */
[----:B------:R0:W-:Y:S02]  /*3630*/  STL [R1+0xa4], R9 ;  /* 0x0000a40901007387 */ /* 0x0001e40000100800 */
[----:B0-----:R-:W0:Y:S02]  /*3640*/  LDC R9, c[0x0][0x3a8] ;  /* 0x0000ea00ff097b82 */ /* 0x001e240000000800 */
[----:B------:R1:W-:Y:S06]  /*3650*/  STL [R1+0x80], R8 ;  /* 0x0000800801007387 */ /* 0x0003ec0000100800 */
[----:B-1----:R-:W1:Y:S01]  /*3660*/  LDC R8, c[0x0][0x3a8] ;  /* 0x0000ea00ff087b82 */ /* 0x002e620000000800 */
[----:B------:R-:W-:-:S02]  /*3670*/  ISETP.GT.AND P2, PT, R0, 0x1a, PT ;  /* 0x0000001a0000780c */ /* 0x000fc40003f44270 */
[----:B------:R-:W-:Y:S01]  /*3680*/  ISETP.GT.AND P3, PT, R0, 0x30, PT ;  /* 0x000000300000780c */ /* 0x000fe20003f64270 */
[----:B0-----:R-:W-:-:S04]  /*3690*/  IMAD R9, R9, 0x1a, RZ ;  /* 0x0000001a09097824 */ /* 0x001fc800078e02ff */
[----:B------:R-:W-:Y:S02]  /*36a0*/  IMAD.WIDE R4, R9, 0x2, R2 ;  /* 0x0000000209047825 */ /* 0x000fe400078e0202 */
[----:B------:R-:W0:Y:S02]  /*36b0*/  LDC R9, c[0x0][0x3a8] ;  /* 0x0000ea00ff097b82 */ /* 0x000e240000000800 */
[----:B-1----:R-:W-:-:S04]  /*36c0*/  IMAD R8, R8, 0x30, RZ ;  /* 0x0000003008087824 */ /* 0x002fc800078e02ff */
[----:B------:R-:W-:Y:S01]  /*36d0*/  IMAD.WIDE R6, R8, 0x2, R2 ;  /* 0x0000000208067825 */ /* 0x000fe200078e0202 */
[----:B---3--:R-:W-:-:S06]  /*36e0*/  PRMT R22, RZ, 0x7610, R22 ;  /* 0x00007610ff167816 */ /* 0x008fcc0000000016 */
[----:B------:R1:W3:Y:S02]  /*36f0*/  @P2 LDG.E.U16 R22, desc[UR8][R4.64] ;  /* 0x0000000804162981 */ /* 0x0002e4000c1e1500 */
[----:B-1----:R-:W1:Y:S01]  /*3700*/  LDC R5, c[0x0][0x3a8] ;  /* 0x0000ea00ff057b82 */ /* 0x002e620000000800 */
[----:B----4-:R-:W-:-:S06]  /*3710*/  PRMT R23, RZ, 0x7610, R23 ;  /* 0x00007610ff177816 */ /* 0x010fcc0000000017 */
[----:B------:R4:W3:Y:S01]  /*3720*/  @P3 LDG.E.U16 R23, desc[UR8][R6.64] ;  /* 0x0000000806173981 */ /* 0x0008e2000c1e1500 */
[C---:B------:R-:W-:Y:S02]  /*3730*/  ISETP.GT.AND P0, PT, R0.reuse, 0x38, PT ;  /* 0x000000380000780c */ /* 0x040fe40003f04270 */
[----:B------:R-:W-:Y:S01]  /*3740*/  ISETP.GT.AND P1, PT, R0, 0x1b, PT ;  /* 0x0000001b0000780c */ /* 0x000fe20003f24270 */
[----:B0-----:R-:W-:Y:S01]  /*3750*/  IMAD R9, R9, 0x38, RZ ;  /* 0x0000003809097824 */ /* 0x001fe200078e02ff */
[----:B--2---:R-:W-:Y:S02]  /*3760*/  PRMT R27, RZ, 0x7610, R27 ;  /* 0x00007610ff1b7816 */ /* 0x004fe4000000001b */
[----:B------:R-:W-:Y:S01]  /*3770*/  PRMT R10, RZ, 0x7610, R10 ;  /* 0x00007610ff0a7816 */ /* 0x000fe2000000000a */
[----:B------:R-:W-:Y:S01]  /*3780*/  IMAD.WIDE R8, R9, 0x2, R2 ;  /* 0x0000000209087825 */ /* 0x000fe200078e0202 */
[----:B----4-:R-:W0:Y:S05]  /*3790*/  LDC R7, c[0x0][0x3a8] ;  /* 0x0000ea00ff077b82 */ /* 0x010e2a0000000800 */
[----:B------:R2:W4:Y:S01]  /*37a0*/  @P0 LDG.E.U16 R27, desc[UR8][R8.64] ;  /* 0x00000008081b0981 */ /* 0x000522000c1e1500 */
[----:B-1----:R-:W-:-:S04]  /*37b0*/  IMAD R5, R5, 0x1b, RZ ;  /* 0x0000001b05057824 */ /* 0x002fc800078e02ff */
[----:B------:R-:W-:Y:S01]  /*37c0*/  IMAD.WIDE R4, R5, 0x2, R2 ;  /* 0x0000000205047825 */ /* 0x000fe200078e0202 */
[----:B--2---:R-:W1:Y:S04]  /*37d0*/  LDC R9, c[0x0][0x3a8] ;  /* 0x0000ea00ff097b82 */ /* 0x004e680000000800 */
[----:B------:R-:W2:Y:S04]  /*37e0*/  @P1 LDG.E.U16 R10, desc[UR8][R4.64] ;  /* 0x00000008040a1981 */ /* 0x000ea8000c1e1500 */
[----:B---3--:R3:W-:Y:S04]  /*37f0*/  STL [R1+0x9c], R22 ;  /* 0x00009c1601007387 */ /* 0x0087e80000100800 */
[----:B---3--:R-:W3:Y:S04]  /*3800*/  LDL.LU R22, [R1+0xd64] ;  /* 0x000d640001167983 */ /* 0x008ee80000300800 */
[----:B------:R0:W-:Y:S04]  /*3810*/  STL [R1+0x4], R23 ;  /* 0x0000041701007387 */ /* 0x0001e80000100800 */
[----:B0-----:R-:W3:Y:S01]  /*3820*/  LDL.LU R23, [R1+0xd60] ;  /* 0x000d600001177983 */ /* 0x001ee20000300800 */
[----:B------:R-:W-:-:S02]  /*3830*/  ISETP.GT.AND P2, PT, R0, 0x1c, PT ;  /* 0x0000001c0000780c */ /* 0x000fc40003f44270 */
[----:B------:R-:W-:Y:S01]  /*3840*/  ISETP.GT.AND P3, PT, R0, 0x1d, PT ;  /* 0x0000001d0000780c */ /* 0x000fe20003f64270 */
[----:B------:R-:W-:Y:S02]  /*3850*/  IMAD R7, R7, 0x1c, RZ ;  /* 0x0000001c07077824 */ /* 0x000fe400078e02ff */
[----:B-1----:R-:W-:Y:S02]  /*3860*/  IMAD R9, R9, 0x1d, RZ ;  /* 0x0000001d09097824 */ /* 0x002fe400078e02ff */
[----:B------:R-:W-:-:S04]  /*3870*/  IMAD.WIDE R6, R7, 0x2, R2 ;  /* 0x0000000207067825 */ /* 0x000fc800078e0202 */
[----:B------:R-:W-:Y:S01]  /*3880*/  IMAD.WIDE R8, R9, 0x2, R2 ;  /* 0x0000000209087825 */ /* 0x000fe200078e0202 */
[----:B----4-:R0:W-:Y:S04]  /*3890*/  STL [R1+0x84], R27 ;  /* 0x0000841b01007387 */ /* 0x0101e80000100800 */
[----:B0-----:R-:W4:Y:S04]  /*38a0*/  LDL.LU R27, [R1+0xd5c] ;  /* 0x000d5c00011b7983 */ /* 0x001f280000300800 */
[----:B--2---:R0:W-:Y:S02]  /*38b0*/  STL [R1+0x98], R10 ;  /* 0x0000980a01007387 */ /* 0x0041e40000100800 */
[----:B0-----:R-:W0:Y:S01]  /*38c0*/  LDC R10, c[0x0][0x3a8] ;  /* 0x0000ea00ff0a7b82 */ /* 0x001e220000000800 */
[----:B---3--:R-:W-:-:S06]  /*38d0*/  PRMT R22, RZ, 0x7610, R22 ;  /* 0x00007610ff167816 */ /* 0x008fcc0000000016 */
[----:B------:R1:W2:Y:S01]  /*38e0*/  @P2 LDG.E.U16 R22, desc[UR8][R6.64] ;  /* 0x0000000806162981 */ /* 0x0002a2000c1e1500 */
[----:B------:R-:W-:Y:S02]  /*38f0*/  PRMT R23, RZ, 0x7610, R23 ;  /* 0x00007610ff177816 */ /* 0x000fe40000000017 */
[----:B------:R-:W-:Y:S01]  /*3900*/  ISETP.GT.AND P0, PT, R0, 0x1, PT ;  /* 0x000000010000780c */ /* 0x000fe20003f04270 */
[----:B0-----:R-:W-:Y:S01]  /*3910*/  IMAD.WIDE R4, R10, 0x2, R2 ;  /* 0x000000020a047825 */ /* 0x001fe200078e0202 */
[----:B------:R-:W-:Y:S01]  /*3920*/  PRMT R11, RZ, 0x7610, R11 ;  /* 0x00007610ff0b7816 */ /* 0x000fe2000000000b */
[----:B-1----:R-:W0:Y:S01]  /*3930*/  LDC R7, c[0x0][0x3a8] ;  /* 0x0000ea00ff077b82 */ /* 0x002e220000000800 */
[----:B------:R-:W3:Y:S07]  /*3940*/  @P3 LDG.E.U16 R23, desc[UR8][R8.64] ;  /* 0x0000000808173981 */ /* 0x000eee000c1e1500 */
[----:B------:R-:W1:Y:S02]  /*3950*/  LDC R10, c[0x0][0x3a8] ;  /* 0x0000ea00ff0a7b82 */ /* 0x000e640000000800 */
[----:B------:R-:W4:Y:S04]  /*3960*/  @P0 LDG.E.U16 R11, desc[UR8][R4.64] ;  /* 0x00000008040b0981 */ /* 0x000f28000c1e1500 */
[----:B--2---:R2:W-:Y:S04]  /*3970*/  STL [R1+0x94], R22 ;  /* 0x0000941601007387 */ /* 0x0045e80000100800 */
[----:B--2---:R-:W2:Y:S04]  /*3980*/  LDL.LU R22, [R1+0xd58] ;  /* 0x000d580001167983 */ /* 0x004ea80000300800 */
[----:B---3--:R3:W-:Y:S04]  /*3990*/  STL [R1+0x90], R23 ;  /* 0x0000901701007387 */ /* 0x0087e80000100800 */
[----:B---3--:R-:W3:Y:S04]  /*39a0*/  LDL.LU R23, [R1+0xd54] ;  /* 0x000d540001177983 */ /* 0x008ee80000300800 */
[----:B----4-:R4:W-:Y:S02]  /*39b0*/  STL [R1], R11 ;  /* 0x0000000b01007387 */ /* 0x0109e40000100800 */
[----:B----4-:R-:W4:Y:S01]  /*39c0*/  LDC R11, c[0x0][0x3a8] ;  /* 0x0000ea00ff0b7b82 */ /* 0x010f220000000800 */
[----:B------:R-:W-:-:S02]  /*39d0*/  ISETP.GT.AND P1, PT, R0, 0x1e, PT ;  /* 0x0000001e0000780c */ /* 0x000fc40003f24270 */
[C---:B------:R-:W-:Y:S02]  /*39e0*/  ISETP.GT.AND P2, PT, R0.reuse, 0x1f, PT ;  /* 0x0000001f0000780c */ /* 0x040fe40003f44270 */
[----:B------:R-:W-:Y:S01]  /*39f0*/  ISETP.GT.AND P0, PT, R0, 0x21, PT ;  /* 0x000000210000780c */ /* 0x000fe20003f04270 */
[----:B0-----:R-:W-:Y:S01]  /*3a00*/  IMAD R7, R7, 0x1f, RZ ;  /* 0x0000001f07077824 */ /* 0x001fe200078e02ff */
[----:B------:R-:W-:Y:S01]  /*3a10*/  PRMT R9, RZ, 0x7610, R9 ;  /* 0x00007610ff097816 */ /* 0x000fe20000000009 */
[----:B-1----:R-:W-:Y:S01]  /*3a20*/  IMAD R10, R10, 0x21, RZ ;  /* 0x000000210a0a7824 */ /* 0x002fe200078e02ff */
[----:B------:R-:W-:Y:S01]  /*3a30*/  PRMT R18, RZ, 0x7610, R18 ;  /* 0x00007610ff127816 */ /* 0x000fe20000000012 */
[----:B------:R-:W-:Y:S01]  /*3a40*/  IMAD.WIDE R6, R7, 0x2, R2 ;  /* 0x0000000207067825 */ /* 0x000fe200078e0202 */
[----:B------:R-:W-:Y:S01]  /*3a50*/  PRMT R16, RZ, 0x7610, R16 ;  /* 0x00007610ff107816 */ /* 0x000fe20000000010 */
[----:B------:R0:W-:Y:S05]  /*3a60*/  STL.S16 [R1+0x70], R9 ;  /* 0x0000700901007387 */ /* 0x0001ea0000100600 */
[----:B------:R1:W2:Y:S01]  /*3a70*/  @P2 LDG.E.U16 R16, desc[UR8][R6.64] ;  /* 0x0000000806102981 */ /* 0x0002a2000c1e1500 */
[----:B----4-:R-:W-:-:S02]  /*3a80*/  IMAD R11, R11, 0x1e, RZ ;  /* 0x0000001e0b0b7824 */ /* 0x010fc400078e02ff */
[--C-:B0-----:R-:W-:Y:S01]  /*3a90*/  IMAD.WIDE R8, R10, 0x2, R2.reuse ;  /* 0x000000020a087825 */ /* 0x101fe200078e0202 */
[----:B-1----:R-:W0:Y:S03]  /*3aa0*/  LDC R7, c[0x0][0x3a8] ;  /* 0x0000ea00ff077b82 */ /* 0x002e260000000800 */
[----:B------:R-:W-:-:S05]  /*3ab0*/  IMAD.WIDE R4, R11, 0x2, R2 ;  /* 0x000000020b047825 */ /* 0x000fca00078e0202 */
[----:B------:R1:W4:Y:S01]  /*3ac0*/  @P1 LDG.E.U16 R18, desc[UR8][R4.64] ;  /* 0x0000000804121981 */ /* 0x000322000c1e1500 */
[----:B------:R-:W0:Y:S08]  /*3ad0*/  LDC R11, c[0x0][0x3a8] ;  /* 0x0000ea00ff0b7b82 */ /* 0x000e300000000800 */
[----:B-1----:R-:W1:Y:S01]  /*3ae0*/  LDC R5, c[0x0][0x3a8] ;  /* 0x0000ea00ff057b82 */ /* 0x002e620000000800 */
[----:B---3--:R-:W-:-:S06]  /*3af0*/  PRMT R23, RZ, 0x7610, R23 ;  /* 0x00007610ff177816 */ /* 0x008fcc0000000017 */
[----:B------:R3:W3:Y:S04]  /*3b00*/  @P0 LDG.E.U16 R23, desc[UR8][R8.64] ;  /* 0x0000000808170981 */ /* 0x0006e8000c1e1500 */
[----:B----4-:R4:W-:Y:S01]  /*3b10*/  STL [R1+0xcac], R18 ;  /* 0x000cac1201007387 */ /* 0x0109e20000100800 */
[C---:B------:R-:W-:Y:S02]  /*3b20*/  ISETP.GT.AND P3, PT, R0.reuse, 0x22, PT ;  /* 0x000000220000780c */ /* 0x040fe40003f64270 */
[C---:B------:R-:W-:Y:S01]  /*3b30*/  ISETP.GT.AND P1, PT, R0.reuse, 0x23, PT ;  /* 0x000000230000780c */ /* 0x040fe20003f24270 */
[----:B0-----:R-:W-:Y:S01]  /*3b40*/  IMAD R11, R11, 0x22, RZ ;  /* 0x000000220b0b7824 */ /* 0x001fe200078e02ff */
[----:B------:R-:W-:Y:S01]  /*3b50*/  ISETP.GT.AND P2, PT, R0, 0x24, PT ;  /* 0x000000240000780c */ /* 0x000fe20003f44270 */
[----:B-1----:R-:W-:Y:S01]  /*3b60*/  IMAD R5, R5, 0x23, RZ ;  /* 0x0000002305057824 */ /* 0x002fe200078e02ff */
[----:B--2---:R-:W-:Y:S01]  /*3b70*/  PRMT R22, RZ, 0x7610, R22 ;  /* 0x00007610ff167816 */ /* 0x004fe20000000016 */
[----:B------:R-:W-:Y:S01]  /*3b80*/  IMAD R7, R7, 0x24, RZ ;  /* 0x0000002407077824 */ /* 0x000fe200078e02ff */
[----:B---3--:R-:W0:Y:S01]  /*3b90*/  LDC R9, c[0x0][0x3a8] ;  /* 0x0000ea00ff097b82 */ /* 0x008e220000000800 */
[----:B----4-:R-:W2:Y:S04]  /*3ba0*/  LDL.LU R18, [R1+0x70] ;  /* 0x0000700001127983 */ /* 0x010ea80000300800 */
[----:B------:R-:W-:Y:S04]  /*3bb0*/  STL [R1+0xcb0], R16 ;  /* 0x000cb01001007387 */ /* 0x000fe80000100800 */
[----:B------:R1:W-:Y:S04]  /*3bc0*/  STL [R1+0x74], R23 ;  /* 0x0000741701007387 */ /* 0x0003e80000100800 */
[----:B-1----:R-:W3:Y:S01]  /*3bd0*/  LDL.LU R23, [R1+0xd50] ;  /* 0x000d500001177983 */ /* 0x002ee20000300800 */
[----:B------:R-:W-:-:S04]  /*3be0*/  IMAD.WIDE R10, R11, 0x2, R2 ;  /* 0x000000020b0a7825 */ /* 0x000fc800078e0202 */
[----:B------:R-:W-:-:S04]  /*3bf0*/  IMAD.WIDE R4, R5, 0x2, R2 ;  /* 0x0000000205047825 */ /* 0x000fc800078e0202 */
[----:B------:R-:W-:Y:S01]  /*3c00*/  IMAD.WIDE R6, R7, 0x2, R2 ;  /* 0x0000000207067825 */ /* 0x000fe200078e0202 */
[----:B------:R1:W4:Y:S03]  /*3c10*/  @P1 LDG.E.U16 R22, desc[UR8][R4.64] ;  /* 0x0000000804161981 */ /* 0x000326000c1e1500 */
[----:B0-----:R-:W-:Y:S01]  /*3c20*/  IMAD R9, R9, 0x25, RZ ;  /* 0x0000002509097824 */ /* 0x001fe200078e02ff */
[----:B--2---:R0:W2:Y:S01]  /*3c30*/  @P3 LDG.E.U16 R18, desc[UR8][R10.64] ;  /* 0x000000080a123981 */ /* 0x0040a2000c1e1500 */
[----:B---3--:R-:W-:Y:S02]  /*3c40*/  PRMT R23, RZ, 0x7610, R23 ;  /* 0x00007610ff177816 */ /* 0x008fe40000000017 */
[----:B------:R-:W-:Y:S01]  /*3c50*/  IMAD.WIDE R8, R9, 0x2, R2 ;  /* 0x0000000209087825 */ /* 0x000fe200078e0202 */
[----:B-1----:R-:W1:Y:S03]  /*3c60*/  LDC R5, c[0x0][0x3a8] ;  /* 0x0000ea00ff057b82 */ /* 0x002e660000000800 */
[----:B------:R3:W4:Y:S01]  /*3c70*/  @P2 LDG.E.U16 R23, desc[UR8][R6.64] ;  /* 0x0000000806172981 */ /* 0x000722000c1e1500 */
[----:B------:R-:W-:-:S02]  /*3c80*/  ISETP.GT.AND P3, PT, R0, 0x25, PT ;  /* 0x000000250000780c */ /* 0x000fc40003f64270 */
[----:B0-----:R-:W-:Y:S02]  /*3c90*/  PRMT R10, RZ, 0x7610, R10 ;  /* 0x00007610ff0a7816 */ /* 0x001fe4000000000a */
[----:B------:R-:W0:Y:S03]  /*3ca0*/  LDC R11, c[0x0][0x3a8] ;  /* 0x0000ea00ff0b7b82 */ /* 0x000e260000000800 */
[----:B------:R-:W-:-:S05]  /*3cb0*/  IMAD.MOV.U32 R4, RZ, RZ, R10 ;  /* 0x000000ffff047224 */ /* 0x000fca00078e000a */
[----:B---3--:R-:W3:Y:S01]  /*3cc0*/  LDC R7, c[0x0][0x3a8] ;  /* 0x0000ea00ff077b82 */ /* 0x008ee20000000800 */
[----:B------:R0:W4:Y:S04]  /*3cd0*/  @P3 LDG.E.U16 R4, desc[UR8][R8.64] ;  /* 0x0000000808043981 */ /* 0x000128000c1e1500 */
[----:B--2---:R-:W-:Y:S01]  /*3ce0*/  STL [R1+0xd20], R18 ;  /* 0x000d201201007387 */ /* 0x004fe20000100800 */
[C---:B------:R-:W-:Y:S01]  /*3cf0*/  ISETP.GT.AND P0, PT, R0.reuse, 0x27, PT ;  /* 0x000000270000780c */ /* 0x040fe20003f04270 */
[----:B-1----:R-:W-:Y:S01]  /*3d00*/  IMAD R5, R5, 0x27, RZ ;  /* 0x0000002705057824 */ /* 0x002fe200078e02ff */
[C---:B------:R-:W-:Y:S01]  /*3d10*/  ISETP.GT.AND P4, PT, R0.reuse, 0x26, PT ;  /* 0x000000260000780c */ /* 0x040fe20003f84270 */
[----:B------:R-:W-:Y:S01]  /*3d20*/  STL.S16 [R1+0x64], R10 ;  /* 0x0000640a01007387 */ /* 0x000fe20000100600 */
[----:B------:R-:W-:Y:S01]  /*3d30*/  ISETP.GT.AND P1, PT, R0, 0x29, PT ;  /* 0x000000290000780c */ /* 0x000fe20003f24270 */
[----:B0-----:R-:W-:Y:S01]  /*3d40*/  IMAD R11, R11, 0x26, RZ ;  /* 0x000000260b0b7824 */ /* 0x001fe200078e02ff */
[----:B------:R-:W-:Y:S01]  /*3d50*/  PRMT R15, RZ, 0x7610, R15 ;  /* 0x00007610ff0f7816 */ /* 0x000fe2000000000f */
[----:B----4-:R0:W-:Y:S01]  /*3d60*/  STL [R1+0x6c], R22 ;  /* 0x00006c1601007387 */ /* 0x0101e20000100800 */
[----:B---3--:R-:W-:Y:S01]  /*3d70*/  IMAD R7, R7, 0x29, RZ ;  /* 0x0000002907077824 */ /* 0x008fe200078e02ff */
[----:B------:R-:W-:Y:S01]  /*3d80*/  PRMT R19, RZ, 0x7610, R19 ;  /* 0x00007610ff137816 */ /* 0x000fe20000000013 */
[----:B------:R-:W1:Y:S01]  /*3d90*/  LDC R6, c[0x0][0x3a8] ;  /* 0x0000ea00ff067b82 */ /* 0x000e620000000800 */
[----:B0-----:R-:W2:Y:S07]  /*3da0*/  LDL.LU R22, [R1+0xd4c] ;  /* 0x000d4c0001167983 */ /* 0x001eae0000300800 */
[----:B------:R-:W0:Y:S01]  /*3db0*/  LDC R9, c[0x0][0x3a8] ;  /* 0x0000ea00ff097b82 */ /* 0x000e220000000800 */
[----:B------:R3:W-:Y:S04]  /*3dc0*/  STL [R1+0x68], R23 ;  /* 0x0000681701007387 */ /* 0x0007e80000100800 */
[----:B---3--:R-:W3:Y:S04]  /*3dd0*/  LDL.LU R23, [R1+0xd48] ;  /* 0x000d480001177983 */ /* 0x008ee80000300800 */
[----:B------:R4:W-:Y:S01]  /*3de0*/  @P3 STL [R1+0x64], R4 ;  /* 0x0000640401003387 */ /* 0x0009e20000100800 */
[----:B------:R-:W-:-:S05]  /*3df0*/  IMAD.WIDE R10, R11, 0x2, R2 ;  /* 0x000000020b0a7825 */ /* 0x000fca00078e0202 */
[----:B------:R-:W2:Y:S01]  /*3e00*/  @P4 LDG.E.U16 R19, desc[UR8][R10.64] ;  /* 0x000000080a134981 */ /* 0x000ea2000c1e1500 */
[----:B----4-:R-:W-:-:S05]  /*3e10*/  IMAD.WIDE R4, R5, 0x2, R2 ;  /* 0x0000000205047825 */ /* 0x010fca00078e0202 */
[----:B------:R4:W2:Y:S02]  /*3e20*/  @P0 LDG.E.U16 R15, desc[UR8][R4.64] ;  /* 0x00000008040f0981 */ /* 0x0008a4000c1e1500 */
[----:B----4-:R-:W-:Y:S01]  /*3e30*/  IMAD.WIDE R4, R7, 0x2, R2 ;  /* 0x0000000207047825 */ /* 0x010fe200078e0202 */
[C---:B------:R-:W-:Y:S02]  /*3e40*/  ISETP.GT.AND P2, PT, R0.reuse, 0x2a, PT ;  /* 0x0000002a0000780c */ /* 0x040fe40003f44270 */
[----:B------:R-:W-:Y:S01]  /*3e50*/  ISETP.GT.AND P3, PT, R0, 0x2b, PT ;  /* 0x0000002b0000780c */ /* 0x000fe20003f64270 */
[----:B-1----:R-:W-:Y:S02]  /*3e60*/  IMAD R6, R6, 0x2a, RZ ;  /* 0x0000002a06067824 */ /* 0x002fe400078e02ff */
[----:B0-----:R-:W-:Y:S01]  /*3e70*/  IMAD R9, R9, 0x2b, RZ ;  /* 0x0000002b09097824 */ /* 0x001fe200078e02ff */
[----:B------:R-:W-:Y:S01]  /*3e80*/  PRMT R16, RZ, 0x7610, R16 ;  /* 0x00007610ff107816 */ /* 0x000fe20000000010 */
[----:B------:R-:W-:Y:S01]  /*3e90*/  IMAD.WIDE R6, R6, 0x2, R2 ;  /* 0x0000000206067825 */ /* 0x000fe200078e0202 */
[----:B------:R-:W-:-:S03]  /*3ea0*/  PRMT R27, RZ, 0x7610, R27 ;  /* 0x00007610ff1b7816 */ /* 0x000fc6000000001b */
[----:B------:R-:W-:Y:S02]  /*3eb0*/  IMAD.WIDE R8, R9, 0x2, R2 ;  /* 0x0000000209087825 */ /* 0x000fe400078e0202 */
[----:B------:R0:W4:Y:S04]  /*3ec0*/  @P2 LDG.E.U16 R16, desc[UR8][R6.64] ;  /* 0x0000000806102981 */ /* 0x000128000c1e1500 */
[----:B------:R-:W4:Y:S01]  /*3ed0*/  @P3 LDG.E.U16 R27, desc[UR8][R8.64] ;  /* 0x00000008081b3981 */ /* 0x000f22000c1e1500 */
[----:B0-----:R-:W0:Y:S01]  /*3ee0*/  LDC R7, c[0x0][0x3a8] ;  /* 0x0000ea00ff077b82 */ /* 0x001e220000000800 */
[----:B---3--:R-:W-:-:S06]  /*3ef0*/  PRMT R23, RZ, 0x7610, R23 ;  /* 0x00007610ff177816 */ /* 0x008fcc0000000017 */
[----:B------:R1:W3:Y:S04]  /*3f00*/  @P1 LDG.E.U16 R23, desc[UR8][R4.64] ;  /* 0x0000000804171981 */ /* 0x0002e8000c1e1500 */
[----:B--2---:R-:W-:Y:S01]  /*3f10*/  STL [R1+0xcb4], R19 ;  /* 0x000cb41301007387 */ /* 0x004fe20000100800 */
[----:B-1----:R-:W1:Y:S03]  /*3f20*/  LDC R5, c[0x0][0x3a8] ;  /* 0x0000ea00ff057b82 */ /* 0x002e660000000800 */
[----:B------:R-:W-:Y:S04]  /*3f30*/  STL [R1+0xcb8], R15 ;  /* 0x000cb80f01007387 */ /* 0x000fe80000100800 */
[----:B---3--:R2:W-:Y:S04]  /*3f40*/  STL [R1+0x58], R23 ;  /* 0x0000581701007387 */ /* 0x0085e80000100800 */
[----:B--2---:R-:W2:Y:S04]  /*3f50*/  LDL.LU R23, [R1+0xd44] ;  /* 0x000d440001177983 */ /* 0x004ea80000300800 */
[----:B----4-:R-:W-:Y:S04]  /*3f60*/  STL [R1+0xd24], R16 ;  /* 0x000d241001007387 */ /* 0x010fe80000100800 */
[----:B------:R3:W-:Y:S04]  /*3f70*/  STL [R1+0x50], R27 ;  /* 0x0000501b01007387 */ /* 0x0007e80000100800 */
[----:B---3--:R-:W3:Y:S01]  /*3f80*/  LDL.LU R27, [R1+0xd40] ;  /* 0x000d4000011b7983 */ /* 0x008ee20000300800 */
[----:B------:R-:W-:-:S02]  /*3f90*/  ISETP.GT.AND P0, PT, R0, 0x2c, PT ;  /* 0x0000002c0000780c */ /* 0x000fc40003f04270 */
[----:B------:R-:W-:Y:S01]  /*3fa0*/  ISETP.GT.AND P4, PT, R0, 0x2d, PT ;  /* 0x0000002d0000780c */ /* 0x000fe20003f84270 */
[----:B-1----:R-:W-:Y:S02]  /*3fb0*/  IMAD R5, R5, 0x2c, RZ ;  /* 0x0000002c05057824 */ /* 0x002fe400078e02ff */
[----:B0-----:R-:W-:Y:S01]  /*3fc0*/  IMAD R7, R7, 0x2d, RZ ;  /* 0x0000002d07077824 */ /* 0x001fe200078e02ff */
[----:B------:R-:W-:Y:S01]  /*3fd0*/  PRMT R22, RZ, 0x7610, R22 ;  /* 0x00007610ff167816 */ /* 0x000fe20000000016 */
[----:B------:R-:W-:-:S04]  /*3fe0*/  IMAD.WIDE R4, R5, 0x2, R2 ;  /* 0x0000000205047825 */ /* 0x000fc800078e0202 */
[----:B------:R-:W-:-:S05]  /*3ff0*/  IMAD.WIDE R6, R7, 0x2, R2 ;  /* 0x0000000207067825 */ /* 0x000fca00078e0202 */
[----:B------:R0:W4:Y:S02]  /*4000*/  @P4 LDG.E.U16 R22, desc[UR8][R6.64] ;  /* 0x0000000806164981 */ /* 0x000124000c1e1500 */
[----:B0-----:R-:W0:Y:S01]  /*4010*/  LDC R7, c[0x0][0x3a8] ;  /* 0x0000ea00ff077b82 */ /* 0x001e220000000800 */
[C---:B------:R-:W-:Y:S02]  /*4020*/  ISETP.GT.AND P1, PT, R0.reuse, 0x2e, PT ;  /* 0x0000002e0000780c */ /* 0x040fe40003f24270 */
[----:B------:R-:W-:Y:S02]  /*4030*/  ISETP.GT.AND P2, PT, R0, 0x2f, PT ;  /* 0x0000002f0000780c */ /* 0x000fe40003f44270 */
[----:B------:R-:W-:Y:S01]  /*4040*/  PRMT R14, RZ, 0x7610, R14 ;  /* 0x00007610ff0e7816 */ /* 0x000fe2000000000e */
[----:B0-----:R-:W-:-:S04]  /*4050*/  IMAD R7, R7, 0x2f, RZ ;  /* 0x0000002f07077824 */ /* 0x001fc800078e02ff */
[----:B------:R-:W-:-:S06]  /*4060*/  IMAD.WIDE R6, R7, 0x2, R2 ;  /* 0x0000000207067825 */ /* 0x000fcc00078e0202 */
[----:B------:R-:W4:Y:S01]  /*4070*/  @P2 LDG.E.U16 R14, desc[UR8][R6.64] ;  /* 0x00000008060e2981 */ /* 0x000f22000c1e1500 */
[----:B------:R-:W-:Y:S02]  /*4080*/  PRMT R16, RZ, 0x7610, R16 ;  /* 0x00007610ff107816 */ /* 0x000fe40000000010 */
[----:B--2---:R-:W-:-:S06]  /*4090*/  PRMT R23, RZ, 0x7610, R23 ;  /* 0x00007610ff177816 */ /* 0x004fcc0000000017 */
[----:B------:R0:W2:Y:S02]  /*40a0*/  @P0 LDG.E.U16 R23, desc[UR8][R4.64] ;  /* 0x0000000804170981 */ /* 0x0000a4000c1e1500 */
[----:B0-----:R-:W0:Y:S01]  /*40b0*/  LDC R5, c[0x0][0x3a8] ;  /* 0x0000ea00ff057b82 */ /* 0x001e220000000800 */
[----:B---3--:R-:W-:Y:S01]  /*40c0*/  PRMT R27, RZ, 0x7610, R27 ;  /* 0x00007610ff1b7816 */ /* 0x008fe2000000001b */
[----:B0-----:R-:W-:-:S04]  /*40d0*/  IMAD R5, R5, 0x2e, RZ ;  /* 0x0000002e05057824 */ /* 0x001fc800078e02ff */
[----:B------:R-:W-:-:S05]  /*40e0*/  IMAD.WIDE R4, R5, 0x2, R2 ;  /* 0x0000000205047825 */ /* 0x000fca00078e0202 */
[----:B------:R0:W3:Y:S02]  /*40f0*/  @P1 LDG.E.U16 R27, desc[UR8][R4.64] ;  /* 0x00000008041b1981 */ /* 0x0000e4000c1e1500 */
[----:B0-----:R-:W0:Y:S01]  /*4100*/  LDC R5, c[0x0][0x3a8] ;  /* 0x0000ea00ff057b82 */ /* 0x001e220000000800 */
[----:B------:R-:W-:Y:S01]  /*4110*/  ISETP.GT.AND P0, PT, R0, 0x31, PT ;  /* 0x000000310000780c */ /* 0x000fe20003f04270 */
[----:B0-----:R-:W-:-:S04]  /*4120*/  IMAD R5, R5, 0x31, RZ ;  /* 0x0000003105057824 */ /* 0x001fc800078e02ff */
[----:B------:R-:W-:-:S08]  /*4130*/  IMAD.WIDE R4, R5, 0x2, R2 ;  /* 0x0000000205047825 */ /* 0x000fd000078e0202 */
[----:B------:R0:W3:Y:S02]  /*4140*/  @P0 LDG.E.U16 R16, desc[UR8][R4.64] ;  /* 0x0000000804100981 */ /* 0x0000e4000c1e1500 */
[----:B0-----:R-:W0:Y:S01]  /*4150*/  LDC R5, c[0x0][0x3a8] ;  /* 0x0000ea00ff057b82 */ /* 0x001e220000000800 */
[----:B------:R-:W-:Y:S02]  /*4160*/  ISETP.GT.AND P1, PT, R0, 0x32, PT ;  /* 0x000000320000780c */ /* 0x000fe40003f24270 */
[----:B------:R-:W-:Y:S01]  /*4170*/  PRMT R25, RZ, 0x7610, R25 ;  /* 0x00007610ff197816 */ /* 0x000fe20000000019 */
[----:B0-----:R-:W-:-:S04]  /*4180*/  IMAD R5, R5, 0x32, RZ ;  /* 0x0000003205057824 */ /* 0x001fc800078e02ff */
[----:B------:R-:W-:-:S06]  /*4190*/  IMAD.WIDE R4, R5, 0x2, R2 ;  /* 0x0000000205047825 */ /* 0x000fcc00078e0202 */
        /* <DEDUP_REMOVED lines=14> */
[----:B------:R-:W-:Y:S01]  /*4280*/  ISETP.GT.AND P0, PT, R0, 0x35, PT ;  /* 0x000000350000780c */ /* 0x000fe20003f04270 */
[----:B0-----:R-:W-:-:S04]  /*4290*/  IMAD R5, R5, 0x35, RZ ;  /* 0x0000003505057824 */ /* 0x001fc800078e02ff */
[----:B------:R-:W-:Y:S01]  /*42a0*/  IMAD.WIDE R4, R5, 0x2, R2 ;  /* 0x0000000205047825 */ /* 0x000fe200078e0202 */
[----:B--2---:R0:W-:Y:S04]  /*42b0*/  STL [R1+0x4c], R23 ;  /* 0x00004c1701007387 */ /* 0x0041e80000100800 */
[----:B0-----:R-:W2:Y:S04]  /*42c0*/  LDL.LU R23, [R1+0xd3c] ;  /* 0x000d3c0001177983 */ /* 0x001ea80000300800 */
[----:B----4-:R0:W-:Y:S04]  /*42d0*/  STL [R1+0x48], R22 ;  /* 0x0000481601007387 */ /* 0x0101e80000100800 */
[----:B0-----:R-:W4:Y:S04]  /*42e0*/  LDL.LU R22, [R1+0xd38] ;  /* 0x000d380001167983 */ /* 0x001f280000300800 */
[----:B---3--:R0:W-:Y:S04]  /*42f0*/  STL [R1+0x44], R27 ;  /* 0x0000441b01007387 */ /* 0x0081e80000100800 */
[----:B0-----:R-:W3:Y:S04]  /*4300*/  LDL.LU R27, [R1+0xd34] ;  /* 0x000d3400011b7983 */ /* 0x001ee80000300800 */
[----:B------:R0:W-:Y:S02]  /*4310*/  STL [R1+0xcbc], R14 ;  /* 0x000cbc0e01007387 */ /* 0x0001e40000100800 */
[----:B0-----:R-:W-:-:S06]  /*4320*/  PRMT R14, RZ, 0x7610, R14 ;  /* 0x00007610ff0e7816 */ /* 0x001fcc000000000e */
[----:B------:R0:W2:Y:S02]  /*4330*/  @P0 LDG.E.U16 R14, desc[UR8][R4.64] ;  /* 0x00000008040e0981 */ /* 0x0000a4000c1e1500 */
[----:B0-----:R-:W0:Y:S01]  /*4340*/  LDC R5, c[0x0][0x3a8] ;  /* 0x0000ea00ff057b82 */ /* 0x001e220000000800 */
[C---:B------:R-:W-:Y:S02]  /*4350*/  ISETP.GT.AND P1, PT, R0.reuse, 0x36, PT ;  /* 0x000000360000780c */ /* 0x040fe40003f24270 */
[----:B------:R-:W-:Y:S02]  /*4360*/  ISETP.GT.AND P0, PT, R0, 0x37, PT ;  /* 0x000000370000780c */ /* 0x000fe40003f04270 */
[----:B------:R-:W-:Y:S02]  /*4370*/  PRMT R29, RZ, 0x7610, R29 ;  /* 0x00007610ff1d7816 */ /* 0x000fe4000000001d */
[----:B------:R-:W-:Y:S01]  /*4380*/  PRMT R13, RZ, 0x7610, R13 ;  /* 0x00007610ff0d7816 */ /* 0x000fe2000000000d */
[----:B------:R1:W-:Y:S04]  /*4390*/  STL [R1+0x38], R25 ;  /* 0x0000381901007387 */ /* 0x0003e80000100800 */
[----:B-1----:R-:W3:Y:S01]  /*43a0*/  LDL.LU R25, [R1+0xd30] ;  /* 0x000d300001197983 */ /* 0x002ee20000300800 */
[----:B0-----:R-:W-:-:S04]  /*43b0*/  IMAD R5, R5, 0x36, RZ ;  /* 0x0000003605057824 */ /* 0x001fc800078e02ff */
[----:B------:R-:W-:-:S05]  /*43c0*/  IMAD.WIDE R4, R5, 0x2, R2 ;  /* 0x0000000205047825 */ /* 0x000fca00078e0202 */
[----:B------:R0:W3:Y:S04]  /*43d0*/  @P1 LDG.E.U16 R29, desc[UR8][R4.64] ;  /* 0x00000008041d1981 */ /* 0x0000e8000c1e1500 */
[----:B------:R1:W-:Y:S04]  /*43e0*/  STL [R1+0x34], R24 ;  /* 0x0000341801007387 */ /* 0x0003e80000100800 */
[----:B-1----:R-:W3:Y:S04]  /*43f0*/  LDL.LU R24, [R1+0xd2c] ;  /* 0x000d2c0001187983 */ /* 0x002ee80000300800 */
[----:B------:R1:W-:Y:S04]  /*4400*/  STL [R1+0x30], R26 ;  /* 0x0000301a01007387 */ /* 0x0003e80000100800 */
[----:B-1----:R-:W3:Y:S04]  /*4410*/  LDL.LU R26, [R1+0xd28] ;  /* 0x000d2800011a7983 */ /* 0x002ee80000300800 */
[----:B--2---:R1:W-:Y:S02]  /*4420*/  STL [R1+0xcc0], R14 ;  /* 0x000cc00e01007387 */ /* 0x0043e40000100800 */
[----:B-1----:R-:W1:Y:S02]  /*4430*/  LDC R14, c[0x0][0x3a8] ;  /* 0x0000ea00ff0e7b82 */ /* 0x002e640000000800 */
[----:B-1----:R-:W-:-:S04]  /*4440*/  IMAD R14, R14, 0x37, RZ ;  /* 0x000000370e0e7824 */ /* 0x002fc800078e02ff */
[----:B0-----:R-:W-:Y:S02]  /*4450*/  IMAD.WIDE R4, R14, 0x2, R2 ;  /* 0x000000020e047825 */ /* 0x001fe400078e0202 */
[----:B------:R-:W0:Y:S03]  /*4460*/  LDC R14, c[0x0][0x3a8] ;  /* 0x0000ea00ff0e7b82 */ /* 0x000e260000000800 */
[----:B------:R1:W2:Y:S01]  /*4470*/  @P0 LDG.E.U16 R13, desc[UR8][R4.64] ;  /* 0x00000008040d0981 */ /* 0x0002a2000c1e1500 */
[----:B0-----:R-:W-:-:S04]  /*4480*/  IMAD R14, R14, 0x39, RZ ;  /* 0x000000390e0e7824 */ /* 0x001fc800078e02ff */
[----:B-1----:R-:W-:Y:S02]  /*4490*/  IMAD.WIDE R4, R14, 0x2, R2 ;  /* 0x000000020e047825 */ /* 0x002fe400078e0202 */
[----:B------:R-:W0:Y:S01]  /*44a0*/  LDC R14, c[0x0][0x3a8] ;  /* 0x0000ea00ff0e7b82 */ /* 0x000e220000000800 */
[----:B------:R-:W-:Y:S02]  /*44b0*/  ISETP.GT.AND P1, PT, R0, 0x39, PT ;  /* 0x000000390000780c */ /* 0x000fe40003f24270 */
[----:B------:R-:W-:-:S11]  /*44c0*/  PRMT R18, RZ, 0x7610, R18 ;  /* 0x00007610ff127816 */ /* 0x000fd60000000012 */
[----:B------:R1:W4:Y:S01]  /*44d0*/  @P1 LDG.E.U16 R18, desc[UR8][R4.64] ;  /* 0x0000000804121981 */ /* 0x000322000c1e1500 */
        /* <DEDUP_REMOVED lines=15> */
[C---:B------:R-:W-:Y:S01]  /*45d0*/  ISETP.GT.AND P0, PT, R0.reuse, 0x3c, PT ;  /* 0x0000003c0000780c */ /* 0x040fe20003f04270 */
[----:B---3--:R-:W-:Y:S01]  /*45e0*/  STL [R1+0xcc4], R29 ;  /* 0x000cc41d01007387 */ /* 0x008fe20000100800 */
[----:B------:R-:W-:Y:S02]  /*45f0*/  ISETP.GT.AND P1, PT, R0, 0x3d, PT ;  /* 0x0000003d0000780c */ /* 0x000fe40003f24270 */
[----:B------:R-:W-:Y:S01]  /*4600*/  PRMT R19, RZ, 0x7610, R19 ;  /* 0x00007610ff137816 */ /* 0x000fe20000000013 */
[----:B0-----:R-:W-:Y:S01]  /*4610*/  IMAD R14, R14, 0x3d, RZ ;  /* 0x0000003d0e0e7824 */ /* 0x001fe200078e02ff */
[----:B--2---:R0:W-:Y:S02]  /*4620*/  STL [R1+0xcc8], R13 ;  /* 0x000cc80d01007387 */ /* 0x0041e40000100800 */
[----:B0-----:R-:W-:-:S06]  /*4630*/  PRMT R13, RZ, 0x7610, R13 ;  /* 0x00007610ff0d7816 */ /* 0x001fcc000000000d */
[----:B------:R0:W2:Y:S02]  /*4640*/  @P0 LDG.E.U16 R13, desc[UR8][R4.64] ;  /* 0x00000008040d0981 */ /* 0x0000a4000c1e1500 */
[----:B0-----:R-:W-:-:S05]  /*4650*/  IMAD.WIDE R4, R14, 0x2, R2 ;  /* 0x000000020e047825 */ /* 0x001fca00078e0202 */
[----:B------:R-:W3:Y:S01]  /*4660*/  @P1 LDG.E.U16 R19, desc[UR8][R4.64] ;  /* 0x0000000804131981 */ /* 0x000ee2000c1e1500 */
[----:B------:R-:W-:Y:S02]  /*4670*/  ISETP.GT.AND P0, PT, R0, 0x3e, PT ;  /* 0x0000003e0000780c */ /* 0x000fe40003f04270 */
[----:B------:R-:W-:Y:S01]  /*4680*/  PRMT R28, RZ, 0x7610, R28 ;  /* 0x00007610ff1c7816 */ /* 0x000fe2000000001c */
[----:B----4-:R-:W-:Y:S04]  /*4690*/  STL [R1+0x1c], R17 ;  /* 0x00001c1101007387 */ /* 0x010fe80000100800 */
[----:B---3--:R-:W-:Y:S04]  /*46a0*/  STL [R1+0xccc], R19 ;  /* 0x000ccc1301007387 */ /* 0x008fe80000100800 */
[----:B--2---:R0:W-:Y:S02]  /*46b0*/  STL [R1+0x14], R13 ;  /* 0x0000140d01007387 */ /* 0x0041e40000100800 */
[----:B0-----:R-:W0:Y:S02]  /*46c0*/  LDC R13, c[0x0][0x3a8] ;  /* 0x0000ea00ff0d7b82 */ /* 0x001e240000000800 */
[----:B0-----:R-:W-:-:S04]  /*46d0*/  IMAD R13, R13, 0x3e, RZ ;  /* 0x0000003e0d0d7824 */ /* 0x001fc800078e02ff */
[----:B------:R-:W-:Y:S01]  /*46e0*/  IMAD.WIDE R4, R13, 0x2, R2 ;  /* 0x000000020d047825 */ /* 0x000fe200078e0202 */
[----:B------:R-:W0:Y:S01]  /*46f0*/  S2R R17, SR_TID.X ;  /* 0x0000000000117919 */ /* 0x000e220000002100 */
[----:B------:R-:W1:Y:S03]  /*4700*/  LDC R13, c[0x0][0x3a8] ;  /* 0x0000ea00ff0d7b82 */ /* 0x000e660000000800 */
[----:B------:R2:W3:Y:S01]  /*4710*/  @P0 LDG.E.U16 R28, desc[UR8][R4.64] ;  /* 0x00000008041c0981 */ /* 0x0004e2000c1e1500 */
[----:B------:R-:W-:-:S03]  /*4720*/  ISETP.GT.AND P1, PT, R0, 0x3f, PT ;  /* 0x0000003f0000780c */ /* 0x000fc60003f24270 */
[----:B------:R0:W-:Y:S01]  /*4730*/  STL [R1+0x18], R15 ;  /* 0x0000180f01007387 */ /* 0x0001e20000100800 */
[----:B------:R-:W-:Y:S01]  /*4740*/  PRMT R12, RZ, 0x7610, R12 ;  /* 0x00007610ff0c7816 */ /* 0x000fe2000000000c */
[----:B-1----:R-:W-:Y:S01]  /*4750*/  IMAD R13, R13, 0x3f, RZ ;  /* 0x0000003f0d0d7824 */ /* 0x002fe200078e02ff */
[C---:B0-----:R-:W-:Y:S02]  /*4760*/  LOP3.LUT R15, R17.reuse, 0x3f, RZ, 0xc0, !PT ;  /* 0x0000003f110f7812 */ /* 0x041fe400078ec0ff */
[----:B------:R-:W-:Y:S02]  /*4770*/  LOP3.LUT R14, R17, 0x3f, RZ, 0xc0, !PT ;  /* 0x0000003f110e7812 */ /* 0x000fe400078ec0ff */
[----:B------:R-:W0:Y:S01]  /*4780*/  LDC R17, c[0x0][0x3ac] ;  /* 0x0000eb00ff117b82 */ /* 0x000e220000000800 */
[----:B--2---:R-:W-:-:S05]  /*4790*/  IMAD.WIDE R4, R13, 0x2, R2 ;  /* 0x000000020d047825 */ /* 0x004fca00078e0202 */
[----:B------:R1:W2:Y:S01]  /*47a0*/  @P1 LDG.E.U16 R12, desc[UR8][R4.64] ;  /* 0x00000008040c1981 */ /* 0x0002a2000c1e1500 */
[----:B------:R-:W-:Y:S02]  /*47b0*/  ISETP.GE.AND P0, PT, R15, R0, PT ;  /* 0x000000000f00720c */ /* 0x000fe40003f06270 */
[----:B------:R-:W-:Y:S01]  /*47c0*/  PRMT R27, RZ, 0x7610, R27 ;  /* 0x00007610ff1b7816 */ /* 0x000fe2000000001b */
[----:B0-----:R-:W-:Y:S01]  /*47d0*/  IMAD R17, R14, R17, RZ ;  /* 0x000000110e117224 */ /* 0x001fe200078e02ff */
[----:B------:R-:W-:Y:S06]  /*47e0*/  BAR.SYNC.DEFER_BLOCKING 0x0 ;  /* 0x0000000000007b1d */ /* 0x000fec0000010000 */
[----:B---3--:R-:W-:Y:S04]  /*47f0*/  STL [R1+0xcd0], R28 ;  /* 0x000cd01c01007387 */ /* 0x008fe80000100800 */
[----:B------:R-:W-:Y:S04]  /*4800*/  STL [R1+0x488], R0 ;  /* 0x0004880001007387 */ /* 0x000fe80000100800 */
[----:B------:R-:W3:Y:S04]  /*4810*/  LDL.LU R19, [R1+0x110] ;  /* 0x0001100001137983 */ /* 0x000ee80000300800 */
[----:B------:R-:W4:Y:S04]  /*4820*/  LDL.LU R13, [R1+0x114] ;  /* 0x00011400010d7983 */ /* 0x000f280000300800 */
[----:B------:R0:W-:Y:S02]  /*4830*/  STL.64 [R1+0x3f0], R2 ;  /* 0x0003f00201007387 */ /* 0x0001e40000100a00 */
[----:B0-----:R-:W-:-:S02]  /*4840*/  IMAD.MOV.U32 R2, RZ, RZ, R23 ;  /* 0x000000ffff027224 */ /* 0x001fc400078e0017 */
[----:B------:R-:W-:Y:S02]  /*4850*/  IMAD.MOV.U32 R3, RZ, RZ, R22 ;  /* 0x000000ffff037224 */ /* 0x000fe400078e0016 */
[----:B-1----:R-:W-:-:S05]  /*4860*/  IMAD.WIDE R4, R17, 0x2, R2 ;  /* 0x0000000211047825 */ /* 0x002fca00078e0202 */
[----:B------:R0:W3:Y:S04]  /*4870*/  @!P0 LDG.E.U16 R27, desc[UR8][R4.64] ;  /* 0x00000008041b8981 */ /* 0x0000e8000c1e1500 */
[----:B--2---:R-:W-:Y:S04]  /*4880*/  STL [R1+0xcd4], R12 ;  /* 0x000cd40c01007387 */ /* 0x004fe80000100800 */
[----:B------:R1:W-:Y:S01]  /*4890*/  STL.64 [R1+0x3b8], R2 ;  /* 0x0003b80201007387 */ /* 0x0003e20000100a00 */
[----:B------:R-:W-:-:S03]  /*48a0*/  PRMT R26, RZ, 0x7610, R26 ;  /* 0x00007610ff1a7816 */ /* 0x000fc6000000001a */
[----:B------:R-:W2:Y:S04]  /*48b0*/  LDL.LU R14, [R1+0x118] ;  /* 0x00011800010e7983 */ /* 0x000ea80000300800 */
[----:B------:R-:W2:Y:S01]  /*48c0*/  LDL.LU R0, [R1+0x11c] ;  /* 0x00011c0001007983 */ /* 0x000ea20000300800 */
[----:B-1----:R-:W-:Y:S02]  /*48d0*/  IMAD.MOV.U32 R2, RZ, RZ, R25 ;  /* 0x000000ffff027224 */ /* 0x002fe400078e0019 */
[----:B------:R-:W-:Y:S02]  /*48e0*/  IMAD.MOV.U32 R3, RZ, RZ, R24 ;  /* 0x000000ffff037224 */ /* 0x000fe400078e0018 */
[----:B0-----:R-:W-:Y:S01]  /*48f0*/  IMAD.WIDE R4, R17, 0x2, R2 ;  /* 0x0000000211047825 */ /* 0x001fe200078e0202 */
[----:B------:R-:W-:-:S04]  /*4900*/  PRMT R25, RZ, 0x7610, R25 ;  /* 0x00007610ff197816 */ /* 0x000fc80000000019 */
[----:B------:R0:W2:Y:S04]  /*4910*/  @!P0 LDG.E.U16 R26, desc[UR8][R4.64] ;  /* 0x00000008041a8981 */ /* 0x0000a8000c1e1500 */
[----:B---3--:R-:W-:Y:S04]  /*4920*/  STL [R1+0xcd8], R27 ;  /* 0x000cd81b01007387 */ /* 0x008fe80000100800 */
[----:B------:R4:W-:Y:S02]  /*4930*/  STL.64 [R1+0x3b0], R2 ;  /* 0x0003b00201007387 */ /* 0x0009e40000100a00 */
[----:B----4-:R-:W-:-:S02]  /*4940*/  IMAD.MOV.U32 R2, RZ, RZ, R13 ;  /* 0x000000ffff027224 */ /* 0x010fc400078e000d */
[----:B------:R-:W-:Y:S02]  /*4950*/  IMAD.MOV.U32 R3, RZ, RZ, R19 ;  /* 0x000000ffff037224 */ /* 0x000fe400078e0013 */
[----:B0-----:R-:W-:-:S05]  /*4960*/  IMAD.WIDE R4, R17, 0x2, R2 ;  /* 0x0000000211047825 */ /* 0x001fca00078e0202 */
[----:B------:R-:W3:Y:S04]  /*4970*/  @!P0 LDG.E.U16 R25, desc[UR8][R4.64] ;  /* 0x0000000804198981 */ /* 0x000ee8000c1e1500 */
[----:B--2---:R-:W-:Y:S04]  /*4980*/  STL [R1+0xcdc], R26 ;  /* 0x000cdc1a01007387 */ /* 0x004fe80000100800 */
[----:B------:R-:W2:Y:S04]  /*4990*/  LDL.LU R13, [R1+0x120] ;  /* 0x00012000010d7983 */ /* 0x000ea80000300800 */
[----:B------:R-:W2:Y:S04]  /*49a0*/  LDL.LU R12, [R1+0x124] ;  /* 0x00012400010c7983 */ /* 0x000ea80000300800 */
[----:B------:R-:W4:Y:S04]  /*49b0*/  LDL.LU R28, [R1+0x88] ;  /* 0x00008800011c7983 */ /* 0x000f280000300800 */
[----:B------:R0:W-:Y:S01]  /*49c0*/  STL.64 [R1+0x3f8], R2 ;  /* 0x0003f80201007387 */ /* 0x0001e20000100a00 */
[----:B------:R-:W-:Y:S01]  /*49d0*/  PRMT R24, RZ, 0x7610, R24 ;  /* 0x00007610ff187816 */ /* 0x000fe20000000018 */
[----:B0-----:R-:W-:-:S02]  /*49e0*/  IMAD.MOV.U32 R2, RZ, RZ, R0 ;  /* 0x000000ffff027224 */ /* 0x001fc400078e0000 */
[----:B------:R-:W-:Y:S01]  /*49f0*/  IMAD.MOV.U32 R3, RZ, RZ, R14 ;  /* 0x000000ffff037224 */ /* 0x000fe200078e000e */
[----:B---3--:R0:W-:Y:S04]  /*4a00*/  STL [R1+0xce0], R25 ;  /* 0x000ce01901007387 */ /* 0x0081e80000100800 */
[----:B------:R-:W3:Y:S04]  /*4a10*/  LDL.LU R19, [R1+0x128] ;  /* 0x0001280001137983 */ /* 0x000ee80000300800 */
[----:B------:R-:W3:Y:S01]  /*4a20*/  LDL.LU R0, [R1+0x12c] ;  /* 0x00012c0001007983 */ /* 0x000ee20000300800 */
[----:B0-----:R-:W0:Y:S01]  /*4a30*/  LDC R25, c[0x0][0x3ac] ;  /* 0x0000eb00ff197b82 */ /* 0x001e220000000800 */
[----:B------:R-:W-:-:S02]  /*4a40*/  PRMT R23, RZ, 0x7610, R23 ;  /* 0x00007610ff177816 */ /* 0x000fc40000000017 */
[----:B------:R-:W3:Y:S01]  /*4a50*/  LDL.LU R29, [R1+0xb8] ;  /* 0x0000b800011d7983 */ /* 0x000ee20000300800 */
[----:B0-----:R-:W-:-:S04]  /*4a60*/  IMAD R25, R15, R25, RZ ;  /* 0x000000190f197224 */ /* 0x001fc800078e02ff */
[----:B------:R-:W-:-:S05]  /*4a70*/  IMAD.WIDE R4, R25, 0x2, R2 ;  /* 0x0000000219047825 */ /* 0x000fca00078e0202 */
[----:B------:R2:W3:Y:S02]  /*4a80*/  @!P0 LDG.E.U16 R24, desc[UR8][R4.64] ;  /* 0x0000000804188981 */ /* 0x0004e4000c1e1500 */
[----:B--2---:R-:W-:Y:S02]  /*4a90*/  IMAD.WIDE R4, R25, 0x2, R12 ;  /* 0x0000000219047825 */ /* 0x004fe400078e020c */
[----:B------:R-:W-:Y:S04]  /*4aa0*/  STL.64 [R1+0x420], R2 ;  /* 0x0004200201007387 */ /* 0x000fe80000100a00 */
[----:B------:R0:W2:Y:S01]  /*4ab0*/  @!P0 LDG.E.U16 R23, desc[UR8][R4.64] ;  /* 0x0000000804178981 */ /* 0x0000a2000c1e1500 */
[----:B------:R-:W1:Y:S03]  /*4ac0*/  S2R R17, SR_TID.X ;  /* 0x0000000000117919 */ /* 0x000e660000002100 */
[----:B---3--:R-:W-:Y:S04]  /*4ad0*/  STL [R1+0xce4], R24 ;  /* 0x000ce41801007387 */ /* 0x008fe80000100800 */
[----:B------:R3:W-:Y:S04]  /*4ae0*/  STL.64 [R1+0x3a8], R12 ;  /* 0x0003a80c01007387 */ /* 0x0007e80000100a00 */
[----:B---3--:R-:W3:Y:S04]  /*4af0*/  LDL.LU R13, [R1+0x130] ;  /* 0x00013000010d7983 */ /* 0x008ee80000300800 */
[----:B------:R-:W4:Y:S01]  /*4b00*/  LDL.LU R12, [R1+0x134] ;  /* 0x00013400010c7983 */ /* 0x000f220000300800 */
[----:B------:R-:W-:-:S02]  /*4b10*/  IMAD.MOV.U32 R2, RZ, RZ, R0 ;  /* 0x000000ffff027224 */ /* 0x000fc400078e0000 */
[----:B------:R-:W-:Y:S01]  /*4b20*/  IMAD.MOV.U32 R3, RZ, RZ, R19 ;  /* 0x000000ffff037224 */ /* 0x000fe200078e0013 */
[----:B------:R-:W-:Y:S01]  /*4b30*/  PRMT R22, RZ, 0x7610, R22 ;  /* 0x00007610ff167816 */ /* 0x000fe20000000016 */
[----:B------:R-:W4:Y:S01]  /*4b40*/  LDL.LU R14, [R1+0xa8] ;  /* 0x0000a800010e7983 */ /* 0x000f220000300800 */
[----:B0-----:R-:W-:Y:S01]  /*4b50*/  IMAD.WIDE R4, R25, 0x2, R2 ;  /* 0x0000000219047825 */ /* 0x001fe200078e0202 */
[----:B-1----:R-:W-:Y:S02]  /*4b60*/  LOP3.LUT R15, R17, 0x1ff, RZ, 0xc0, !PT ;  /* 0x000001ff110f7812 */ /* 0x002fe400078ec0ff */
[----:B--2---:R0:W-:Y:S04]  /*4b70*/  STL [R1+0xce8], R23 ;  /* 0x000ce81701007387 */ /* 0x0041e80000100800 */
[----:B------:R1:W2:Y:S04]  /*4b80*/  @!P0 LDG.E.U16 R22, desc[UR8][R4.64] ;  /* 0x0000000804168981 */ /* 0x0002a8000c1e1500 */
[----:B0-----:R-:W2:Y:S04]  /*4b90*/  LDL.LU R23, [R1+0x138] ;  /* 0x0001380001177983 */ /* 0x001ea80000300800 */
[----:B------:R-:W2:Y:S04]  /*4ba0*/  LDL.LU R19, [R1+0x13c] ;  /* 0x00013c0001137983 */ /* 0x000ea80000300800 */
[----:B------:R-:W2:Y:S04]  /*4bb0*/  LDL.LU R27, [R1+0xa0] ;  /* 0x0000a000011b7983 */ /* 0x000ea80000300800 */
[----:B------:R-:W-:Y:S04]  /*4bc0*/  STL [R1+0xd10], R15 ;  /* 0x000d100f01007387 */ /* 0x000fe80000100800 */
[----:B------:R3:W-:Y:S01]  /*4bd0*/  STL.64 [R1+0x428], R2 ;  /* 0x0004280201007387 */ /* 0x0007e20000100a00 */
[----:B------:R-:W-:Y:S01]  /*4be0*/  PRMT R21, RZ, 0x7610, R21 ;  /* 0x00007610ff157816 */ /* 0x000fe20000000015 */
[----:B---3--:R-:W-:-:S02]  /*4bf0*/  IMAD.MOV.U32 R3, RZ, RZ, R13 ;  /* 0x000000ffff037224 */ /* 0x008fc400078e000d */
[----:B----4-:R-:W-:-:S04]  /*4c00*/  IMAD.MOV.U32 R2, RZ, RZ, R12 ;  /* 0x000000ffff027224 */ /* 0x010fc800078e000c */
[----:B-1----:R-:W-:-:S05]  /*4c10*/  IMAD.WIDE R4, R25, 0x2, R2 ;  /* 0x0000000219047825 */ /* 0x002fca00078e0202 */
[----:B------:R0:W3:Y:S01]  /*4c20*/  @!P0 LDG.E.U16 R21, desc[UR8][R4.64] ;  /* 0x0000000804158981 */ /* 0x0000e2000c1e1500 */
[----:B------:R-:W-:-:S03]  /*4c30*/  SHF.L.U32 R0, R15, 0x1, RZ ;  /* 0x000000010f007819 */ /* 0x000fc600000006ff */
[----:B--2---:R-:W-:Y:S04]  /*4c40*/  STL [R1+0xcec], R22 ;  /* 0x000cec1601007387 */ /* 0x004fe80000100800 */
[----:B------:R-:W2:Y:S04]  /*4c50*/  LDL.LU R13, [R1+0x140] ;  /* 0x00014000010d7983 */ /* 0x000ea80000300800 */
[----:B------:R1:W-:Y:S04]  /*4c60*/  STS.U16 [R0+UR5], R28 ;  /* 0x0000001c00007988 */ /* 0x0003e80008000405 */
[----:B------:R-:W4:Y:S01]  /*4c70*/  LDL.LU R12, [R1+0x144] ;  /* 0x00014400010c7983 */ /* 0x000f220000300800 */
[----:B------:R-:W-:-:S03]  /*4c80*/  PRMT R20, RZ, 0x7610, R20 ;  /* 0x00007610ff147816 */ /* 0x000fc60000000014 */
[----:B-1----:R-:W2:Y:S04]  /*4c90*/  LDL.LU R28, [R1+0x8c] ;  /* 0x00008c00011c7983 */ /* 0x002ea80000300800 */
[----:B------:R1:W-:Y:S02]  /*4ca0*/  STL.64 [R1+0x450], R2 ;  /* 0x0004500201007387 */ /* 0x0003e40000100a00 */
[----:B-1----:R-:W-:Y:S02]  /*4cb0*/  IMAD.MOV.U32 R2, RZ, RZ, R19 ;  /* 0x000000ffff027224 */ /* 0x002fe400078e0013 */
[----:B------:R-:W-:Y:S02]  /*4cc0*/  IMAD.MOV.U32 R3, RZ, RZ, R23 ;  /* 0x000000ffff037224 */ /* 0x000fe400078e0017 */
[----:B0-----:R-:W-:-:S05]  /*4cd0*/  IMAD.WIDE R4, R25, 0x2, R2 ;  /* 0x0000000219047825 */ /* 0x001fca00078e0202 */
[----:B------:R-:W2:Y:S04]  /*4ce0*/  @!P0 LDG.E.U16 R20, desc[UR8][R4.64] ;  /* 0x0000000804148981 */ /* 0x000ea8000c1e1500 */
[----:B---3--:R0:W-:Y:S04]  /*4cf0*/  STL [R1+0xcf0], R21 ;  /* 0x000cf01501007387 */ /* 0x0081e80000100800 */
[----:B------:R-:W3:Y:S04]  /*4d00*/  LDL.LU R22, [R1+0x148] ;  /* 0x0001480001167983 */ /* 0x000ee80000300800 */
[----:B0-----:R-:W3:Y:S04]  /*4d10*/  LDL.LU R21, [R1+0x14c] ;  /* 0x00014c0001157983 */ /* 0x001ee80000300800 */
[----:B------:R0:W-:Y:S01]  /*4d20*/  STS.U16 [R0+UR5+0x2000], R29 ;  /* 0x0020001d00007988 */ /* 0x0001e20008000405 */
[----:B------:R-:W-:-:S03]  /*4d30*/  PRMT R11, RZ, 0x7610, R11 ;  /* 0x00007610ff0b7816 */ /* 0x000fc6000000000b */
[----:B------:R-:W-:Y:S04]  /*4d40*/  STS.U16 [R0+UR5+0x4000], R14 ;  /* 0x0040000e00007988 */ /* 0x000fe80008000405 */
[----:B0-----:R-:W3:Y:S04]  /*4d50*/  LDL.LU R29, [R1+0x80] ;  /* 0x00008000011d7983 */ /* 0x001ee80000300800 */
[----:B------:R4:W-:Y:S01]  /*4d60*/  STL.64 [R1+0x3a0], R2 ;  /* 0x0003a00201007387 */ /* 0x0009e20000100a00 */
[----:B------:R-:W-:Y:S01]  /*4d70*/  PRMT R10, RZ, 0x7610, R10 ;  /* 0x00007610ff0a7816 */ /* 0x000fe2000000000a */
[----:B----4-:R-:W-:-:S02]  /*4d80*/  IMAD.MOV.U32 R2, RZ, RZ, R12 ;  /* 0x000000ffff027224 */ /* 0x010fc400078e000c */
[----:B--2---:R-:W-:Y:S01]  /*4d90*/  IMAD.MOV.U32 R3, RZ, RZ, R13 ;  /* 0x000000ffff037224 */ /* 0x004fe200078e000d */
[----:B------:R-:W-:Y:S04]  /*4da0*/  STL [R1+0xcf4], R20 ;  /* 0x000cf41401007387 */ /* 0x000fe80000100800 */
[----:B------:R-:W2:Y:S01]  /*4db0*/  LDL.LU R19, [R1+0x150] ;  /* 0x0001500001137983 */ /* 0x000ea20000300800 */
[----:B------:R-:W-:-:S03]  /*4dc0*/  IMAD.WIDE R4, R25, 0x2, R2 ;  /* 0x0000000219047825 */ /* 0x000fc600078e0202 */
[----:B------:R-:W4:Y:S04]  /*4dd0*/  LDL.LU R15, [R1+0x154] ;  /* 0x00015400010f7983 */ /* 0x000f280000300800 */
[----:B------:R-:W2:Y:S04]  /*4de0*/  LDL.LU R13, [R1+0x158] ;  /* 0x00015800010d7983 */ /* 0x000ea80000300800 */
[----:B------:R-:W2:Y:S04]  /*4df0*/  LDL.LU R12, [R1+0x15c] ;  /* 0x00015c00010c7983 */ /* 0x000ea80000300800 */
[----:B------:R-:W2:Y:S04]  /*4e00*/  LDL.LU R14, [R1+0x4] ;  /* 0x00000400010e7983 */ /* 0x000ea80000300800 */
[----:B------:R3:W-:Y:S04]  /*4e10*/  STL.64 [R1+0x458], R2 ;  /* 0x0004580201007387 */ /* 0x0007e80000100a00 */
[----:B------:R0:W2:Y:S01]  /*4e20*/  @!P0 LDG.E.U16 R11, desc[UR8][R4.64] ;  /* 0x00000008040b8981 */ /* 0x0000a2000c1e1500 */
[----:B---3--:R-:W-:-:S02]  /*4e30*/  IMAD.MOV.U32 R3, RZ, RZ, R22 ;  /* 0x000000ffff037224 */ /* 0x008fc400078e0016 */
[----:B------:R-:W-:-:S04]  /*4e40*/  IMAD.MOV.U32 R2, RZ, RZ, R21 ;  /* 0x000000ffff027224 */ /* 0x000fc800078e0015 */
[----:B0-----:R-:W-:-:S05]  /*4e50*/  IMAD.WIDE R4, R25, 0x2, R2 ;  /* 0x0000000219047825 */ /* 0x001fca00078e0202 */
[----:B------:R0:W3:Y:S01]  /*4e60*/  @!P0 LDG.E.U16 R10, desc[UR8][R4.64] ;  /* 0x00000008040a8981 */ /* 0x0000e2000c1e1500 */
[----:B------:R-:W-:Y:S02]  /*4e70*/  PRMT R9, RZ, 0x7610, R9 ;  /* 0x00007610ff097816 */ /* 0x000fe40000000009 */
[----:B------:R-:W-:Y:S01]  /*4e80*/  PRMT R8, RZ, 0x7610, R8 ;  /* 0x00007610ff087816 */ /* 0x000fe20000000008 */
[----:B--2---:R-:W-:Y:S04]  /*4e90*/  STL [R1+0xcf8], R11 ;  /* 0x000cf80b01007387 */ /* 0x004fe80000100800 */
[----:B------:R4:W-:Y:S02]  /*4ea0*/  STL.64 [R1+0x480], R2 ;  /* 0x0004800201007387 */ /* 0x0009e40000100a00 */
[----:B----4-:R-:W-:-:S02]  /*4eb0*/  IMAD.MOV.U32 R2, RZ, RZ, R15 ;  /* 0x000000ffff027224 */ /* 0x010fc400078e000f */
[----:B------:R-:W-:Y:S02]  /*4ec0*/  IMAD.MOV.U32 R3, RZ, RZ, R19 ;  /* 0x000000ffff037224 */ /* 0x000fe400078e0013 */
[----:B0-----:R-:W-:-:S05]  /*4ed0*/  IMAD.WIDE R4, R25, 0x2, R2 ;  /* 0x0000000219047825 */ /* 0x001fca00078e0202 */
[----:B------:R0:W2:Y:S04]  /*4ee0*/  @!P0 LDG.E.U16 R9, desc[UR8][R4.64] ;  /* 0x0000000804098981 */ /* 0x0000a8000c1e1500 */
[----:B---3--:R1:W-:Y:S04]  /*4ef0*/  STL [R1+0xcfc], R10 ;  /* 0x000cfc0a01007387 */ /* 0x0083e80000100800 */
[----:B------:R-:W3:Y:S04]  /*4f00*/  LDL.LU R11, [R1+0x160] ;  /* 0x00016000010b7983 */ /* 0x000ee80000300800 */
[----:B-1----:R-:W4:Y:S04]  /*4f10*/  LDL.LU R10, [R1+0x164] ;  /* 0x00016400010a7983 */ /* 0x002f280000300800 */
[----:B------:R1:W-:Y:S04]  /*4f20*/  STL.64 [R1+0x398], R2 ;  /* 0x0003980201007387 */ /* 0x0003e80000100a00 */
[----:B------:R-:W4:Y:S01]  /*4f30*/  LDL.LU R15, [R1+0x84] ;  /* 0x00008400010f7983 */ /* 0x000f220000300800 */
[----:B-1----:R-:W-:-:S02]  /*4f40*/  IMAD.MOV.U32 R2, RZ, RZ, R12 ;  /* 0x000000ffff027224 */ /* 0x002fc400078e000c */
[----:B------:R-:W-:Y:S02]  /*4f50*/  IMAD.MOV.U32 R3, RZ, RZ, R13 ;  /* 0x000000ffff037224 */ /* 0x000fe400078e000d */
[----:B0-----:R-:W-:-:S05]  /*4f60*/  IMAD.WIDE R4, R25, 0x2, R2 ;  /* 0x0000000219047825 */ /* 0x001fca00078e0202 */
[----:B------:R3:W4:Y:S01]  /*4f70*/  @!P0 LDG.E.U16 R8, desc[UR8][R4.64] ;  /* 0x0000000804088981 */ /* 0x000722000c1e1500 */
[----:B------:R-:W-:-:S03]  /*4f80*/  PRMT R7, RZ, 0x7610, R7 ;  /* 0x00007610ff077816 */ /* 0x000fc60000000007 */
[----:B--2---:R-:W-:Y:S04]  /*4f90*/  STL [R1+0xd00], R9 ;  /* 0x000d000901007387 */ /* 0x004fe80000100800 */
[----:B------:R-:W2:Y:S04]  /*4fa0*/  LDL.LU R23, [R1] ;  /* 0x0000000001177983 */ /* 0x000ea80000300800 */
[----:B------:R-:W2:Y:S04]  /*4fb0*/  LDL.LU R24, [R1+0xdc] ;  /* 0x0000dc0001187983 */ /* 0x000ea80000300800 */
[----:B------:R0:W-:Y:S04]  /*4fc0*/  STL [R1+0x490], R2 ;  /* 0x0004900201007387 */ /* 0x0001e80000100800 */
[----:B------:R-:W-:Y:S01]  /*4fd0*/  STL [R1+0x48c], R3 ;  /* 0x00048c0301007387 */ /* 0x000fe20000100800 */
[----:B---3--:R-:W-:-:S02]  /*4fe0*/  IMAD.MOV.U32 R5, RZ, RZ, R11 ;  /* 0x000000ffff057224 */ /* 0x008fc400078e000b */
[----:B----4-:R-:W-:Y:S01]  /*4ff0*/  IMAD.MOV.U32 R4, RZ, RZ, R10 ;  /* 0x000000ffff047224 */ /* 0x010fe200078e000a */
[----:B------:R-:W-:Y:S04]  /*5000*/  STL [R1+0xd04], R8 ;  /* 0x000d040801007387 */ /* 0x000fe80000100800 */
[----:B------:R-:W3:Y:S04]  /*5010*/  LDL.LU R11, [R1+0x168] ;  /* 0x00016800010b7983 */ /* 0x000ee80000300800 */
[----:B0-----:R-:W4:Y:S04]  /*5020*/  LDL.LU R2, [R1+0x16c] ;  /* 0x00016c0001027983 */ /* 0x001f280000300800 */
[----:B------:R0:W-:Y:S04]  /*5030*/  STL.64 [R1+0x390], R4 ;  /* 0x0003900401007387 */ /* 0x0001e80000100a00 */
[----:B------:R-:W-:Y:S01]  /*5040*/  STS.U16 [R0+UR5+0x6000], R27 ;  /* 0x0060001b00007988 */ /* 0x000fe20008000405 */
[----:B0-----:R-:W-:-:S03]  /*5050*/  IMAD.WIDE R4, R25, 0x2, R4 ;  /* 0x0000000219047825 */ /* 0x001fc600078e0204 */
[----:B------:R-:W2:Y:S04]  /*5060*/  LDL.LU R10, [R1+0x170] ;  /* 0x00017000010a7983 */ /* 0x000ea80000300800 */
[----:B------:R3:W2:Y:S04]  /*5070*/  @!P0 LDG.E.U16 R7, desc[UR8][R4.64] ;  /* 0x0000000804078981 */ /* 0x0006a8000c1e1500 */
[----:B------:R-:W-:Y:S04]  /*5080*/  STS.U16 [R0+UR5+0x8000], R28 ;  /* 0x0080001c00007988 */ /* 0x000fe80008000405 */
[----:B------:R-:W-:Y:S04]  /*5090*/  STS.U16 [R0+UR5+0xa000], R29 ;  /* 0x00a0001d00007988 */ /* 0x000fe80008000405 */
[----:B------:R0:W-:Y:S04]  /*50a0*/  STS.U16 [R0+UR5+0xc000], R14 ;  /* 0x00c0000e00007988 */ /* 0x0001e80008000405 */
[----:B------:R-:W2:Y:S04]  /*50b0*/  LDL.LU R9, [R1+0x174] ;  /* 0x0001740001097983 */ /* 0x000ea80000300800 */
[----:B------:R-:W2:Y:S01]  /*50c0*/  LDL.LU R8, [R1+0x178] ;  /* 0x0001780001087983 */ /* 0x000ea20000300800 */
[----:B0-----:R-:W0:Y:S03]  /*50d0*/  S2R R14, SR_TID.X ;  /* 0x00000000000e7919 */ /* 0x001e260000002100 */
[----:B------:R-:W2:Y:S04]  /*50e0*/  LDL.LU R3, [R1+0x17c] ;  /* 0x00017c0001037983 */ /* 0x000ea80000300800 */
[----:B------:R-:W2:Y:S04]  /*50f0*/  LDL.LU R26, [R1+0xc8] ;  /* 0x0000c800011a7983 */ /* 0x000ea80000300800 */
[----:B------:R-:W2:Y:S04]  /*5100*/  LDL.LU R27, [R1+0xa4] ;  /* 0x0000a400011b7983 */ /* 0x000ea80000300800 */
[----:B------:R-:W2:Y:S04]  /*5110*/  LDL.LU R12, [R1+0x74] ;  /* 0x00007400010c7983 */ /* 0x000ea80000300800 */
[----:B------:R-:W2:Y:S04]  /*5120*/  LDL.LU R28, [R1+0x58] ;  /* 0x00005800011c7983 */ /* 0x000ea80000300800 */
[----:B------:R-:W2:Y:S04]  /*5130*/  LDL.LU R19, [R1+0xfc] ;  /* 0x0000fc0001137983 */ /* 0x000ea80000300800 */
[----:B------:R-:W2:Y:S01]  /*5140*/  LDL.LU R13, [R1+0xe4] ;  /* 0x0000e400010d7983 */ /* 0x000ea20000300800 */
[----:B0-----:R-:W-:-:S03]  /*5150*/  LOP3.LUT R14, R14, 0x1ff, RZ, 0xc0, !PT ;  /* 0x000001ff0e0e7812 */ /* 0x001fc600078ec0ff */
[----:B------:R-:W2:Y:S01]  /*5160*/  LDL.LU R29, [R1+0xc4] ;  /* 0x0000c400011d7983 */ /* 0x000ea20000300800 */
[----:B------:R-:W-:-:S03]  /*5170*/  PRMT R6, RZ, 0x7610, R6 ;  /* 0x00007610ff067816 */ /* 0x000fc60000000006 */
[----:B------:R0:W-:Y:S02]  /*5180*/  STS.U16 [R0+UR5+0xe000], R15 ;  /* 0x00e0000f00007988 */ /* 0x0001e40008000405 */
[----:B0-----:R-:W-:Y:S02]  /*5190*/  IMAD.SHL.U32 R15, R14, 0x2, RZ ;  /* 0x000000020e0f7824 */ /* 0x001fe400078e00ff */
[----:B---3--:R-:W-:Y:S02]  /*51a0*/  IMAD.MOV.U32 R5, RZ, RZ, R11 ;  /* 0x000000ffff057224 */ /* 0x008fe400078e000b */
[----:B----4-:R-:W-:Y:S01]  /*51b0*/  IMAD.MOV.U32 R4, RZ, RZ, R2 ;  /* 0x000000ffff047224 */ /* 0x010fe200078e0002 */
[----:B--2---:R-:W-:Y:S04]  /*51c0*/  STL [R1+0xd08], R7 ;  /* 0x000d080701007387 */ /* 0x004fe80000100800 */
[----:B------:R-:W-:Y:S04]  /*51d0*/  STL [R1+0xd0c], R0 ;  /* 0x000d0c0001007387 */ /* 0x000fe80000100800 */
[----:B------:R-:W2:Y:S04]  /*51e0*/  LDL.LU R14, [R1+0x9c] ;  /* 0x00009c00010e7983 */ /* 0x000ea80000300800 */
[----:B------:R0:W-:Y:S02]  /*51f0*/  STL.64 [R1+0x388], R4 ;  /* 0x0003880401007387 */ /* 0x0001e40000100a00 */
[----:B0-----:R-:W-:-:S05]  /*5200*/  IMAD.WIDE R4, R25, 0x2, R4 ;  /* 0x0000000219047825 */ /* 0x001fca00078e0204 */
[----:B------:R0:W3:Y:S01]  /*5210*/  @!P0 LDG.E.U16 R6, desc[UR8][R4.64] ;  /* 0x0000000804068981 */ /* 0x0000e2000c1e1500 */
[----:B------:R-:W-:Y:S01]  /*5220*/  IMAD.MOV.U32 R7, RZ, RZ, R10 ;  /* 0x000000ffff077224 */ /* 0x000fe200078e000a */
[----:B0-----:R-:W-:Y:S02]  /*5230*/  PRMT R5, RZ, 0x7610, R5 ;  /* 0x00007610ff057816 */ /* 0x001fe40000000005 */
[----:B---3--:R0:W-:Y:S02]  /*5240*/  STL [R1+0xd14], R6 ;  /* 0x000d140601007387 */ /* 0x0081e40000100800 */
[----:B0-----:R-:W-:-:S05]  /*5250*/  IMAD.MOV.U32 R6, RZ, RZ, R9 ;  /* 0x000000ffff067224 */ /* 0x001fca00078e0009 */
[----:B------:R0:W-:Y:S02]  /*5260*/  STL.64 [R1+0x380], R6 ;  /* 0x0003800601007387 */ /* 0x0001e40000100a00 */
[----:B0-----:R-:W-:-:S05]  /*5270*/  IMAD.WIDE R6, R25, 0x2, R6 ;  /* 0x0000000219067825 */ /* 0x001fca00078e0206 */
[----:B------:R0:W3:Y:S01]  /*5280*/  @!P0 LDG.E.U16 R5, desc[UR8][R6.64] ;  /* 0x0000000806058981 */ /* 0x0000e2000c1e1500 */
[----:B------:R-:W-:Y:S01]  /*5290*/  PRMT R4, RZ, 0x7610, R4 ;  /* 0x00007610ff047816 */ /* 0x000fe20000000004 */
[----:B0-----:R-:W-:Y:S02]  /*52a0*/  IMAD.MOV.U32 R6, RZ, RZ, R3 ;  /* 0x000000ffff067224 */ /* 0x001fe400078e0003 */
[----:B------:R-:W-:Y:S01]  /*52b0*/  IMAD.MOV.U32 R7, RZ, RZ, R8 ;  /* 0x000000ffff077224 */ /* 0x000fe200078e0008 */
[----:B---3--:R-:W-:Y:S04]  /*52c0*/  STL [R1+0xd18], R5 ;  /* 0x000d180501007387 */ /* 0x008fe80000100800 */
[----:B------:R0:W-:Y:S02]  /*52d0*/  STL.64 [R1+0x378], R6 ;  /* 0x0003780601007387 */ /* 0x0001e40000100a00 */
[----:B0-----:R-:W-:-:S05]  /*52e0*/  IMAD.WIDE R6, R25, 0x2, R6 ;  /* 0x0000000219067825 */ /* 0x001fca00078e0206 */
[----:B------:R-:W3:Y:S01]  /*52f0*/  @!P0 LDG.E.U16 R4, desc[UR8][R6.64] ;  /* 0x0000000806048981 */ /* 0x000ee2000c1e1500 */
[----:B------:R-:W-:-:S05]  /*5300*/  LOP3.LUT R2, R15, 0x10, RZ, 0x3c, !PT ;  /* 0x000000100f027812 */ /* 0x000fca00078e3cff */
[----:B------:R-:W-:Y:S04]  /*5310*/  STS.U16 [R2+UR5+0x400], R23 ;  /* 0x0004001702007988 */ /* 0x000fe80008000405 */
[----:B------:R-:W-:Y:S04]  /*5320*/  STS.U16 [R2+UR5+0x2400], R24 ;  /* 0x0024001802007988 */ /* 0x000fe80008000405 */
[----:B------:R-:W-:Y:S04]  /*5330*/  STS.U16 [R2+UR5+0x4400], R26 ;  /* 0x0044001a02007988 */ /* 0x000fe80008000405 */
[----:B------:R-:W-:Y:S04]  /*5340*/  STS.U16 [R2+UR5+0x6400], R27 ;  /* 0x0064001b02007988 */ /* 0x000fe80008000405 */
[----:B------:R-:W-:Y:S04]  /*5350*/  STS.U16 [R2+UR5+0x8400], R12 ;  /* 0x0084000c02007988 */ /* 0x000fe80008000405 */
[----:B------:R-:W-:Y:S04]  /*5360*/  STS.U16 [R2+UR5+0xa400], R28 ;  /* 0x00a4001c02007988 */ /* 0x000fe80008000405 */
[----:B------:R0:W-:Y:S04]  /*5370*/  STS.U16 [R2+UR5+0xc400], R16 ;  /* 0x00c4001002007988 */ /* 0x0001e80008000405 */
[----:B------:R1:W-:Y:S04]  /*5380*/  STS.U16 [R2+UR5+0xe400], R18 ;  /* 0x00e4001202007988 */ /* 0x0003e80008000405 */
[----:B---3--:R3:W-:Y:S04]  /*5390*/  STL [R1+0xd1c], R4 ;  /* 0x000d1c0401007387 */ /* 0x0087e80000100800 */
[----:B0-----:R-:W4:Y:S04]  /*53a0*/  LDL.LU R16, [R1+0xd24] ;  /* 0x000d240001107983 */ /* 0x001f280000300800 */
[----:B-1----:R-:W4:Y:S04]  /*53b0*/  LDL.LU R18, [R1+0xd20] ;  /* 0x000d200001127983 */ /* 0x002f280000300800 */
[----:B---3--:R-:W3:Y:S04]  /*53c0*/  LDL.LU R4, [R1+0x38] ;  /* 0x0000380001047983 */ /* 0x008ee80000300800 */
[----:B------:R-:W3:Y:S04]  /*53d0*/  LDL.LU R6, [R1+0x1c] ;  /* 0x00001c0001067983 */ /* 0x000ee80000300800 */
[----:B------:R-:W3:Y:S04]  /*53e0*/  LDL.LU R3, [R1+0xf8] ;  /* 0x0000f80001037983 */ /* 0x000ee80000300800 */
[----:B------:R-:W3:Y:S01]  /*53f0*/  LDL.LU R15, [R1+0xe0] ;  /* 0x0000e000010f7983 */ /* 0x000ee20000300800 */
[----:B------:R-:W-:-:S03]  /*5400*/  LOP3.LUT R17, R17, 0x1ff, RZ, 0xc0, !PT ;  /* 0x000001ff11117812 */ /* 0x000fc600078ec0ff */
[----:B------:R-:W3:Y:S04]  /*5410*/  LDL.LU R0, [R1+0xc0] ;  /* 0x0000c00001007983 */ /* 0x000ee80000300800 */
[----:B------:R-:W3:Y:S01]  /*5420*/  LDL.LU R7, [R1+0x98] ;  /* 0x0000980001077983 */ /* 0x000ee20000300800 */
[----:B------:R-:W-:-:S03]  /*5430*/  IMAD.SHL.U32 R17, R17, 0x2, RZ ;  /* 0x0000000211117824 */ /* 0x000fc600078e00ff */
[----:B------:R-:W3:Y:S04]  /*5440*/  LDL.LU R27, [R1+0x6c] ;  /* 0x00006c00011b7983 */ /* 0x000ee80000300800 */
[----:B------:R-:W3:Y:S04]  /*5450*/  LDL.LU R8, [R1+0x50] ;  /* 0x0000500001087983 */ /* 0x000ee80000300800 */
[----:B------:R-:W3:Y:S04]  /*5460*/  LDL.LU R9, [R1+0x34] ;  /* 0x0000340001097983 */ /* 0x000ee80000300800 */
[----:B------:R-:W3:Y:S01]  /*5470*/  LDL.LU R11, [R1+0x18] ;  /* 0x00001800010b7983 */ /* 0x000ee20000300800 */
[----:B------:R-:W-:-:S03]  /*5480*/  LOP3.LUT R5, R17, 0x20, RZ, 0x3c, !PT ;  /* 0x0000002011057812 */ /* 0x000fc600078e3cff */
[----:B------:R-:W3:Y:S04]  /*5490*/  LDL.LU R20, [R1+0xf4] ;  /* 0x0000f40001147983 */ /* 0x000ee80000300800 */
[----:B------:R-:W3:Y:S04]  /*54a0*/  LDL.LU R21, [R1+0xd8] ;  /* 0x0000d80001157983 */ /* 0x000ee80000300800 */
[----:B------:R-:W3:Y:S04]  /*54b0*/  LDL.LU R22, [R1+0xbc] ;  /* 0x0000bc0001167983 */ /* 0x000ee80000300800 */
[----:B------:R-:W3:Y:S04]  /*54c0*/  LDL.LU R23, [R1+0x94] ;  /* 0x0000940001177983 */ /* 0x000ee80000300800 */
[----:B------:R-:W3:Y:S04]  /*54d0*/  LDL.LU R24, [R1+0x68] ;  /* 0x0000680001187983 */ /* 0x000ee80000300800 */
[----:B------:R-:W3:Y:S04]  /*54e0*/  LDL.LU R25, [R1+0x4c] ;  /* 0x00004c0001197983 */ /* 0x000ee80000300800 */
[----:B------:R-:W3:Y:S04]  /*54f0*/  LDL.LU R26, [R1+0x30] ;  /* 0x00003000011a7983 */ /* 0x000ee80000300800 */
[----:B------:R-:W3:Y:S04]  /*5500*/  LDL.LU R12, [R1+0x14] ;  /* 0x00001400010c7983 */ /* 0x000ee80000300800 */
[----:B------:R0:W-:Y:S04]  /*5510*/  STS.U16 [R5+UR5+0x800], R19 ;  /* 0x0008001305007988 */ /* 0x0001e80008000405 */
[----:B------:R-:W3:Y:S04]  /*5520*/  LDL.LU R28, [R1+0xf0] ;  /* 0x0000f000011c7983 */ /* 0x000ee80000300800 */
[----:B------:R1:W-:Y:S04]  /*5530*/  STS.U16 [R5+UR5+0x2800], R13 ;  /* 0x0028000d05007988 */ /* 0x0003e80008000405 */
[----:B0-----:R-:W3:Y:S04]  /*5540*/  LDL.LU R19, [R1+0xd4] ;  /* 0x0000d40001137983 */ /* 0x001ee80000300800 */
[----:B------:R0:W-:Y:S04]  /*5550*/  STS.U16 [R5+UR5+0x4800], R29 ;  /* 0x0048001d05007988 */ /* 0x0001e80008000405 */
[----:B-1----:R-:W3:Y:S01]  /*5560*/  LDL.LU R13, [R1+0xb4] ;  /* 0x0000b400010d7983 */ /* 0x002ee20000300800 */
[----:B------:R-:W-:-:S03]  /*5570*/  LOP3.LUT R10, R17, 0x30, RZ, 0x3c, !PT ;  /* 0x00000030110a7812 */ /* 0x000fc600078e3cff */
[----:B--2---:R1:W-:Y:S04]  /*5580*/  STS.U16 [R5+UR5+0x6800], R14 ;  /* 0x0068000e05007988 */ /* 0x0043e80008000405 */
[----:B0-----:R-:W2:Y:S04]  /*5590*/  LDL.LU R29, [R1+0x90] ;  /* 0x00009000011d7983 */ /* 0x001ea80000300800 */
[----:B------:R-:W2:Y:S04]  /*55a0*/  LDL.LU R2, [R1+0x64] ;  /* 0x0000640001027983 */ /* 0x000ea80000300800 */
[----:B-1----:R-:W2:Y:S04]  /*55b0*/  LDL.LU R14, [R1+0x48] ;  /* 0x00004800010e7983 */ /* 0x002ea80000300800 */
[----:B----4-:R-:W-:Y:S04]  /*55c0*/  STS.U16 [R5+UR5+0x8800], R18 ;  /* 0x0088001205007988 */ /* 0x010fe80008000405 */
[----:B------:R0:W-:Y:S04]  /*55d0*/  STS.U16 [R5+UR5+0xa800], R16 ;  /* 0x00a8001005007988 */ /* 0x0001e80008000405 */
[----:B---3--:R1:W-:Y:S04]  /*55e0*/  STS.U16 [R5+UR5+0xc800], R4 ;  /* 0x00c8000405007988 */ /* 0x0083e80008000405 */
[----:B0-----:R-:W3:Y:S04]  /*55f0*/  LDL.LU R16, [R1+0xec] ;  /* 0x0000ec0001107983 */ /* 0x001ee80000300800 */
[----:B------:R-:W4:Y:S04]  /*5600*/  LDL.LU R18, [R1+0xd0] ;  /* 0x0000d00001127983 */ /* 0x000f280000300800 */
[----:B------:R-:W2:Y:S04]  /*5610*/  LDL.LU R17, [R1+0xb0] ;  /* 0x0000b00001117983 */ /* 0x000ea80000300800 */
[----:B-1----:R-:W2:Y:S04]  /*5620*/  LDL.LU R4, [R1+0xd1c] ;  /* 0x000d1c0001047983 */ /* 0x002ea80000300800 */
[----:B------:R0:W-:Y:S04]  /*5630*/  STS.U16 [R5+UR5+0xe800], R6 ;  /* 0x00e8000605007988 */ /* 0x0001e80008000405 */
[----:B------:R1:W-:Y:S04]  /*5640*/  STS.U16 [R10+UR5+0xc00], R3 ;  /* 0x000c00030a007988 */ /* 0x0003e80008000405 */
[----:B------:R1:W-:Y:S04]  /*5650*/  STS.U16 [R10+UR5+0x2c00], R15 ;  /* 0x002c000f0a007988 */ /* 0x0003e80008000405 */
[----:B0-----:R-:W2:Y:S04]  /*5660*/  LDL.LU R5, [R1+0xd18] ;  /* 0x000d180001057983 */ /* 0x001ea80000300800 */
[----:B------:R-:W2:Y:S04]  /*5670*/  LDL.LU R6, [R1+0xd14] ;  /* 0x000d140001067983 */ /* 0x000ea80000300800 */
[----:B-1----:R-:W2:Y:S04]  /*5680*/  LDL.LU R3, [R1+0x44] ;  /* 0x0000440001037983 */ /* 0x002ea80000300800 */
[----:B------:R-:W2:Y:S04]  /*5690*/  LDL.LU R15, [R1+0xd10] ;  /* 0x000d1000010f7983 */ /* 0x000ea80000300800 */
[----:B------:R0:W-:Y:S04]  /*56a0*/  STS.U16 [R10+UR5+0x4c00], R0 ;  /* 0x004c00000a007988 */ /* 0x0001e80008000405 */
[----:B------:R1:W-:Y:S04]  /*56b0*/  STS.U16 [R10+UR5+0x6c00], R7 ;  /* 0x006c00070a007988 */ /* 0x0003e80008000405 */
[----:B------:R-:W-:Y:S04]  /*56c0*/  STS.U16 [R10+UR5+0x8c00], R27 ;  /* 0x008c001b0a007988 */ /* 0x000fe80008000405 */
[----:B0-----:R-:W3:Y:S04]  /*56d0*/  LDL.LU R0, [R1+0xd0c] ;  /* 0x000d0c0001007983 */ /* 0x001ee80000300800 */
[----:B-1----:R-:W3:Y:S04]  /*56e0*/  LDL.LU R7, [R1+0xd08] ;  /* 0x000d080001077983 */ /* 0x002ee80000300800 */
[----:B------:R0:W-:Y:S04]  /*56f0*/  STS.U16 [R10+UR5+0xac00], R8 ;  /* 0x00ac00080a007988 */ /* 0x0001e80008000405 */
[----:B------:R1:W-:Y:S04]  /*5700*/  STS.U16 [R10+UR5+0xcc00], R9 ;  /* 0x00cc00090a007988 */ /* 0x0003e80008000405 */
[----:B------:R1:W-:Y:S04]  /*5710*/  STS.U16 [R10+UR5+0xec00], R11 ;  /* 0x00ec000b0a007988 */ /* 0x0003e80008000405 */
[----:B0-----:R-:W3:Y:S04]  /*5720*/  LDL.LU R8, [R1+0xd04] ;  /* 0x000d040001087983 */ /* 0x001ee80000300800 */
[----:B-1----:R-:W3:Y:S04]  /*5730*/  LDL.LU R9, [R1+0xd00] ;  /* 0x000d000001097983 */ /* 0x002ee80000300800 */
[----:B------:R-:W3:Y:S04]  /*5740*/  LDL.LU R10, [R1+0xcfc] ;  /* 0x000cfc00010a7983 */ /* 0x000ee80000300800 */
[----:B------:R-:W3:Y:S01]  /*5750*/  LDL.LU R11, [R1+0xcf8] ;  /* 0x000cf800010b7983 */ /* 0x000ee20000300800 */
[----:B--2---:R-:W-:-:S05]  /*5760*/  IMAD.SHL.U32 R15, R15, 0x2, RZ ;  /* 0x000000020f0f7824 */ /* 0x004fca00078e00ff */
[C---:B------:R-:W-:Y:S02]  /*5770*/  LOP3.LUT R27, R15.reuse, 0x40, RZ, 0x3c, !PT ;  /* 0x000000400f1b7812 */ /* 0x040fe400078e3cff */
[----:B------:R-:W-:-:S03]  /*5780*/  LOP3.LUT R15, R15, 0x50, RZ, 0x3c, !PT ;  /* 0x000000500f0f7812 */ /* 0x000fc600078e3cff */
[----:B------:R0:W-:Y:S04]  /*5790*/  STS.U16 [R27+UR5+0x1000], R20 ;  /* 0x001000141b007988 */ /* 0x0001e80008000405 */
[----:B------:R1:W-:Y:S04]  /*57a0*/  STS.U16 [R27+UR5+0x3000], R21 ;  /* 0x003000151b007988 */ /* 0x0003e80008000405 */
[----:B------:R2:W-:Y:S04]  /*57b0*/  STS.U16 [R27+UR5+0x5000], R22 ;  /* 0x005000161b007988 */ /* 0x0005e80008000405 */
[----:B0-----:R-:W4:Y:S04]  /*57c0*/  LDL.LU R20, [R1+0xcf4] ;  /* 0x000cf40001147983 */ /* 0x001f280000300800 */
[----:B-1----:R-:W4:Y:S04]  /*57d0*/  LDL.LU R21, [R1+0xcf0] ;  /* 0x000cf00001157983 */ /* 0x002f280000300800 */
[----:B--2---:R-:W2:Y:S04]  /*57e0*/  LDL.LU R22, [R1+0xcec] ;  /* 0x000cec0001167983 */ /* 0x004ea80000300800 */
[----:B------:R0:W-:Y:S04]  /*57f0*/  STS.U16 [R27+UR5+0x7000], R23 ;  /* 0x007000171b007988 */ /* 0x0001e80008000405 */
[----:B------:R1:W-:Y:S04]  /*5800*/  STS.U16 [R27+UR5+0x9000], R24 ;  /* 0x009000181b007988 */ /* 0x0003e80008000405 */
[----:B------:R3:W-:Y:S04]  /*5810*/  STS.U16 [R27+UR5+0xb000], R25 ;  /* 0x00b000191b007988 */ /* 0x0007e80008000405 */
[----:B0-----:R-:W2:Y:S04]  /*5820*/  LDL.LU R23, [R1+0xce8] ;  /* 0x000ce80001177983 */ /* 0x001ea80000300800 */
[----:B-1----:R-:W2:Y:S04]  /*5830*/  LDL.LU R24, [R1+0xce4] ;  /* 0x000ce40001187983 */ /* 0x002ea80000300800 */
[----:B---3--:R-:W3:Y:S04]  /*5840*/  LDL.LU R25, [R1+0xce0] ;  /* 0x000ce00001197983 */ /* 0x008ee80000300800 */
[----:B------:R0:W-:Y:S04]  /*5850*/  STS.U16 [R27+UR5+0xd000], R26 ;  /* 0x00d0001a1b007988 */ /* 0x0001e80008000405 */
[----:B------:R1:W-:Y:S04]  /*5860*/  STS.U16 [R27+UR5+0xf000], R12 ;  /* 0x00f0000c1b007988 */ /* 0x0003e80008000405 */
[----:B------:R1:W-:Y:S04]  /*5870*/  STS.U16 [R15+UR5+0x1400], R28 ;  /* 0x0014001c0f007988 */ /* 0x0003e80008000405 */
[----:B0-----:R-:W2:Y:S04]  /*5880*/  LDL.LU R26, [R1+0xcdc] ;  /* 0x000cdc00011a7983 */ /* 0x001ea80000300800 */
[----:B-1----:R-:W2:Y:S04]  /*5890*/  LDL.LU R27, [R1+0xcd8] ;  /* 0x000cd800011b7983 */ /* 0x002ea80000300800 */
[----:B------:R-:W2:Y:S04]  /*58a0*/  LDL.LU R12, [R1+0xcd4] ;  /* 0x000cd400010c7983 */ /* 0x000ea80000300800 */
[----:B------:R0:W-:Y:S04]  /*58b0*/  STS.U16 [R15+UR5+0x3400], R19 ;  /* 0x003400130f007988 */ /* 0x0001e80008000405 */
[----:B------:R-:W2:Y:S04]  /*58c0*/  LDL.LU R28, [R1+0xcd0] ;  /* 0x000cd000011c7983 */ /* 0x000ea80000300800 */
[----:B------:R1:W-:Y:S04]  /*58d0*/  STS.U16 [R15+UR5+0x5400], R13 ;  /* 0x0054000d0f007988 */ /* 0x0003e80008000405 */
[----:B0-----:R-:W2:Y:S04]  /*58e0*/  LDL.LU R19, [R1+0xccc] ;  /* 0x000ccc0001137983 */ /* 0x001ea80000300800 */
[----:B------:R0:W-:Y:S04]  /*58f0*/  STS.U16 [R15+UR5+0x7400], R29 ;  /* 0x0074001d0f007988 */ /* 0x0001e80008000405 */
[----:B-1----:R-:W2:Y:S04]  /*5900*/  LDL.LU R13, [R1+0xcc8] ;  /* 0x000cc800010d7983 */ /* 0x002ea80000300800 */
[----:B------:R-:W-:Y:S04]  /*5910*/  STS.U16 [R15+UR5+0x9400], R2 ;  /* 0x009400020f007988 */ /* 0x000fe80008000405 */
[----:B0-----:R-:W2:Y:S04]  /*5920*/  LDL.LU R29, [R1+0xcc4] ;  /* 0x000cc400011d7983 */ /* 0x001ea80000300800 */
[----:B------:R0:W-:Y:S04]  /*5930*/  STS.U16 [R15+UR5+0xb400], R14 ;  /* 0x00b4000e0f007988 */ /* 0x0001e80008000405 */
[----:B0-----:R-:W2:Y:S01]  /*5940*/  LDL.LU R14, [R1+0xcc0] ;  /* 0x000cc000010e7983 */ /* 0x001ea20000300800 */
[----:B------:R-:W-:-:S03]  /*5950*/  LOP3.LUT R2, R0, 0x60, RZ, 0x3c, !PT ;  /* 0x0000006000027812 */ /* 0x000fc600078e3cff */
[----:B--2---:R0:W-:Y:S04]  /*5960*/  STS.U16 [R15+UR5+0xd400], R14 ;  /* 0x00d4000e0f007988 */ /* 0x0041e80008000405 */
[----:B------:R1:W-:Y:S04]  /*5970*/  STS.U16 [R15+UR5+0xf400], R19 ;  /* 0x00f400130f007988 */ /* 0x0003e80008000405 */
[----:B------:R2:W-:Y:S04]  /*5980*/  STS.U16 [R2+UR5+0x1800], R16 ;  /* 0x0018001002007988 */ /* 0x0005e80008000405 */
[----:B0-----:R-:W3:Y:S04]  /*5990*/  LDL.LU R14, [R1+0xcbc] ;  /* 0x000cbc00010e7983 */ /* 0x001ee80000300800 */
[----:B-1----:R-:W3:Y:S04]  /*59a0*/  LDL.LU R15, [R1+0xcb8] ;  /* 0x000cb800010f7983 */ /* 0x002ee80000300800 */
[----:B------:R-:W3:Y:S04]  /*59b0*/  LDL.LU R19, [R1+0xcb4] ;  /* 0x000cb40001137983 */ /* 0x000ee80000300800 */
[----:B--2---:R-:W2:Y:S04]  /*59c0*/  LDL.LU R16, [R1+0xcb0] ;  /* 0x000cb00001107983 */ /* 0x004ea80000300800 */
[----:B----4-:R0:W-:Y:S04]  /*59d0*/  STS.U16 [R2+UR5+0x3800], R18 ;  /* 0x0038001202007988 */ /* 0x0101e80008000405 */
[----:B0-----:R-:W4:Y:S04]  /*59e0*/  LDL.LU R18, [R1+0xcac] ;  /* 0x000cac0001127983 */ /* 0x001f280000300800 */
[----:B------:R0:W-:Y:S04]  /*59f0*/  STS.U16 [R2+UR5+0x5800], R17 ;  /* 0x0058001102007988 */ /* 0x0001e80008000405 */
[----:B0-----:R-:W2:Y:S04]  /*5a00*/  LDL.LU R17, [R1+0xca8] ;  /* 0x000ca80001117983 */ /* 0x001ea80000300800 */
[----:B----4-:R0:W-:Y:S04]  /*5a10*/  STS.U16 [R2+UR5+0x7800], R18 ;  /* 0x0078001202007988 */ /* 0x0101e80008000405 */
[----:B---3--:R1:W-:Y:S04]  /*5a20*/  STS.U16 [R2+UR5+0x9800], R19 ;  /* 0x0098001302007988 */ /* 0x0083e80008000405 */
[----:B0-----:R-:W3:Y:S04]  /*5a30*/  LDL.LU R18, [R1+0xca4] ;  /* 0x000ca40001127983 */ /* 0x001ee80000300800 */
[----:B-1----:R-:W4:Y:S04]  /*5a40*/  LDL.LU R19, [R1+0xca0] ;  /* 0x000ca00001137983 */ /* 0x002f280000300800 */
[----:B------:R-:W-:Y:S04]  /*5a50*/  STS.U16 [R2+UR5+0xb800], R3 ;  /* 0x00b8000302007988 */ /* 0x000fe80008000405 */
[----:B------:R0:W-:Y:S04]  /*5a60*/  STS.U16 [R2+UR5+0xd800], R29 ;  /* 0x00d8001d02007988 */ /* 0x0001e80008000405 */
[----:B0-----:R-:W2:Y:S04]  /*5a70*/  LDL.LU R29, [R1+0xc9c] ;  /* 0x000c9c00011d7983 */ /* 0x001ea80000300800 */
[----:B------:R0:W-:Y:S04]  /*5a80*/  STS.U16 [R2+UR5+0xf800], R28 ;  /* 0x00f8001c02007988 */ /* 0x0001e80008000405 */
[----:B0-----:R-:W2:Y:S04]  /*5a90*/  LDL.LU R28, [R1+0xc98] ;  /* 0x000c9800011c7983 */ /* 0x001ea80000300800 */
[----:B------:R-:W2:Y:S01]  /*5aa0*/  LDL R3, [R1+0x370] ;  /* 0x0003700001037983 */ /* 0x000ea20000100800 */
[----:B------:R-:W-:-:S05]  /*5ab0*/  LOP3.LUT R0, R0, 0x70, RZ, 0x3c, !PT ;  /* 0x0000007000007812 */ /* 0x000fca00078e3cff */
[----:B----4-:R-:W-:Y:S04]  /*5ac0*/  STS.U16 [R0+UR5+0x1c00], R19 ;  /* 0x001c001300007988 */ /* 0x010fe80008000405 */
[----:B---3--:R-:W-:Y:S04]  /*5ad0*/  STS.U16 [R0+UR5+0x3c00], R18 ;  /* 0x003c001200007988 */ /* 0x008fe80008000405 */
[----:B--2---:R-:W-:Y:S04]  /*5ae0*/  STS.U16 [R0+UR5+0x5c00], R17 ;  /* 0x005c001100007988 */ /* 0x004fe80008000405 */
[----:B------:R-:W-:Y:S04]  /*5af0*/  STS.U16 [R0+UR5+0x7c00], R16 ;  /* 0x007c001000007988 */ /* 0x000fe80008000405 */
        /* <DEDUP_REMOVED lines=19> */
[----:B------:R-:W-:Y:S01]  /*5c30*/  STS.U16 [R29+UR5+0x13c00], R4 ;  /* 0x013c00041d007988 */ /* 0x000fe20008000405 */
[----:B------:R-:W-:Y:S06]  /*5c40*/  BAR.SYNC.DEFER_BLOCKING 0x0 ;  /* 0x0000000000007b1d */ /* 0x000fec0000010000 */
[----:B------:R-:W0:Y:S04]  /*5c50*/  LDSM.16.M88.4 R24, [R3+UR5+0x11000] ;  /* 0x011000050318783b */ /* 0x000e280008000200 */
[----:B------:R-:W1:Y:S04]  /*5c60*/  LDSM.16.M88.4 R16, [R3+UR5+0x10000] ;  /* 0x010000050310783b */ /* 0x000e680008000200 */
[----:B------:R-:W2:Y:S04]  /*5c70*/  LDSM.16.M88.4 R12, [R3+UR5+0x10800] ;  /* 0x01080005030c783b */ /* 0x000ea80008000200 */
[----:B------:R-:W3:Y:S04]  /*5c80*/  LDSM.16.M88.4 R8, [R3+UR5+0x11800] ;  /* 0x011800050308783b */ /* 0x000ee80008000200 */
[----:B------:R-:W-:Y:S04]  /*5c90*/  STL [R1+0x494], R29 ;  /* 0x0004941d01007387 */ /* 0x000fe80000100800 */
[----:B------:R-:W4:Y:S04]  /*5ca0*/  LDSM.16.M88.4 R20, [R3+UR5+0x12000] ;  /* 0x012000050314783b */ /* 0x000f280008000200 */
[----:B------:R-:W-:Y:S04]  /*5cb0*/  LDSM.16.MT88.4 R4, [R28] ;  /* 0x000000001c04783b */ /* 0x000fe80000004200 */
[----:B0-----:R-:W-:Y:S04]  /*5cc0*/  STL [R1+0xb5c], R26 ;  /* 0x000b5c1a01007387 */ /* 0x001fe80000100800 */
[----:B-1----:R-:W-:Y:S04]  /*5cd0*/  STL.64 [R1+0x18], R18 ;  /* 0x0000181201007387 */ /* 0x002fe80000100a00 */
[----:B--2---:R-:W-:Y:S04]  /*5ce0*/  STL.64 [R1], R12 ;  /* 0x0000000c01007387 */ /* 0x004fe80000100a00 */
[----:B------:R-:W-:Y:S04]  /*5cf0*/  STL.64 [R1+0x8], R14 ;  /* 0x0000080e01007387 */ /* 0x000fe80000100a00 */
[----:B------:R-:W-:Y:S04]  /*5d00*/  STL.64 [R1+0xc90], R12 ;  /* 0x000c900c01007387 */ /* 0x000fe80000100a00 */
[----:B------:R-:W-:Y:S04]  /*5d10*/  STL [R1+0xb58], R27 ;  /* 0x000b581b01007387 */ /* 0x000fe80000100800 */
[----:B------:R-:W0:Y:S04]  /*5d20*/  LDSM.16.M88.4 R12, [R3+UR5+0x12800] ;  /* 0x01280005030c783b */ /* 0x000e280008000200 */
[----:B---3--:R-:W-:Y:S04]  /*5d30*/  STL.64 [R1+0xb0], R8 ;  /* 0x0000b00801007387 */ /* 0x008fe80000100a00 */
[----:B------:R-:W-:Y:S04]  /*5d40*/  STL.64 [R1+0xb8], R10 ;  /* 0x0000b80a01007387 */ /* 0x000fe80000100a00 */
[----:B------:R-:W1:Y:S04]  /*5d50*/  LDSM.16.M88.4 R8, [R3+UR5+0x13000] ;  /* 0x013000050308783b */ /* 0x000e680008000200 */
[----:B----4-:R-:W-:Y:S04]  /*5d60*/  STL.64 [R1+0xa0], R20 ;  /* 0x0000a01401007387 */ /* 0x010fe80000100a00 */
[----:B------:R-:W-:Y:S04]  /*5d70*/  STL.64 [R1+0xa8], R22 ;  /* 0x0000a81601007387 */ /* 0x000fe80000100a00 */
[----:B------:R-:W-:Y:S04]  /*5d80*/  LDSM.16.MT88.4 R20, [R28+0x200] ;  /* 0x000200001c14783b */ /* 0x000fe80000004200 */
[----:B0-----:R0:W-:Y:S04]  /*5d90*/  STL.64 [R1+0x90], R12 ;  /* 0x0000900c01007387 */ /* 0x0011e80000100a00 */
[----:B------:R2:W-:Y:S04]  /*5da0*/  STL.64 [R1+0x98], R14 ;  /* 0x0000980e01007387 */ /* 0x0005e80000100a00 */
[----:B-1----:R-:W-:Y:S01]  /*5db0*/  STL.64 [R1+0x80], R8 ;  /* 0x0000800801007387 */ /* 0x002fe20000100a00 */
[----:B------:R-:W-:-:S02]  /*5dc0*/  IMAD.MOV.U32 R2, RZ, RZ, R8 ;  /* 0x000000ffff027224 */ /* 0x000fc400078e0008 */
[----:B------:R-:W-:Y:S01]  /*5dd0*/  IMAD.MOV.U32 R0, RZ, RZ, R9 ;  /* 0x000000ffff007224 */ /* 0x000fe200078e0009 */
[----:B------:R-:W-:Y:S04]  /*5de0*/  STL.64 [R1+0x88], R10 ;  /* 0x0000880a01007387 */ /* 0x000fe80000100a00 */
[----:B------:R-:W1:Y:S04]  /*5df0*/  LDSM.16.M88.4 R8, [R3+UR5+0x13800] ;  /* 0x013800050308783b */ /* 0x000e680008000200 */
[----:B0-----:R-:W3:Y:S04]  /*5e00*/  LDL.LU.64 R12, [R1+0x350] ;  /* 0x00035000010c7983 */ /* 0x001ee80000300a00 */
[----:B--2---:R-:W3:Y:S04]  /*5e10*/  LDL.LU.64 R14, [R1+0x358] ;  /* 0x00035800010e7983 */ /* 0x004ee80000300a00 */
[----:B-1----:R-:W-:Y:S04]  /*5e20*/  STL.64 [R1+0x70], R8 ;  /* 0x0000700801007387 */ /* 0x002fe80000100a00 */
[----:B------:R-:W-:Y:S04]  /*5e30*/  STL.64 [R1+0x78], R10 ;  /* 0x0000780a01007387 */ /* 0x000fe80000100a00 */
[----:B------:R-:W0:Y:S04]  /*5e40*/  LDSM.16.MT88.4 R8, [R28+0x100] ;  /* 0x000100001c08783b */ /* 0x000e280000004200 */
[----:B0-----:R-:W-:Y:S04]  /*5e50*/  STL.64 [R1+0xc50], R10 ;  /* 0x000c500a01007387 */ /* 0x001fe80000100a00 */
[----:B------:R0:W-:Y:S02]  /*5e60*/  STL.64 [R1+0xc48], R8 ;  /* 0x000c480801007387 */ /* 0x0001e40000100a00 */
[----:B0-----:R-:W-:-:S02]  /*5e70*/  IMAD.MOV.U32 R8, RZ, RZ, R2 ;  /* 0x000000ffff087224 */ /* 0x001fc400078e0002 */
[----:B------:R-:W-:-:S05]  /*5e80*/  IMAD.MOV.U32 R9, RZ, RZ, R0 ;  /* 0x000000ffff097224 */ /* 0x000fca00078e0000 */
[----:B------:R0:W-:Y:S04]  /*5e90*/  STL.64 [R1+0xc60], R8 ;  /* 0x000c600801007387 */ /* 0x0001e80000100a00 */
[----:B0-----:R-:W2:Y:S04]  /*5ea0*/  LDL.LU.64 R8, [R1+0x320] ;  /* 0x0003200001087983 */ /* 0x001ea80000300a00 */
[----:B------:R-:W2:Y:S04]  /*5eb0*/  LDL.LU.64 R10, [R1+0x328] ;  /* 0x00032800010a7983 */ /* 0x000ea80000300a00 */
[----:B------:R-:W-:Y:S04]  /*5ec0*/  STL.64 [R1+0xbc8], R22 ;  /* 0x000bc81601007387 */ /* 0x000fe80000100a00 */
[----:B------:R0:W-:Y:S04]  /*5ed0*/  STL.64 [R1+0xbc0], R20 ;  /* 0x000bc01401007387 */ /* 0x0001e80000100a00 */
[----:B0-----:R-:W4:Y:S04]  /*5ee0*/  LDL.64 R20, [R1+0x70] ;  /* 0x0000700001147983 */ /* 0x001f280000100a00 */
[----:B----4-:R0:W-:Y:S04]  /*5ef0*/  STL.64 [R1+0xc58], R20 ;  /* 0x000c581401007387 */ /* 0x0101e80000100a00 */
[----:B0-----:R-:W4:Y:S01]  /*5f00*/  LDL.64 R20, [R1+0xb0] ;  /* 0x0000b00001147983 */ /* 0x001f220000100a00 */
[C---:B---3--:R-:W-:Y:S03]  /*5f10*/  HMMA.16816.F32 R12, R4.reuse, R16, R12 ;  /* 0x00000010040c723c */ /* 0x048fe6000000180c */
[----:B----4-:R0:W-:Y:S04]  /*5f20*/  STL.64 [R1+0xc88], R20 ;  /* 0x000c881401007387 */ /* 0x0101e80000100a00 */
[----:B0-----:R-:W3:Y:S04]  /*5f30*/  LDL.LU.64 R20, [R1+0x310] ;  /* 0x0003100001147983 */ /* 0x001ee80000300a00 */
[----:B------:R-:W3:Y:S08]  /*5f40*/  LDL.LU.64 R22, [R1+0x318] ;  /* 0x0003180001167983 */ /* 0x000ef00000300a00 */
[----:B------:R0:W-:Y:S04]  /*5f50*/  STL.64 [R1+0x1a0], R12 ;  /* 0x0001a00c01007387 */ /* 0x0001e80000100a00 */
[----:B------:R-:W-:Y:S04]  /*5f60*/  STL.64 [R1+0x1a8], R14 ;  /* 0x0001a80e01007387 */ /* 0x000fe80000100a00 */
[----:B0-----:R-:W2:Y:S02]  /*5f70*/  LDL.LU.64 R12, [R1+0xc90] ;  /* 0x000c9000010c7983 */ /* 0x001ea40000300a00 */
[----:B--2---:R-:W-:-:S15]  /*5f80*/  HMMA.16816.F32 R8, R4, R12, R8 ;  /* 0x0000000c0408723c */ /* 0x004fde0000001808 */
[----:B------:R-:W-:-:S04]  /*5f90*/  NOP ;  /* 0x0000000000007918 */ /* 0x000fc80000000000 */
[----:B------:R0:W-:Y:S01]  /*5fa0*/  STL.64 [R1+0x180], R8 ;  /* 0x0001800801007387 */ /* 0x0001e20000100a00 */
[----:B------:R-:W-:Y:S02]  /*5fb0*/  IMAD.MOV.U32 R26, RZ, RZ, R10 ;  /* 0x000000ffff1a7224 */ /* 0x000fe400078e000a */
[----:B------:R-:W-:Y:S01]  /*5fc0*/  IMAD.MOV.U32 R27, RZ, RZ, R11 ;  /* 0x000000ffff1b7224 */ /* 0x000fe200078e000b */
[----:B0-----:R-:W2:Y:S04]  /*5fd0*/  LDL.LU.64 R8, [R1+0x2e0] ;  /* 0x0002e00001087983 */ /* 0x001ea80000300a00 */
[----:B------:R-:W4:Y:S01]  /*5fe0*/  LDL.LU.64 R10, [R1+0x2e8] ;  /* 0x0002e800010a7983 */ /* 0x000f220000300a00 */
[C---:B---3--:R-:W-:Y:S03]  /*5ff0*/  HMMA.16816.F32 R20, R4.reuse, R24, R20 ;  /* 0x000000180414723c */ /* 0x048fe60000001814 */
[----:B----4-:R-:W-:Y:S04]  /*6000*/  STL.64 [R1+0xc80], R10 ;  /* 0x000c800a01007387 */ /* 0x010fe80000100a00 */
[----:B--2---:R0:W-:Y:S04]  /*6010*/  STL.64 [R1+0xc78], R8 ;  /* 0x000c780801007387 */ /* 0x0041e80000100a00 */
[----:B0-----:R-:W2:Y:S04]  /*6020*/  LDL.64 R8, [R1+0xa0] ;  /* 0x0000a00001087983 */ /* 0x001ea80000100a00 */
[----:B------:R0:W-:Y:S04]  /*6030*/  STL.64 [R1+0xc40], R12 ;  /* 0x000c400c01007387 */ /* 0x0001e80000100a00 */
[----:B0-----:R-:W3:Y:S04]  /*6040*/  LDL.LU.64 R12, [R1+0x300] ;  /* 0x00030000010c7983 */ /* 0x001ee80000300a00 */
[----:B------:R-:W3:Y:S04]  /*6050*/  LDL.LU.64 R14, [R1+0x308] ;  /* 0x00030800010e7983 */ /* 0x000ee80000300a00 */
[----:B------:R0:W-:Y:S04]  /*6060*/  STL.64 [R1+0x170], R20 ;  /* 0x0001701401007387 */ /* 0x0001e80000100a00 */
[----:B------:R-:W-:Y:S04]  /*6070*/  STL.64 [R1+0x178], R22 ;  /* 0x0001781601007387 */ /* 0x000fe80000100a00 */
[----:B0-----:R-:W3:Y:S04]  /*6080*/  LDL.LU.64 R20, [R1+0xc88] ;  /* 0x000c880001147983 */ /* 0x001ee80000300a00 */
[----:B------:R-:W-:Y:S04]  /*6090*/  STL.64 [R1+0xc38], R26 ;  /* 0x000c381a01007387 */ /* 0x000fe80000100a00 */
[----:B------:R0:W-:Y:S04]  /*60a0*/  STL.64 [R1+0xc30], R24 ;  /* 0x000c301801007387 */ /* 0x0001e80000100a00 */
[----:B0-----:R-:W2:Y:S04]  /*60b0*/  LDL.LU.64 R24, [R1+0x2f0] ;  /* 0x0002f00001187983 */ /* 0x001ea80000300a00 */
[----:B------:R-:W2:Y:S01]  /*60c0*/  LDL.LU.64 R26, [R1+0x2f8] ;  /* 0x0002f800011a7983 */ /* 0x000ea20000300a00 */
[----:B---3--:R-:W-:Y:S01]  /*60d0*/  HMMA.16816.F32 R12, R4, R20, R12 ;  /* 0x00000014040c723c */ /* 0x008fe2000000180c */
[----:B------:R-:W-:-:S02]  /*60e0*/  IMAD.MOV.U32 R19, RZ, RZ, R20 ;  /* 0x000000ffff137224 */ /* 0x000fc400078e0014 */
[----:B------:R-:W-:-:S05]  /*60f0*/  IMAD.MOV.U32 R18, RZ, RZ, R21 ;  /* 0x000000ffff127224 */ /* 0x000fca00078e0015 */
[----:B--2---:R-:W-:Y:S11]  /*6100*/  HMMA.16816.F32 R24, R4, R8, R24 ;  /* 0x000000080418723c */ /* 0x004ff60000001818 */
[----:B------:R-:W-:Y:S04]  /*6110*/  STL.64 [R1+0x160], R12 ;  /* 0x0001600c01007387 */ /* 0x000fe80000100a00 */
[----:B------:R-:W-:Y:S04]  /*6120*/  STL.64 [R1+0x168], R14 ;  /* 0x0001680e01007387 */ /* 0x000fe80000100a00 */
[----:B------:R-:W-:Y:S04]  /*6130*/  STL.64 [R1+0xc70], R18 ;  /* 0x000c701201007387 */ /* 0x000fe80000100a00 */
[----:B------:R0:W-:Y:S04]  /*6140*/  STL.64 [R1+0xc68], R16 ;  /* 0x000c681001007387 */ /* 0x0001e80000100a00 */
[----:B0-----:R-:W2:Y:S04]  /*6150*/  LDL.64 R16, [R1+0x90] ;  /* 0x0000900001107983 */ /* 0x001ea80000100a00 */
[----:B------:R-:W3:Y:S04]  /*6160*/  LDL.LU.64 R20, [R1+0x2d0] ;  /* 0x0002d00001147983 */ /* 0x000ee80000300a00 */
[----:B------:R-:W3:Y:S04]  /*6170*/  LDL.LU.64 R22, [R1+0x2d8] ;  /* 0x0002d80001167983 */ /* 0x000ee80000300a00 */
[----:B------:R-:W4:Y:S04]  /*6180*/  LDL.LU.64 R12, [R1+0x2a0] ;  /* 0x0002a000010c7983 */ /* 0x000f280000300a00 */
[----:B------:R-:W4:Y:S04]  /*6190*/  LDL.LU.64 R14, [R1+0x2a8] ;  /* 0x0002a800010e7983 */ /* 0x000f280000300a00 */
[----:B------:R0:W-:Y:S04]  /*61a0*/  STL.64 [R1+0x150], R24 ;  /* 0x0001501801007387 */ /* 0x0001e80000100a00 */
[----:B------:R2:W-:Y:S04]  /*61b0*/  STL.64 [R1+0x158], R26 ;  /* 0x0001581a01007387 */ /* 0x0005e80000100a00 */
[----:B------:R-:W3:Y:S01]  /*61c0*/  LDL.LU.64 R10, [R1+0xc80] ;  /* 0x000c8000010a7983 */ /* 0x000ee20000300a00 */
[----:B0-----:R-:W-:-:S02]  /*61d0*/  IMAD.MOV.U32 R25, RZ, RZ, R8 ;  /* 0x000000ffff197224 */ /* 0x001fc400078e0008 */
[----:B------:R-:W-:Y:S02]  /*61e0*/  IMAD.MOV.U32 R24, RZ, RZ, R9 ;  /* 0x000000ffff187224 */ /* 0x000fe400078e0009 */
[----:B------:R-:W3:Y:S04]  /*61f0*/  LDL.LU.64 R8, [R1+0xc78] ;  /* 0x000c780001087983 */ /* 0x000ee80000300a00 */
[----:B------:R-:W4:Y:S01]  /*6200*/  LDL.LU.64 R18, [R1+0xc70] ;  /* 0x000c700001127983 */ /* 0x000f220000300a00 */
[----:B--2---:R-:W-:Y:S02]  /*6210*/  IMAD.MOV.U32 R27, RZ, RZ, R16 ;  /* 0x000000ffff1b7224 */ /* 0x004fe400078e0010 */
[----:B------:R-:W-:Y:S01]  /*6220*/  IMAD.MOV.U32 R26, RZ, RZ, R17 ;  /* 0x000000ffff1a7224 */ /* 0x000fe200078e0011 */
[----:B---3--:R-:W-:Y:S01]  /*6230*/  HMMA.16816.F32 R8, R4, R16, R8 ;  /* 0x000000100408723c */ /* 0x008fe20000001808 */
[----:B------:R-:W2:-:S15]  /*6240*/  LDL.LU.64 R16, [R1+0xc68] ;  /* 0x000c680001107983 */ /* 0x000e9e0000300a00 */
[----:B------:R-:W-:-:S03]  /*6250*/  NOP ;  /* 0x0000000000007918 */ /* 0x000fc60000000000 */
[----:B------:R-:W-:Y:S01]  /*6260*/  MOV R29, R8 ;  /* 0x00000008001d7202 */ /* 0x000fe20000000f00 */
[----:B------:R-:W-:Y:S02]  /*6270*/  IMAD.MOV.U32 R3, RZ, RZ, R9 ;  /* 0x000000ffff037224 */ /* 0x000fe400078e0009 */
[----:B------:R-:W3:Y:S01]  /*6280*/  LDL.LU.64 R8, [R1+0xc60] ;  /* 0x000c600001087983 */ /* 0x000ee20000300a00 */
[----:B------:R-:W-:Y:S02]  /*6290*/  IMAD.MOV.U32 R0, RZ, RZ, R11 ;  /* 0x000000ffff007224 */ /* 0x000fe400078e000b */
[----:B------:R-:W-:-:S03]  /*62a0*/  IMAD.MOV.U32 R2, RZ, RZ, R10 ;  /* 0x000000ffff027224 */ /* 0x000fc600078e000a */
[----:B------:R-:W-:Y:S04]  /*62b0*/  STL [R1+0xb54], R0 ;  /* 0x000b540001007387 */ /* 0x000fe80000100800 */
[----:B------:R-:W-:Y:S04]  /*62c0*/  STL [R1+0xb50], R2 ;  /* 0x000b500201007387 */ /* 0x000fe80000100800 */
[----:B------:R-:W-:Y:S04]  /*62d0*/  STL [R1+0xb4c], R3 ;  /* 0x000b4c0301007387 */ /* 0x000fe80000100800 */
[----:B------:R-:W-:Y:S01]  /*62e0*/  STL [R1+0xb48], R29 ;  /* 0x000b481d01007387 */ /* 0x000fe20000100800 */
[----:B---3--:R-:W-:Y:S03]  /*62f0*/  HMMA.16816.F32 R8, R4, R8, R20 ;  /* 0x000000080408723c */ /* 0x008fe60000001814 */
[----:B------:R-:W4:-:S15]  /*6300*/  LDL.LU.64 R20, [R1+0xc58] ;  /* 0x000c580001147983 */ /* 0x000f1e0000300a00 */
[----:B------:R-:W-:Y:S01]  /*6310*/  NOP ;  /* 0x0000000000007918 */ /* 0x000fe20000000000 */
[----:B------:R-:W-:Y:S04]  /*6320*/  STL.64 [R1+0x130], R8 ;  /* 0x0001300801007387 */ /* 0x000fe80000100a00 */
[----:B------:R0:W-:Y:S04]  /*6330*/  STL.64 [R1+0x138], R10 ;  /* 0x0001380a01007387 */ /* 0x0001e80000100a00 */
[----:B0-----:R-:W2:Y:S04]  /*6340*/  LDL.LU.64 R10, [R1+0xc50] ;  /* 0x000c5000010a7983 */ /* 0x001ea80000300a00 */
[----:B------:R-:W2:Y:S01]  /*6350*/  LDL.LU.64 R8, [R1+0xc48] ;  /* 0x000c480001087983 */ /* 0x000ea20000300a00 */
[----:B----4-:R-:W-:Y:S03]  /*6360*/  HMMA.16816.F32 R4, R4, R20, R12 ;  /* 0x000000140404723c */ /* 0x010fe6000000180c */
[----:B------:R-:W2:Y:S04]  /*6370*/  LDL.LU.64 R12, [R1+0x290] ;  /* 0x00029000010c7983 */ /* 0x000ea80000300a00 */
[----:B------:R-:W2:-:S12]  /*6380*/  LDL.LU.64 R14, [R1+0x298] ;  /* 0x00029800010e7983 */ /* 0x000e980000300a00 */
[----:B------:R-:W-:Y:S04]  /*6390*/  STL.64 [R1+0x110], R4 ;  /* 0x0001100401007387 */ /* 0x000fe80000100a00 */
[----:B------:R-:W-:Y:S04]  /*63a0*/  STL.64 [R1+0x118], R6 ;  /* 0x0001180601007387 */ /* 0x000fe80000100a00 */
[----:B------:R0:W-:Y:S04]  /*63b0*/  STL.64 [R1+0xbd8], R20 ;  /* 0x000bd81401007387 */ /* 0x0001e80000100a00 */
[----:B0-----:R-:W3:Y:S04]  /*63c0*/  LDL.LU.64 R20, [R1+0x1f0] ;  /* 0x0001f00001147983 */ /* 0x001ee80000300a00 */
[----:B------:R-:W4:Y:S04]  /*63d0*/  LDL.LU.64 R22, [R1+0x1f8] ;  /* 0x0001f80001167983 */ /* 0x000f280000300a00 */
[----:B----4-:R-:W-:Y:S04]  /*63e0*/  STL.64 [R1+0xbe8], R22 ;  /* 0x000be81601007387 */ /* 0x010fe80000100a00 */
[----:B---3--:R0:W-:Y:S02]  /*63f0*/  STL.64 [R1+0xbe0], R20 ;  /* 0x000be01401007387 */ /* 0x0081e40000100a00 */
[----:B0-----:R-:W-:-:S02]  /*6400*/  IMAD.MOV.U32 R20, RZ, RZ, R27 ;  /* 0x000000ffff147224 */ /* 0x001fc400078e001b */
[----:B------:R-:W-:-:S05]  /*6410*/  IMAD.MOV.U32 R21, RZ, RZ, R26 ;  /* 0x000000ffff157224 */ /* 0x000fca00078e001a */
[----:B------:R0:W-:Y:S02]  /*6420*/  STL.64 [R1+0xbf8], R20 ;  /* 0x000bf81401007387 */ /* 0x0001e40000100a00 */
[----:B0-----:R-:W-:Y:S02]  /*6430*/  IMAD.MOV.U32 R20, RZ, RZ, R25 ;  /* 0x000000ffff147224 */ /* 0x001fe400078e0019 */
[----:B------:R-:W-:-:S05]  /*6440*/  IMAD.MOV.U32 R21, RZ, RZ, R24 ;  /* 0x000000ffff157224 */ /* 0x000fca00078e0018 */
[----:B------:R0:W-:Y:S04]  /*6450*/  STL.64 [R1+0xc10], R20 ;  /* 0x000c101401007387 */ /* 0x0001e80000100a00 */
[----:B------:R-:W3:Y:S04]  /*6460*/  LDL.LU.64 R24, [R1+0x280] ;  /* 0x0002800001187983 */ /* 0x000ee80000300a00 */
[----:B------:R-:W3:Y:S01]  /*6470*/  LDL.LU.64 R26, [R1+0x288] ;  /* 0x00028800011a7983 */ /* 0x000ee20000300a00 */
[----:B0-----:R-:W-:Y:S02]  /*6480*/  IMAD.MOV.U32 R20, RZ, RZ, R19 ;  /* 0x000000ffff147224 */ /* 0x001fe400078e0013 */
[----:B------:R-:W-:-:S05]  /*6490*/  IMAD.MOV.U32 R21, RZ, RZ, R18 ;  /* 0x000000ffff157224 */ /* 0x000fca00078e0012 */
[----:B------:R0:W-:Y:S04]  /*64a0*/  STL.64 [R1+0xc28], R20 ;  /* 0x000c281401007387 */ /* 0x0001e80000100a00 */
[----:B0-----:R-:W4:Y:S04]  /*64b0*/  LDL.LU.64 R20, [R1+0x240] ;  /* 0x0002400001147983 */ /* 0x001f280000300a00 */
[----:B------:R-:W4:Y:S04]  /*64c0*/  LDL.LU.64 R22, [R1+0x248] ;  /* 0x0002480001167983 */ /* 0x000f280000300a00 */
[----:B------:R-:W2:Y:S04]  /*64d0*/  LDL.LU.64 R4, [R1+0x80] ;  /* 0x0000800001047983 */ /* 0x000ea80000300a00 */
[----:B--2---:R0:W-:Y:S04]  /*64e0*/  STL.64 [R1+0xbf0], R4 ;  /* 0x000bf00401007387 */ /* 0x0041e80000100a00 */
[----:B0-----:R-:W2:Y:S04]  /*64f0*/  LDL.LU.64 R4, [R1+0x200] ;  /* 0x0002000001047983 */ /* 0x001ea80000300a00 */
[----:B------:R-:W2:Y:S01]  /*6500*/  LDL.LU.64 R6, [R1+0x208] ;  /* 0x0002080001067983 */ /* 0x000ea20000300a00 */
[C---:B------:R-:W-:Y:S03]  /*6510*/  HMMA.16816.F32 R12, R8.reuse, R16, R12 ;  /* 0x00000010080c723c */ /* 0x040fe6000000180c */
[----:B--2---:R-:W-:Y:S04]  /*6520*/  STL.64 [R1+0xc08], R6 ;  /* 0x000c080601007387 */ /* 0x004fe80000100a00 */
[----:B------:R0:W-:Y:S04]  /*6530*/  STL.64 [R1+0xc00], R4 ;  /* 0x000c000401007387 */ /* 0x0001e80000100a00 */
[----:B0-----:R-:W2:Y:S04]  /*6540*/  LDL.LU.64 R4, [R1+0x220] ;  /* 0x0002200001047983 */ /* 0x001ea80000300a00 */
[----:B------:R-:W2:Y:S04]  /*6550*/  LDL.LU.64 R6, [R1+0x228] ;  /* 0x0002280001067983 */ /* 0x000ea80000300a00 */
[----:B--2---:R-:W-:Y:S04]  /*6560*/  STL.64 [R1+0xc20], R6 ;  /* 0x000c200601007387 */ /* 0x004fe80000100a00 */
[----:B------:R0:W-:Y:S04]  /*6570*/  STL.64 [R1+0xc18], R4 ;  /* 0x000c180401007387 */ /* 0x0001e80000100a00 */
[----:B0-----:R-:W2:Y:S04]  /*6580*/  LDL.LU.64 R4, [R1+0x230] ;  /* 0x0002300001047983 */ /* 0x001ea80000300a00 */
[----:B------:R-:W2:Y:S04]  /*6590*/  LDL.LU.64 R6, [R1+0x238] ;  /* 0x0002380001067983 */ /* 0x000ea80000300a00 */
[----:B------:R0:W-:Y:S04]  /*65a0*/  STL.64 [R1+0xf0], R12 ;  /* 0x0000f00c01007387 */ /* 0x0001e80000100a00 */
[----:B------:R-:W-:Y:S04]  /*65b0*/  STL.64 [R1+0xf8], R14 ;  /* 0x0000f80e01007387 */ /* 0x000fe80000100a00 */
[----:B0-----:R-:W3:Y:S04]  /*65c0*/  LDL.LU.64 R12, [R1+0xc40] ;  /* 0x000c4000010c7983 */ /* 0x001ee80000300a00 */
[----:B------:R0:W-:Y:S04]  /*65d0*/  STL.64 [R1+0xbd0], R16 ;  /* 0x000bd01001007387 */ /* 0x0001e80000100a00 */
[----:B0-----:R-:W2:Y:S04]  /*65e0*/  LDL.LU.64 R16, [R1+0x1d0] ;  /* 0x0001d00001107983 */ /* 0x001ea80000300a00 */
[----:B------:R-:W2:Y:S01]  /*65f0*/  LDL.LU.64 R18, [R1+0x1d8] ;  /* 0x0001d80001127983 */ /* 0x000ea20000300a00 */
[----:B---3--:R-:W-:Y:S03]  /*6600*/  HMMA.16816.F32 R12, R8, R12, R24 ;  /* 0x0000000c080c723c */ /* 0x008fe60000001818 */
[----:B------:R-:W3:Y:S04]  /*6610*/  LDL.LU.64 R26, [R1+0xc38] ;  /* 0x000c3800011a7983 */ /* 0x000ee80000300a00 */
[----:B------:R-:W4:-:S12]  /*6620*/  LDL.LU.64 R24, [R1+0xc30] ;  /* 0x000c300001187983 */ /* 0x000f180000300a00 */
[----:B------:R0:W-:Y:S04]  /*6630*/  STL.64 [R1+0xe0], R12 ;  /* 0x0000e00c01007387 */ /* 0x0001e80000100a00 */
[----:B------:R1:W-:Y:S04]  /*6640*/  STL.64 [R1+0xe8], R14 ;  /* 0x0000e80e01007387 */ /* 0x0003e80000100a00 */
[----:B0-----:R-:W2:Y:S04]  /*6650*/  LDL.LU.64 R12, [R1+0x1b0] ;  /* 0x0001b000010c7983 */ /* 0x001ea80000300a00 */
[----:B-1----:R-:W2:Y:S01]  /*6660*/  LDL.LU.64 R14, [R1+0x1b8] ;  /* 0x0001b800010e7983 */ /* 0x002ea20000300a00 */
[----:B----4-:R-:W-:-:S15]  /*6670*/  HMMA.16816.F32 R20, R8, R24, R20 ;  /* 0x000000180814723c */ /* 0x010fde0000001814 */
[----:B------:R-:W-:-:S04]  /*6680*/  NOP ;  /* 0x0000000000007918 */ /* 0x000fc80000000000 */
[----:B------:R0:W-:Y:S04]  /*6690*/  STL.64 [R1+0xd0], R20 ;  /* 0x0000d01401007387 */ /* 0x0001e80000100a00 */
[----:B------:R2:W-:Y:S04]  /*66a0*/  STL.64 [R1+0xd8], R22 ;  /* 0x0000d81601007387 */ /* 0x0005e80000100a00 */
[----:B0-----:R-:W2:Y:S02]  /*66b0*/  LDL.LU.64 R20, [R1+0xc28] ;  /* 0x000c280001147983 */ /* 0x001ea40000300a00 */
[----:B--2---:R-:W-:Y:S02]  /*66c0*/  HMMA.16816.F32 R20, R8, R20, R4 ;  /* 0x000000140814723c */ /* 0x004fe40000001804 */
[----:B------:R-:W2:Y:S04]  /*66d0*/  LDL.LU.64 R6, [R1+0xc20] ;  /* 0x000c200001067983 */ /* 0x000ea80000300a00 */
[----:B------:R-:W2:-:S13]  /*66e0*/  LDL.LU.64 R4, [R1+0xc18] ;  /* 0x000c180001047983 */ /* 0x000e9a0000300a00 */
        /* <DEDUP_REMOVED lines=10> */
[----:B------:R-:W2:-:S15]  /*6790*/  LDL.LU.64 R4, [R1+0xbf0] ;  /* 0x000bf00001047983 */ /* 0x000e9e0000300a00 */
[----:B------:R-:W-:Y:S02]  /*67a0*/  NOP ;  /* 0x0000000000007918 */ /* 0x000fe40000000000 */
[----:B------:R-:W-:Y:S04]  /*67b0*/  STL.64 [R1+0x50], R20 ;  /* 0x0000501401007387 */ /* 0x000fe80000100a00 */
[----:B------:R0:W-:Y:S04]  /*67c0*/  STL.64 [R1+0x58], R22 ;  /* 0x0000581601007387 */ /* 0x0001e80000100a00 */
[----:B0-----:R-:W2:Y:S04]  /*67d0*/  LDL.LU.64 R22, [R1+0xbe8] ;  /* 0x000be80001167983 */ /* 0x001ea80000300a00 */
[----:B------:R-:W2:Y:S02]  /*67e0*/  LDL.LU.64 R20, [R1+0xbe0] ;  /* 0x000be00001147983 */ /* 0x000ea40000300a00 */
[----:B--2---:R-:W-:-:S15]  /*67f0*/  HMMA.16816.F32 R20, R8, R4, R20 ;  /* 0x000000040814723c */ /* 0x004fde0000001814 */
[----:B------:R-:W-:-:S04]  /*6800*/  NOP ;  /* 0x0000000000007918 */ /* 0x000fc80000000000 */
[----:B------:R0:W-:Y:S04]  /*6810*/  STL.64 [R1+0x40], R20 ;  /* 0x0000401401007387 */ /* 0x0001e80000100a00 */
[----:B------:R-:W-:Y:S04]  /*6820*/  STL.64 [R1+0x48], R22 ;  /* 0x0000481601007387 */ /* 0x000fe80000100a00 */
[----:B0-----:R-:W2:Y:S04]  /*6830*/  LDL.LU.64 R20, [R1+0xbd8] ;  /* 0x000bd80001147983 */ /* 0x001ea80000300a00 */
[----:B------:R-:W-:Y:S04]  /*6840*/  STL [R1+0xb9c], R4 ;  /* 0x000b9c0401007387 */ /* 0x000fe80000100800 */
[----:B------:R0:W-:Y:S04]  /*6850*/  STL [R1+0xb98], R5 ;  /* 0x000b980501007387 */ /* 0x0001e80000100800 */
[----:B0-----:R-:W4:Y:S04]  /*6860*/  LDL.LU.64 R4, [R1+0x1c0] ;  /* 0x0001c00001047983 */ /* 0x001f280000300a00 */
[----:B------:R-:W4:Y:S01]  /*6870*/  LDL.LU.64 R6, [R1+0x1c8] ;  /* 0x0001c80001067983 */ /* 0x000f220000300a00 */
[----:B--2---:R-:W-:Y:S03]  /*6880*/  HMMA.16816.F32 R8, R8, R20, R16 ;  /* 0x000000140808723c */ /* 0x004fe60000001810 */
[----:B------:R-:W4:Y:S01]  /*6890*/  LDL.LU.64 R16, [R1+0xbd0] ;  /* 0x000bd00001107983 */ /* 0x000f220000300a00 */
[----:B------:R-:W-:-:S02]  /*68a0*/  IMAD.MOV.U32 R2, RZ, RZ, R20 ;  /* 0x000000ffff027224 */ /* 0x000fc400078e0014 */
[----:B------:R-:W-:-:S13]  /*68b0*/  IMAD.MOV.U32 R0, RZ, RZ, R21 ;  /* 0x000000ffff007224 */ /* 0x000fda00078e0015 */
[----:B------:R0:W-:Y:S04]  /*68c0*/  STL.64 [R1+0x30], R8 ;  /* 0x0000300801007387 */ /* 0x0001e80000100a00 */
[----:B------:R-:W-:Y:S04]  /*68d0*/  STL.64 [R1+0x38], R10 ;  /* 0x0000380a01007387 */ /* 0x000fe80000100a00 */
[----:B------:R-:W4:Y:S04]  /*68e0*/  LDL.LU.64 R22, [R1+0xbc8] ;  /* 0x000bc80001167983 */ /* 0x000f280000300a00 */
[----:B------:R-:W4:Y:S04]  /*68f0*/  LDL.LU.64 R20, [R1+0xbc0] ;  /* 0x000bc00001147983 */ /* 0x000f280000300a00 */
[----:B0-----:R-:W2:Y:S01]  /*6900*/  LDL.LU.64 R8, [R1+0x90] ;  /* 0x0000900001087983 */ /* 0x001ea20000300a00 */
[----:B----4-:R-:W-:Y:S03]  /*6910*/  HMMA.16816.F32 R4, R20, R16, R4 ;  /* 0x000000101404723c */ /* 0x010fe60000001804 */
[----:B--2---:R0:W-:Y:S04]  /*6920*/  STL.64 [R1+0xb90], R8 ;  /* 0x000b900801007387 */ /* 0x0041e80000100a00 */
[----:B0-----:R-:W2:-:S12]  /*6930*/  LDL.LU.64 R8, [R1] ;  /* 0x0000000001087983 */ /* 0x001e980000300a00 */
[----:B------:R0:W-:Y:S04]  /*6940*/  STL.64 [R1+0x20], R4 ;  /* 0x0000200401007387 */ /* 0x0001e80000100a00 */
[----:B------:R1:W-:Y:S04]  /*6950*/  STL.64 [R1+0x28], R6 ;  /* 0x0000280601007387 */ /* 0x0003e80000100a00 */
[----:B------:R-:W4:Y:S01]  /*6960*/  LDL.LU.64 R18, [R1+0xbb8] ;  /* 0x000bb80001127983 */ /* 0x000f220000300a00 */
[----:B0-----:R-:W-:Y:S02]  /*6970*/  IMAD.MOV.U32 R4, RZ, RZ, R16 ;  /* 0x000000ffff047224 */ /* 0x001fe400078e0010 */
[----:B------:R-:W-:-:S02]  /*6980*/  IMAD.MOV.U32 R5, RZ, RZ, R17 ;  /* 0x000000ffff057224 */ /* 0x000fc400078e0011 */
[----:B------:R-:W4:Y:S01]  /*6990*/  LDL.LU.64 R16, [R1+0xbb0] ;  /* 0x000bb00001107983 */ /* 0x000f220000300a00 */
[----:B--2---:R-:W-:Y:S01]  /*69a0*/  HMMA.16816.F32 R12, R20, R8, R12 ;  /* 0x00000008140c723c */ /* 0x004fe2000000180c */
[----:B-1----:R-:W-:Y:S02]  /*69b0*/  IMAD.MOV.U32 R7, RZ, RZ, R8 ;  /* 0x000000ffff077224 */ /* 0x002fe400078e0008 */
[----:B------:R-:W-:-:S15]  /*69c0*/  IMAD.MOV.U32 R6, RZ, RZ, R9 ;  /* 0x000000ffff067224 */ /* 0x000fde00078e0009 */
[----:B------:R-:W-:Y:S01]  /*69d0*/  NOP ;  /* 0x0000000000007918 */ /* 0x000fe20000000000 */
[----:B------:R-:W-:Y:S01]  /*69e0*/  STL.64 [R1+0x120], R12 ;  /* 0x0001200c01007387 */ /* 0x000fe20000100a00 */
[C---:B----4-:R-:W-:Y:S03]  /*69f0*/  HMMA.16816.F32 R8, R20.reuse, R24, R16 ;  /* 0x000000181408723c */ /* 0x050fe60000001810 */
[----:B------:R0:W-:Y:S04]  /*6a00*/  STL.64 [R1+0x128], R14 ;  /* 0x0001280e01007387 */ /* 0x0001e80000100a00 */
[----:B0-----:R-:W2:Y:S04]  /*6a10*/  LDL.LU.64 R14, [R1+0xba8] ;  /* 0x000ba800010e7983 */ /* 0x001ea80000300a00 */
[----:B------:R-:W2:Y:S04]  /*6a20*/  LDL.LU.64 R12, [R1+0xba0] ;  /* 0x000ba000010c7983 */ /* 0x000ea80000300a00 */
[----:B------:R-:W2:Y:S04]  /*6a30*/  LDL.LU.64 R16, [R1+0xb0] ;  /* 0x0000b00001107983 */ /* 0x000ea80000300a00 */
[----:B------:R0:W-:Y:S04]  /*6a40*/  STL.64 [R1+0x1b0], R8 ;  /* 0x0001b00801007387 */ /* 0x0001e80000100a00 */
[----:B------:R1:W-:Y:S04]  /*6a50*/  STL.64 [R1+0x1b8], R10 ;  /* 0x0001b80a01007387 */ /* 0x0003e80000100a00 */
[----:B0-----:R-:W4:Y:S04]  /*6a60*/  LDL.LU.64 R8, [R1+0x1e0] ;  /* 0x0001e00001087983 */ /* 0x001f280000300a00 */
[----:B-1----:R-:W4:Y:S04]  /*6a70*/  LDL.LU.64 R10, [R1+0x1e8] ;  /* 0x0001e800010a7983 */ /* 0x002f280000300a00 */
[----:B---3--:R-:W-:Y:S04]  /*6a80*/  STL.64 [R1+0xb68], R26 ;  /* 0x000b681a01007387 */ /* 0x008fe80000100a00 */
[----:B------:R-:W-:Y:S01]  /*6a90*/  STL.64 [R1+0xb60], R24 ;  /* 0x000b601801007387 */ /* 0x000fe20000100a00 */
[----:B--2---:R-:W-:-:S15]  /*6aa0*/  HMMA.16816.F32 R12, R20, R16, R12 ;  /* 0x00000010140c723c */ /* 0x004fde000000180c */
[----:B------:R-:W-:-:S04]  /*6ab0*/  NOP ;  /* 0x0000000000007918 */ /* 0x000fc80000000000 */
[----:B------:R0:W-:Y:S04]  /*6ac0*/  STL.64 [R1+0x200], R12 ;  /* 0x0002000c01007387 */ /* 0x0001e80000100a00 */
[----:B------:R-:W-:Y:S04]  /*6ad0*/  STL.64 [R1+0x208], R14 ;  /* 0x0002080e01007387 */ /* 0x000fe80000100a00 */
[----:B0-----:R-:W4:Y:S01]  /*6ae0*/  LDL.LU.64 R12, [R1+0xa0] ;  /* 0x0000a000010c7983 */ /* 0x001f220000300a00 */
[----:B------:R-:W-:Y:S02]  /*6af0*/  IMAD.MOV.U32 R3, RZ, RZ, R16 ;  /* 0x000000ffff037224 */ /* 0x000fe400078e0010 */
[----:B------:R-:W-:-:S02]  /*6b00*/  IMAD.MOV.U32 R29, RZ, RZ, R17 ;  /* 0x000000ffff1d7224 */ /* 0x000fc400078e0011 */
[----:B------:R-:W0:Y:S01]  /*6b10*/  LDSM.16.MT88.4 R16, [R28+0x300] ;  /* 0x000300001c10783b */ /* 0x000e220000004200 */
[----:B------:R-:W-:Y:S02]  /*6b20*/  IMAD.MOV.U32 R24, RZ, RZ, R4 ;  /* 0x000000ffff187224 */ /* 0x000fe400078e0004 */
[----:B------:R-:W-:Y:S01]  /*6b30*/  IMAD.MOV.U32 R25, RZ, RZ, R5 ;  /* 0x000000ffff197224 */ /* 0x000fe200078e0005 */
[----:B------:R-:W2:Y:S04]  /*6b40*/  LDL.LU R4, [R1+0xb9c] ;  /* 0x000b9c0001047983 */ /* 0x000ea80000300800 */
[----:B------:R-:W3:Y:S04]  /*6b50*/  LDL.LU R5, [R1+0xb98] ;  /* 0x000b980001057983 */ /* 0x000ee80000300800 */
[----:B------:R-:W-:Y:S04]  /*6b60*/  STL.64 [R1+0xb78], R24 ;  /* 0x000b781801007387 */ /* 0x000fe80000100a00 */
[----:B0-----:R-:W-:Y:S04]  /*6b70*/  STL.64 [R1+0xb88], R18 ;  /* 0x000b881201007387 */ /* 0x001fe80000100a00 */
[----:B------:R0:W-:Y:S04]  /*6b80*/  STL.64 [R1+0xb80], R16 ;  /* 0x000b801001007387 */ /* 0x0001e80000100a00 */
[----:B0-----:R-:W2:Y:S04]  /*6b90*/  LDL.LU.64 R16, [R1+0x2c0] ;  /* 0x0002c00001107983 */ /* 0x001ea80000300a00 */
[----:B------:R-:W2:Y:S01]  /*6ba0*/  LDL.LU.64 R18, [R1+0x2c8] ;  /* 0x0002c80001127983 */ /* 0x000ea20000300a00 */
[----:B----4-:R-:W-:-:S15]  /*6bb0*/  HMMA.16816.F32 R8, R20, R12, R8 ;  /* 0x0000000c1408723c */ /* 0x010fde0000001808 */
[----:B------:R-:W-:-:S04]  /*6bc0*/  NOP ;  /* 0x0000000000007918 */ /* 0x000fc80000000000 */
[----:B------:R0:W-:Y:S04]  /*6bd0*/  STL.64 [R1+0x240], R8 ;  /* 0x0002400801007387 */ /* 0x0001e80000100a00 */
[----:B------:R-:W-:Y:S04]  /*6be0*/  STL.64 [R1+0x248], R10 ;  /* 0x0002480a01007387 */ /* 0x000fe80000100a00 */
[----:B0-----:R-:W2:Y:S01]  /*6bf0*/  LDL.LU.64 R8, [R1+0xb90] ;  /* 0x000b900001087983 */ /* 0x001ea20000300a00 */
[----:B------:R-:W-:Y:S02]  /*6c00*/  IMAD.MOV.U32 R24, RZ, RZ, R2 ;  /* 0x000000ffff187224 */ /* 0x000fe400078e0002 */
[----:B------:R-:W-:-:S02]  /*6c10*/  IMAD.MOV.U32 R25, RZ, RZ, R0 ;  /* 0x000000ffff197224 */ /* 0x000fc400078e0000 */
[----:B------:R-:W-:Y:S02]  /*6c20*/  IMAD.MOV.U32 R0, RZ, RZ, R12 ;  /* 0x000000ffff007224 */ /* 0x000fe400078e000c */
[----:B------:R-:W-:Y:S02]  /*6c30*/  IMAD.MOV.U32 R2, RZ, RZ, R13 ;  /* 0x000000ffff027224 */ /* 0x000fe400078e000d */
[----:B------:R-:W0:Y:S04]  /*6c40*/  LDSM.16.MT88.4 R12, [R28+0x4000] ;  /* 0x004000001c0c783b */ /* 0x000e280000004200 */
[----:B0-----:R-:W-:Y:S04]  /*6c50*/  STL.64 [R1+0xae8], R14 ;  /* 0x000ae80e01007387 */ /* 0x001fe80000100a00 */
[----:B------:R0:W-:Y:S01]  /*6c60*/  STL.64 [R1+0xae0], R12 ;  /* 0x000ae00c01007387 */ /* 0x0001e20000100a00 */
[----:B--2---:R-:W-:Y:S01]  /*6c70*/  HMMA.16816.F32 R16, R20, R8, R16 ;  /* 0x000000081410723c */ /* 0x004fe20000001810 */
[----:B0-----:R-:W-:-:S02]  /*6c80*/  IMAD.MOV.U32 R13, RZ, RZ, R8 ;  /* 0x000000ffff0d7224 */ /* 0x001fc400078e0008 */
[----:B------:R-:W-:Y:S02]  /*6c90*/  IMAD.MOV.U32 R12, RZ, RZ, R9 ;  /* 0x000000ffff0c7224 */ /* 0x000fe400078e0009 */
[----:B------:R-:W0:-:S14]  /*6ca0*/  LDSM.16.MT88.4 R8, [R28+0x4100] ;  /* 0x004100001c08783b */ /* 0x000e1c0000004200 */
[----:B------:R1:W-:Y:S04]  /*6cb0*/  STL.64 [R1+0x230], R16 ;  /* 0x0002301001007387 */ /* 0x0003e80000100a00 */
[----:B------:R2:W-:Y:S04]  /*6cc0*/  STL.64 [R1+0x238], R18 ;  /* 0x0002381201007387 */ /* 0x0005e80000100a00 */
[----:B-1----:R-:W4:Y:S04]  /*6cd0*/  LDL.LU.64 R16, [R1+0x330] ;  /* 0x0003300001107983 */ /* 0x002f280000300a00 */
[----:B--2---:R-:W4:Y:S04]  /*6ce0*/  LDL.LU.64 R18, [R1+0x338] ;  /* 0x0003380001127983 */ /* 0x004f280000300a00 */
[----:B0-----:R-:W-:Y:S04]  /*6cf0*/  STL.64 [R1+0xa88], R10 ;  /* 0x000a880a01007387 */ /* 0x001fe80000100a00 */
[----:B------:R0:W-:Y:S02]  /*6d00*/  STL.64 [R1+0xa80], R8 ;  /* 0x000a800801007387 */ /* 0x0001e40000100a00 */
[----:B0-----:R-:W-:-:S02]  /*6d10*/  IMAD.MOV.U32 R8, RZ, RZ, R7 ;  /* 0x000000ffff087224 */ /* 0x001fc400078e0007 */
[----:B------:R-:W-:-:S05]  /*6d20*/  IMAD.MOV.U32 R9, RZ, RZ, R6 ;  /* 0x000000ffff097224 */ /* 0x000fca00078e0006 */
[----:B------:R0:W-:Y:S04]  /*6d30*/  STL.64 [R1+0xb70], R8 ;  /* 0x000b700801007387 */ /* 0x0001e80000100a00 */
[----:B0-----:R-:W2:Y:S04]  /*6d40*/  LDL.LU.64 R8, [R1+0x340] ;  /* 0x0003400001087983 */ /* 0x001ea80000300a00 */
[----:B------:R-:W2:Y:S01]  /*6d50*/  LDL.LU.64 R10, [R1+0x348] ;  /* 0x00034800010a7983 */ /* 0x000ea20000300a00 */
[----:B------:R-:W-:Y:S02]  /*6d60*/  IMAD.MOV.U32 R15, RZ, RZ, R4 ;  /* 0x000000ffff0f7224 */ /* 0x000fe400078e0004 */
[----:B---3--:R-:W-:Y:S01]  /*6d70*/  IMAD.MOV.U32 R14, RZ, RZ, R5 ;  /* 0x000000ffff0e7224 */ /* 0x008fe200078e0005 */
[C---:B--2---:R-:W-:Y:S01]  /*6d80*/  HMMA.16816.F32 R8, R20.reuse, R4, R8 ;  /* 0x000000041408723c */ /* 0x044fe20000001808 */
[----:B------:R-:W0:Y:S07]  /*6d90*/  LDSM.16.MT88.4 R4, [R28+0x4200] ;  /* 0x004200001c04783b */ /* 0x000e2e0000004200 */
[----:B----4-:R-:W-:Y:S11]  /*6da0*/  HMMA.16816.F32 R20, R20, R24, R16 ;  /* 0x000000181414723c */ /* 0x010ff60000001810 */
[----:B------:R1:W-:Y:S04]  /*6db0*/  STL.64 [R1+0x220], R8 ;  /* 0x0002200801007387 */ /* 0x0003e80000100a00 */
[----:B------:R2:W-:Y:S04]  /*6dc0*/  STL.64 [R1+0x228], R10 ;  /* 0x0002280a01007387 */ /* 0x0005e80000100a00 */
[----:B-1----:R-:W3:Y:S04]  /*6dd0*/  LDL.LU.64 R8, [R1+0x360] ;  /* 0x0003600001087983 */ /* 0x002ee80000300a00 */
[----:B--2---:R-:W3:Y:S04]  /*6de0*/  LDL.LU.64 R10, [R1+0x368] ;  /* 0x00036800010a7983 */ /* 0x004ee80000300a00 */
[----:B0-----:R-:W-:Y:S04]  /*6df0*/  STL [R1+0x9d8], R5 ;  /* 0x0009d80501007387 */ /* 0x001fe80000100800 */
[----:B------:R-:W-:Y:S04]  /*6e00*/  STL [R1+0x9d4], R6 ;  /* 0x0009d40601007387 */ /* 0x000fe80000100800 */
[----:B------:R-:W-:Y:S04]  /*6e10*/  STL [R1+0x9d0], R7 ;  /* 0x0009d00701007387 */ /* 0x000fe80000100800 */
[----:B------:R-:W3:Y:S04]  /*6e20*/  LDL.LU.64 R18, [R1+0xb88] ;  /* 0x000b880001127983 */ /* 0x000ee80000300a00 */
[----:B------:R-:W3:Y:S04]  /*6e30*/  LDL.LU.64 R16, [R1+0xb80] ;  /* 0x000b800001107983 */ /* 0x000ee80000300a00 */
[----:B------:R-:W3:Y:S04]  /*6e40*/  LDL.LU.64 R24, [R1+0xb78] ;  /* 0x000b780001187983 */ /* 0x000ee80000300a00 */
[----:B------:R-:W-:Y:S04]  /*6e50*/  STL.64 [R1+0x1f0], R20 ;  /* 0x0001f01401007387 */ /* 0x000fe80000100a00 */
[----:B------:R-:W-:Y:S04]  /*6e60*/  STL.64 [R1+0x1f8], R22 ;  /* 0x0001f81601007387 */ /* 0x000fe80000100a00 */
[----:B------:R-:W0:Y:S04]  /*6e70*/  LDSM.16.MT88.4 R20, [R28+0x4300] ;  /* 0x004300001c14783b */ /* 0x000e280000004200 */
[----:B0-----:R-:W-:Y:S04]  /*6e80*/  STL.64 [R1+0x958], R22 ;  /* 0x0009581601007387 */ /* 0x001fe80000100a00 */
[----:B------:R0:W-:Y:S04]  /*6e90*/  STL.64 [R1+0x950], R20 ;  /* 0x0009501401007387 */ /* 0x0001e80000100a00 */
[----:B0-----:R-:W2:Y:S04]  /*6ea0*/  LDL.LU.64 R20, [R1+0x70] ;  /* 0x0000700001147983 */ /* 0x001ea80000300a00 */
[----:B------:R-:W4:Y:S01]  /*6eb0*/  LDL.LU.64 R22, [R1+0x78] ;  /* 0x0000780001167983 */ /* 0x000f220000300a00 */
[C---:B---3--:R-:W-:Y:S03]  /*6ec0*/  HMMA.16816.F32 R24, R16.reuse, R24, R8 ;  /* 0x000000181018723c */ /* 0x048fe60000001808 */
[----:B----4-:R-:W-:Y:S04]  /*6ed0*/  STL.64 [R1+0xaf8], R22 ;  /* 0x000af81601007387 */ /* 0x010fe80000100a00 */
[----:B--2---:R0:W-:Y:S04]  /*6ee0*/  STL.64 [R1+0xaf0], R20 ;  /* 0x000af01401007387 */ /* 0x0041e80000100a00 */
[----:B0-----:R-:W2:Y:S04]  /*6ef0*/  LDL.LU.64 R20, [R1+0x2b0] ;  /* 0x0002b00001147983 */ /* 0x001ea80000300a00 */
[----:B------:R-:W2:Y:S04]  /*6f00*/  LDL.LU.64 R22, [R1+0x2b8] ;  /* 0x0002b80001167983 */ /* 0x000ea80000300a00 */
[----:B------:R-:W-:Y:S04]  /*6f10*/  STL [R1+0x948], R28 ;  /* 0x0009481c01007387 */ /* 0x000fe80000100800 */
[----:B------:R-:W2:Y:S04]  /*6f20*/  LDL.LU.64 R8, [R1+0xb70] ;  /* 0x000b700001087983 */ /* 0x000ea80000300a00 */
[----:B------:R-:W-:Y:S04]  /*6f30*/  STL.64 [R1+0x1e0], R24 ;  /* 0x0001e01801007387 */ /* 0x000fe80000100a00 */
[----:B------:R0:W-:Y:S04]  /*6f40*/  STL.64 [R1+0x1e8], R26 ;  /* 0x0001e81a01007387 */ /* 0x0001e80000100a00 */
[----:B0-----:R-:W3:Y:S04]  /*6f50*/  LDL.LU.64 R26, [R1+0xb68] ;  /* 0x000b6800011a7983 */ /* 0x001ee80000300a00 */
[----:B------:R-:W4:Y:S01]  /*6f60*/  LDL.LU.64 R24, [R1+0xb60] ;  /* 0x000b600001187983 */ /* 0x000f220000300a00 */
[----:B--2---:R-:W-:-:S15]  /*6f70*/  HMMA.16816.F32 R8, R16, R8, R20 ;  /* 0x000000081008723c */ /* 0x004fde0000001814 */
[----:B------:R-:W-:-:S04]  /*6f80*/  NOP ;  /* 0x0000000000007918 */ /* 0x000fc80000000000 */
[----:B------:R0:W-:Y:S04]  /*6f90*/  STL.64 [R1+0x1d0], R8 ;  /* 0x0001d00801007387 */ /* 0x0001e80000100a00 */
[----:B------:R3:W-:Y:S04]  /*6fa0*/  STL [R1+0x1d8], R10 ;  /* 0x0001d80a01007387 */ /* 0x0007e80000100800 */
[----:B0-----:R-:W2:Y:S04]  /*6fb0*/  LDL.LU R8, [R1+0x180] ;  /* 0x0001800001087983 */ /* 0x001ea80000300800 */
[----:B------:R-:W2:Y:S01]  /*6fc0*/  LDL.LU R9, [R1+0x184] ;  /* 0x0001840001097983 */ /* 0x000ea20000300800 */
[----:B------:R-:W-:-:S02]  /*6fd0*/  IMAD.MOV.U32 R28, RZ, RZ, R11 ;  /* 0x000000ffff1c7224 */ /* 0x000fc400078e000b */
[----:B---3--:R-:W-:Y:S02]  /*6fe0*/  IMAD.MOV.U32 R10, RZ, RZ, R26 ;  /* 0x000000ffff0a7224 */ /* 0x008fe400078e001a */
[----:B------:R-:W-:Y:S01]  /*6ff0*/  IMAD.MOV.U32 R11, RZ, RZ, R27 ;  /* 0x000000ffff0b7224 */ /* 0x000fe200078e001b */
[----:B------:R-:W3:Y:S04]  /*7000*/  LDL.LU R26, [R1+0xb5c] ;  /* 0x000b5c00011a7983 */ /* 0x000ee80000300800 */
[----:B------:R-:W3:Y:S04]  /*7010*/  LDL.LU R27, [R1+0xb58] ;  /* 0x000b5800011b7983 */ /* 0x000ee80000300800 */
[----:B------:R0:W-:Y:S04]  /*7020*/  STL.64 [R1+0xad0], R10 ;  /* 0x000ad00a01007387 */ /* 0x0001e80000100a00 */
[----:B--2---:R1:W-:Y:S04]  /*7030*/  STL.64 [R1+0xac8], R8 ;  /* 0x000ac80801007387 */ /* 0x0043e80000100a00 */
[----:B0-----:R-:W2:Y:S04]  /*7040*/  LDL R10, [R1+0x18] ;  /* 0x00001800010a7983 */ /* 0x001ea80000100800 */
[----:B------:R-:W2:Y:S04]  /*7050*/  LDL R11, [R1+0x1c] ;  /* 0x00001c00010b7983 */ /* 0x000ea80000100800 */
[----:B--2---:R0:W-:Y:S04]  /*7060*/  STL.64 [R1+0xb00], R10 ;  /* 0x000b000a01007387 */ /* 0x0041e80000100a00 */
[----:B-1----:R-:W4:Y:S04]  /*7070*/  LDL.LU.64 R8, [R1+0x270] ;  /* 0x0002700001087983 */ /* 0x002f280000300a00 */
[----:B0-----:R-:W4:Y:S01]  /*7080*/  LDL.LU.64 R10, [R1+0x278] ;  /* 0x00027800010a7983 */ /* 0x001f220000300a00 */
[----:B------:R-:W-:-:S02]  /*7090*/  IMAD.MOV.U32 R20, RZ, RZ, R15 ;  /* 0x000000ffff147224 */ /* 0x000fc400078e000f */
[----:B------:R-:W-:-:S05]  /*70a0*/  IMAD.MOV.U32 R21, RZ, RZ, R14 ;  /* 0x000000ffff157224 */ /* 0x000fca00078e000e */
[----:B------:R0:W-:Y:S02]  /*70b0*/  STL.64 [R1+0xb08], R20 ;  /* 0x000b081401007387 */ /* 0x0001e40000100a00 */
[----:B0-----:R-:W-:Y:S02]  /*70c0*/  IMAD.MOV.U32 R20, RZ, RZ, R13 ;  /* 0x000000ffff147224 */ /* 0x001fe400078e000d */
[----:B------:R-:W-:Y:S01]  /*70d0*/  IMAD.MOV.U32 R21, RZ, RZ, R12 ;  /* 0x000000ffff157224 */ /* 0x000fe200078e000c */
[----:B----4-:R-:W-:-:S15]  /*70e0*/  HMMA.16816.F32 R8, R16, R24, R8 ;  /* 0x000000181008723c */ /* 0x010fde0000001808 */
[----:B------:R-:W-:-:S04]  /*70f0*/  NOP ;  /* 0x0000000000007918 */ /* 0x000fc80000000000 */
[----:B------:R-:W-:Y:S04]  /*7100*/  STL [R1+0x1cc], R11 ;  /* 0x0001cc0b01007387 */ /* 0x000fe80000100800 */
[----:B---3--:R-:W-:Y:S04]  /*7110*/  STL.64 [R1+0xb40], R26 ;  /* 0x000b401a01007387 */ /* 0x008fe80000100a00 */
[----:B------:R0:W-:Y:S01]  /*7120*/  STL.64 [R1+0xb20], R20 ;  /* 0x000b201401007387 */ /* 0x0001e20000100a00 */
[----:B------:R-:W-:Y:S01]  /*7130*/  MOV R6, R9 ;  /* 0x0000000900067202 */ /* 0x000fe20000000f00 */
[----:B------:R-:W-:-:S02]  /*7140*/  IMAD.MOV.U32 R7, RZ, RZ, R10 ;  /* 0x000000ffff077224 */ /* 0x000fc400078e000a */
[----:B------:R-:W-:Y:S02]  /*7150*/  IMAD.MOV.U32 R5, RZ, RZ, R8 ;  /* 0x000000ffff057224 */ /* 0x000fe400078e0008 */
[----:B0-----:R-:W-:Y:S02]  /*7160*/  IMAD.MOV.U32 R20, RZ, RZ, R0 ;  /* 0x000000ffff147224 */ /* 0x001fe400078e0000 */
[----:B------:R-:W-:Y:S01]  /*7170*/  IMAD.MOV.U32 R21, RZ, RZ, R2 ;  /* 0x000000ffff157224 */ /* 0x000fe200078e0002 */
[----:B------:R-:W2:Y:S04]  /*7180*/  LDL.LU R0, [R1+0xb54] ;  /* 0x000b540001007983 */ /* 0x000ea80000300800 */
[----:B------:R-:W3:Y:S04]  /*7190*/  LDL.LU R2, [R1+0xb50] ;  /* 0x000b500001027983 */ /* 0x000ee80000300800 */
[----:B------:R0:W-:Y:S02]  /*71a0*/  STL.64 [R1+0xb38], R20 ;  /* 0x000b381401007387 */ /* 0x0001e40000100a00 */
[----:B0-----:R-:W-:-:S02]  /*71b0*/  IMAD.MOV.U32 R20, RZ, RZ, R3 ;  /* 0x000000ffff147224 */ /* 0x001fc400078e0003 */
[----:B------:R-:W4:Y:S01]  /*71c0*/  LDL.LU R3, [R1+0xb4c] ;  /* 0x000b4c0001037983 */ /* 0x000f220000300800 */
[----:B------:R-:W-:-:S03]  /*71d0*/  IMAD.MOV.U32 R21, RZ, RZ, R29 ;  /* 0x000000ffff157224 */ /* 0x000fc600078e001d */
[----:B------:R-:W2:Y:S04]  /*71e0*/  LDL.LU R29, [R1+0xb48] ;  /* 0x000b4800011d7983 */ /* 0x000ea80000300800 */
[----:B------:R-:W2:Y:S04]  /*71f0*/  LDL.LU.64 R24, [R1+0x260] ;  /* 0x0002600001187983 */ /* 0x000ea80000300a00 */
[----:B------:R-:W2:Y:S04]  /*7200*/  LDL.LU.64 R26, [R1+0x268] ;  /* 0x00026800011a7983 */ /* 0x000ea80000300a00 */
[----:B------:R-:W-:Y:S04]  /*7210*/  STL.64 [R1+0x9e8], R6 ;  /* 0x0009e80601007387 */ /* 0x000fe80000100a00 */
[----:B------:R0:W-:Y:S04]  /*7220*/  STL.64 [R1+0x9e0], R4 ;  /* 0x0009e00401007387 */ /* 0x0001e80000100a00 */
[----:B0-----:R-:W2:Y:S04]  /*7230*/  LDL.LU R4, [R1+0x150] ;  /* 0x0001500001047983 */ /* 0x001ea80000300800 */
[----:B------:R-:W2:Y:S04]  /*7240*/  LDL.LU R5, [R1+0x154] ;  /* 0x0001540001057983 */ /* 0x000ea80000300800 */
[----:B------:R-:W2:Y:S04]  /*7250*/  LDL.LU R6, [R1+0x158] ;  /* 0x0001580001067983 */ /* 0x000ea80000300800 */
[----:B------:R-:W2:Y:S04]  /*7260*/  LDL.LU R7, [R1+0x15c] ;  /* 0x00015c0001077983 */ /* 0x000ea80000300800 */
[----:B--2---:R-:W-:Y:S04]  /*7270*/  STL.64 [R1+0xab0], R6 ;  /* 0x000ab00601007387 */ /* 0x004fe80000100a00 */
[----:B------:R0:W-:Y:S04]  /*7280*/  STL.64 [R1+0xaa8], R4 ;  /* 0x000aa80401007387 */ /* 0x0001e80000100a00 */
[----:B0-----:R-:W2:Y:S04]  /*7290*/  LDL.LU R4, [R1+0x170] ;  /* 0x0001700001047983 */ /* 0x001ea80000300800 */
[----:B------:R-:W2:Y:S04]  /*72a0*/  LDL.LU R5, [R1+0x174] ;  /* 0x0001740001057983 */ /* 0x000ea80000300800 */
[----:B------:R-:W2:Y:S04]  /*72b0*/  LDL.LU R6, [R1+0x178] ;  /* 0x0001780001067983 */ /* 0x000ea80000300800 */
[----:B------:R-:W2:Y:S04]  /*72c0*/  LDL.LU R7, [R1+0x17c] ;  /* 0x00017c0001077983 */ /* 0x000ea80000300800 */
[----:B------:R-:W2:Y:S04]  /*72d0*/  LDL.LU.64 R8, [R1+0x190] ;  /* 0x0001900001087983 */ /* 0x000ea80000300a00 */
[----:B------:R-:W2:Y:S04]  /*72e0*/  LDL.LU.64 R10, [R1+0x198] ;  /* 0x00019800010a7983 */ /* 0x000ea80000300a00 */
[----:B--2---:R-:W-:Y:S04]  /*72f0*/  STL.64 [R1+0xb18], R10 ;  /* 0x000b180a01007387 */ /* 0x004fe80000100a00 */
[----:B------:R0:W-:Y:S04]  /*7300*/  STL.64 [R1+0xb10], R8 ;  /* 0x000b100801007387 */ /* 0x0001e80000100a00 */
[----:B0-----:R-:W2:Y:S04]  /*7310*/  LDL.LU.64 R8, [R1+0x210] ;  /* 0x0002100001087983 */ /* 0x001ea80000300a00 */
[----:B------:R-:W2:Y:S01]  /*7320*/  LDL.LU.64 R10, [R1+0x218] ;  /* 0x00021800010a7983 */ /* 0x000ea20000300a00 */
[----:B------:R-:W-:Y:S03]  /*7330*/  HMMA.16816.F32 R20, R16, R20, R24 ;  /* 0x000000141014723c */ /* 0x000fe60000001818 */
[----:B--2---:R-:W-:Y:S04]  /*7340*/  STL.64 [R1+0xb30], R10 ;  /* 0x000b300a01007387 */ /* 0x004fe80000100a00 */
[----:B------:R0:W-:Y:S04]  /*7350*/  STL.64 [R1+0xb28], R8 ;  /* 0x000b280801007387 */ /* 0x0001e80000100a00 */
[----:B0-----:R-:W2:Y:S04]  /*7360*/  LDL.LU.64 R8, [R1+0x250] ;  /* 0x0002500001087983 */ /* 0x001ea80000300a00 */
[----:B------:R-:W2:Y:S04]  /*7370*/  LDL.LU.64 R10, [R1+0x258] ;  /* 0x00025800010a7983 */ /* 0x000ea80000300a00 */
[----:B------:R-:W2:Y:S04]  /*7380*/  LDL.LU.64 R12, [R1+0x100] ;  /* 0x00010000010c7983 */ /* 0x000ea80000300a00 */
[----:B------:R-:W2:Y:S04]  /*7390*/  LDL.LU.64 R14, [R1+0x108] ;  /* 0x00010800010e7983 */ /* 0x000ea80000300a00 */
[----:B------:R0:W-:Y:S04]  /*73a0*/  STL.64 [R1+0xac0], R6 ;  /* 0x000ac00601007387 */ /* 0x0001e80000100a00 */
[----:B------:R1:W-:Y:S04]  /*73b0*/  STL.64 [R1+0xab8], R4 ;  /* 0x000ab80401007387 */ /* 0x0003e80000100a00 */
[----:B0-----:R-:W2:Y:S04]  /*73c0*/  LDL.64 R6, [R1+0x8] ;  /* 0x0000080001067983 */ /* 0x001ea80000100a00 */
[----:B--2---:R0:W-:Y:S04]  /*73d0*/  STL.64 [R1+0xad8], R6 ;  /* 0x000ad80601007387 */ /* 0x0041e80000100a00 */
[----:B-1----:R-:W2:Y:S04]  /*73e0*/  LDL.LU R4, [R1+0x1a0] ;  /* 0x0001a00001047983 */ /* 0x002ea80000300800 */
[----:B------:R-:W2:Y:S04]  /*73f0*/  LDL.LU R5, [R1+0x1a4] ;  /* 0x0001a40001057983 */ /* 0x000ea80000300800 */
[----:B0-----:R-:W2:Y:S04]  /*7400*/  LDL.LU R6, [R1+0x1a8] ;  /* 0x0001a80001067983 */ /* 0x001ea80000300800 */
[----:B------:R-:W2:Y:S04]  /*7410*/  LDL.LU R7, [R1+0x1ac] ;  /* 0x0001ac0001077983 */ /* 0x000ea80000300800 */
[----:B------:R-:W2:Y:S04]  /*7420*/  LDL.LU.64 R26, [R1+0xb40] ;  /* 0x000b4000011a7983 */ /* 0x000ea80000300a00 */
[----:B------:R0:W-:Y:S04]  /*7430*/  STL.64 [R1+0x2a0], R20 ;  /* 0x0002a01401007387 */ /* 0x0001e80000100a00 */
[----:B0-----:R-:W2:Y:S01]  /*7440*/  LDL.LU.64 R20, [R1+0xb38] ;  /* 0x000b380001147983 */ /* 0x001ea20000300a00 */
[----:B------:R-:W-:-:S02]  /*7450*/  IMAD.MOV.U32 R25, RZ, RZ, R22 ;  /* 0x000000ffff197224 */ /* 0x000fc400078e0016 */
[----:B------:R-:W-:-:S05]  /*7460*/  IMAD.MOV.U32 R24, RZ, RZ, R23 ;  /* 0x000000ffff187224 */ /* 0x000fca00078e0017 */
[----:B------:R-:W-:Y:S04]  /*7470*/  STL [R1+0x924], R24 ;  /* 0x0009241801007387 */ /* 0x000fe80000100800 */
[----:B------:R-:W-:Y:S01]  /*7480*/  STL [R1+0x920], R25 ;  /* 0x0009201901007387 */ /* 0x000fe20000100800 */
[----:B--2---:R-:W-:Y:S03]  /*7490*/  HMMA.16816.F32 R20, R16, R20, R8 ;  /* 0x000000141014723c */ /* 0x004fe60000001808 */
[----:B------:R-:W2:Y:S04]  /*74a0*/  LDL.LU.64 R10, [R1+0xb30] ;  /* 0x000b3000010a7983 */ /* 0x000ea80000300a00 */
[----:B------:R-:W2:-:S12]  /*74b0*/  LDL.LU.64 R8, [R1+0xb28] ;  /* 0x000b280001087983 */ /* 0x000e980000300a00 */
        /* <DEDUP_REMOVED lines=16> */
[----:B--2---:R-:W-:Y:S02]  /*75c0*/  HMMA.16816.F32 R16, R16, R20, R12 ;  /* 0x000000141010723c */ /* 0x004fe4000000180c */
[----:B------:R-:W2:Y:S04]  /*75d0*/  LDL.LU.64 R14, [R1+0xae8] ;  /* 0x000ae800010e7983 */ /* 0x000ea80000300a00 */
[----:B------:R-:W2:-:S13]  /*75e0*/  LDL.LU.64 R12, [R1+0xae0] ;  /* 0x000ae000010c7983 */ /* 0x000e9a0000300a00 */
[----:B------:R-:W-:Y:S04]  /*75f0*/  STL.64 [R1+0x310], R16 ;  /* 0x0003101001007387 */ /* 0x000fe80000100a00 */
[----:B------:R0:W-:Y:S04]  /*7600*/  STL.64 [R1+0x318], R18 ;  /* 0x0003181201007387 */ /* 0x0001e80000100a00 */
[----:B0-----:R-:W3:Y:S04]  /*7610*/  LDL.64 R18, [R1+0xa8] ;  /* 0x0000a80001127983 */ /* 0x001ee80000100a00 */
[----:B------:R0:W-:Y:S04]  /*7620*/  STL.64 [R1+0xa90], R22 ;  /* 0x000a901601007387 */ /* 0x0001e80000100a00 */
[----:B0-----:R-:W3:Y:S01]  /*7630*/  LDL.64 R22, [R1+0xb8] ;  /* 0x0000b80001167983 */ /* 0x001ee20000100a00 */
[----:B--2---:R-:W-:Y:S03]  /*7640*/  HMMA.16816.F32 R8, R12, R10, R4 ;  /* 0x0000000a0c08723c */ /* 0x004fe60000001804 */
[----:B------:R-:W2:-:S15]  /*7650*/  LDL.LU.64 R6, [R1+0xad8] ;  /* 0x000ad80001067983 */ /* 0x000e9e0000300a00 */
[----:B------:R-:W-:Y:S01]  /*7660*/  NOP ;  /* 0x0000000000007918 */ /* 0x000fe20000000000 */
[----:B------:R-:W-:Y:S04]  /*7670*/  STL.64 [R1+0x260], R8 ;  /* 0x0002600801007387 */ /* 0x000fe80000100a00 */
[----:B------:R0:W-:Y:S04]  /*7680*/  STL.64 [R1+0x268], R10 ;  /* 0x0002680a01007387 */ /* 0x0001e80000100a00 */
[----:B0-----:R-:W2:Y:S04]  /*7690*/  LDL.LU.64 R10, [R1+0xad0] ;  /* 0x000ad000010a7983 */ /* 0x001ea80000300a00 */
[----:B------:R-:W2:Y:S02]  /*76a0*/  LDL.LU.64 R8, [R1+0xac8] ;  /* 0x000ac80001087983 */ /* 0x000ea40000300a00 */
[----:B--2---:R-:W-:-:S15]  /*76b0*/  HMMA.16816.F32 R8, R12, R6, R8 ;  /* 0x000000060c08723c */ /* 0x004fde0000001808 */
[----:B------:R-:W-:-:S04]  /*76c0*/  NOP ;  /* 0x0000000000007918 */ /* 0x000fc80000000000 */
[----:B------:R0:W-:Y:S04]  /*76d0*/  STL.64 [R1+0x250], R8 ;  /* 0x0002500801007387 */ /* 0x0001e80000100a00 */
[----:B------:R-:W-:Y:S01]  /*76e0*/  STL.64 [R1+0x258], R10 ;  /* 0x0002580a01007387 */ /* 0x000fe20000100a00 */
[----:B0-----:R-:W-:Y:S02]  /*76f0*/  IMAD.MOV.U32 R9, RZ, RZ, R6 ;  /* 0x000000ffff097224 */ /* 0x001fe400078e0006 */
[----:B------:R-:W-:Y:S02]  /*7700*/  IMAD.MOV.U32 R8, RZ, RZ, R7 ;  /* 0x000000ffff087224 */ /* 0x000fe400078e0007 */
[----:B------:R-:W2:Y:S04]  /*7710*/  LDL.LU.64 R6, [R1+0xac0] ;  /* 0x000ac00001067983 */ /* 0x000ea80000300a00 */
[----:B------:R-:W2:Y:S02]  /*7720*/  LDL.LU.64 R4, [R1+0xab8] ;  /* 0x000ab80001047983 */ /* 0x000ea40000300a00 */
[----:B--2---:R-:W-:-:S15]  /*7730*/  HMMA.16816.F32 R4, R12, R26, R4 ;  /* 0x0000001a0c04723c */ /* 0x004fde0000001804 */
[----:B------:R-:W-:-:S04]  /*7740*/  NOP ;  /* 0x0000000000007918 */ /* 0x000fc80000000000 */
[----:B------:R-:W-:Y:S04]  /*7750*/  STL.64 [R1+0x300], R4 ;  /* 0x0003000401007387 */ /* 0x000fe80000100a00 */
[----:B------:R0:W-:Y:S04]  /*7760*/  STL.64 [R1+0x308], R6 ;  /* 0x0003080601007387 */ /* 0x0001e80000100a00 */
[----:B0-----:R-:W2:Y:S04]  /*7770*/  LDL.LU.64 R6, [R1+0xab0] ;  /* 0x000ab00001067983 */ /* 0x001ea80000300a00 */
[----:B------:R-:W2:Y:S04]  /*7780*/  LDL.LU.64 R4, [R1+0xaa8] ;  /* 0x000aa80001047983 */ /* 0x000ea80000300a00 */
[----:B------:R0:W-:Y:S04]  /*7790*/  STL.64 [R1+0xa50], R26 ;  /* 0x000a501a01007387 */ /* 0x0001e80000100a00 */
[----:B------:R-:W2:Y:S04]  /*77a0*/  LDL.LU R24, [R1+0x160] ;  /* 0x0001600001187983 */ /* 0x000ea80000300800 */
[----:B------:R-:W2:Y:S04]  /*77b0*/  LDL.LU R25, [R1+0x164] ;  /* 0x0001640001197983 */ /* 0x000ea80000300800 */
[----:B0-----:R-:W2:Y:S04]  /*77c0*/  LDL.LU R26, [R1+0x168] ;  /* 0x00016800011a7983 */ /* 0x001ea80000300800 */
[----:B------:R-:W2:Y:S01]  /*77d0*/  LDL.LU R27, [R1+0x16c] ;  /* 0x00016c00011b7983 */ /* 0x000ea20000300800 */
[----:B------:R-:W-:-:S02]  /*77e0*/  IMAD.MOV.U32 R20, RZ, RZ, R29 ;  /* 0x000000ffff147224 */ /* 0x000fc400078e001d */
[----:B---3--:R-:W-:Y:S02]  /*77f0*/  IMAD.MOV.U32 R11, RZ, RZ, R22 ;  /* 0x000000ffff0b7224 */ /* 0x008fe400078e0016 */
[----:B----4-:R-:W-:Y:S02]  /*7800*/  IMAD.MOV.U32 R21, RZ, RZ, R3 ;  /* 0x000000ffff157224 */ /* 0x010fe400078e0003 */
[----:B------:R-:W-:Y:S01]  /*7810*/  IMAD.MOV.U32 R10, RZ, RZ, R23 ;  /* 0x000000ffff0a7224 */ /* 0x000fe200078e0017 */
[C---:B--2---:R-:W-:Y:S08]  /*7820*/  HMMA.16816.F32 R4, R12.reuse, R18, R4 ;  /* 0x000000120c04723c */ /* 0x044ff00000001804 */
[----:B------:R-:W-:Y:S11]  /*7830*/  HMMA.16816.F32 R24, R12, R22, R24 ;  /* 0x000000160c18723c */ /* 0x000ff60000001818 */
[----:B------:R-:W-:-:S02]  /*7840*/  IMAD.MOV.U32 R29, RZ, RZ, R4 ;  /* 0x000000ffff1d7224 */ /* 0x000fc400078e0004 */
[----:B------:R-:W-:Y:S02]  /*7850*/  IMAD.MOV.U32 R22, RZ, RZ, R2 ;  /* 0x000000ffff167224 */ /* 0x000fe400078e0002 */
[----:B------:R-:W-:Y:S02]  /*7860*/  IMAD.MOV.U32 R3, RZ, RZ, R5 ;  /* 0x000000ffff037224 */ /* 0x000fe400078e0005 */
[----:B------:R-:W-:Y:S02]  /*7870*/  IMAD.MOV.U32 R23, RZ, RZ, R0 ;  /* 0x000000ffff177224 */ /* 0x000fe400078e0000 */
[----:B------:R-:W-:Y:S02]  /*7880*/  IMAD.MOV.U32 R2, RZ, RZ, R6 ;  /* 0x000000ffff027224 */ /* 0x000fe400078e0006 */
[----:B------:R-:W-:Y:S01]  /*7890*/  IMAD.MOV.U32 R0, RZ, RZ, R7 ;  /* 0x000000ffff007224 */ /* 0x000fe200078e0007 */
[----:B------:R0:W-:Y:S04]  /*78a0*/  STL.64 [R1+0x2f0], R24 ;  /* 0x0002f01801007387 */ /* 0x0001e80000100a00 */
[----:B------:R-:W-:Y:S04]  /*78b0*/  STL.64 [R1+0x2f8], R26 ;  /* 0x0002f81a01007387 */ /* 0x000fe80000100a00 */
[----:B------:R-:W2:Y:S04]  /*78c0*/  LDL.LU R4, [R1+0x40] ;  /* 0x0000400001047983 */ /* 0x000ea80000300800 */
[----:B------:R-:W2:Y:S04]  /*78d0*/  LDL.LU R5, [R1+0x44] ;  /* 0x0000440001057983 */ /* 0x000ea80000300800 */
[----:B------:R-:W3:Y:S04]  /*78e0*/  LDL.LU R6, [R1+0x48] ;  /* 0x0000480001067983 */ /* 0x000ee80000300800 */
[----:B------:R-:W3:Y:S01]  /*78f0*/  LDL.LU R7, [R1+0x4c] ;  /* 0x00004c0001077983 */ /* 0x000ee20000300800 */
[----:B0-----:R-:W-:-:S02]  /*7900*/  IMAD.MOV.U32 R25, RZ, RZ, R18 ;  /* 0x000000ffff197224 */ /* 0x001fc400078e0012 */
[----:B------:R-:W-:Y:S01]  /*7910*/  IMAD.MOV.U32 R24, RZ, RZ, R19 ;  /* 0x000000ffff187224 */ /* 0x000fe200078e0013 */
[----:B---3--:R0:W-:Y:S04]  /*7920*/  STL.64 [R1+0x9f8], R6 ;  /* 0x0009f80601007387 */ /* 0x0081e80000100a00 */
[----:B--2---:R-:W-:Y:S04]  /*7930*/  STL.64 [R1+0x9f0], R4 ;  /* 0x0009f00401007387 */ /* 0x004fe80000100a00 */
[----:B0-----:R-:W2:Y:S04]  /*7940*/  LDL R6, [R1+0x98] ;  /* 0x0000980001067983 */ /* 0x001ea80000100800 */
[----:B------:R-:W2:Y:S04]  /*7950*/  LDL R7, [R1+0x9c] ;  /* 0x00009c0001077983 */ /* 0x000ea80000100800 */
[----:B------:R-:W3:Y:S04]  /*7960*/  LDL.LU R16, [R1+0x20] ;  /* 0x0000200001107983 */ /* 0x000ee80000300800 */
[----:B------:R-:W3:Y:S04]  /*7970*/  LDL.LU R17, [R1+0x24] ;  /* 0x0000240001117983 */ /* 0x000ee80000300800 */
[----:B------:R-:W4:Y:S04]  /*7980*/  LDL.LU R18, [R1+0x28] ;  /* 0x0000280001127983 */ /* 0x000f280000300800 */
[----:B------:R-:W4:Y:S04]  /*7990*/  LDL.LU R19, [R1+0x2c] ;  /* 0x00002c0001137983 */ /* 0x000f280000300800 */
[----:B----4-:R-:W-:Y:S04]  /*79a0*/  STL.64 [R1+0xa08], R18 ;  /* 0x000a081201007387 */ /* 0x010fe80000100a00 */
[----:B---3--:R0:W-:Y:S04]  /*79b0*/  STL.64 [R1+0xa00], R16 ;  /* 0x000a001001007387 */ /* 0x0081e80000100a00 */
[----:B0-----:R-:W3:Y:S04]  /*79c0*/  LDL.LU R16, [R1+0x50] ;  /* 0x0000500001107983 */ /* 0x001ee80000300800 */
[----:B------:R-:W3:Y:S04]  /*79d0*/  LDL.LU R17, [R1+0x54] ;  /* 0x0000540001117983 */ /* 0x000ee80000300800 */
[----:B------:R-:W4:Y:S04]  /*79e0*/  LDL.LU R18, [R1+0x58] ;  /* 0x0000580001127983 */ /* 0x000f280000300800 */
[----:B------:R-:W4:Y:S01]  /*79f0*/  LDL.LU R19, [R1+0x5c] ;  /* 0x00005c0001137983 */ /* 0x000f220000300800 */
[----:B--2---:R-:W-:Y:S01]  /*7a00*/  HMMA.16816.F32 R20, R12, R6, R20 ;  /* 0x000000060c14723c */ /* 0x004fe20000001814 */
[----:B------:R-:W-:-:S02]  /*7a10*/  IMAD.MOV.U32 R26, RZ, RZ, R9 ;  /* 0x000000ffff1a7224 */ /* 0x000fc400078e0009 */
[----:B------:R-:W-:Y:S01]  /*7a20*/  IMAD.MOV.U32 R27, RZ, RZ, R8 ;  /* 0x000000ffff1b7224 */ /* 0x000fe200078e0008 */
[----:B----4-:R0:W-:Y:S04]  /*7a30*/  STL.64 [R1+0xa18], R18 ;  /* 0x000a181201007387 */ /* 0x0101e80000100a00 */
[----:B---3--:R-:W-:Y:S01]  /*7a40*/  STL.64 [R1+0xa10], R16 ;  /* 0x000a101001007387 */ /* 0x008fe20000100a00 */
[----:B0-----:R-:W-:Y:S02]  /*7a50*/  IMAD.MOV.U32 R18, RZ, RZ, R25 ;  /* 0x000000ffff127224 */ /* 0x001fe400078e0019 */
[----:B------:R-:W-:-:S05]  /*7a60*/  IMAD.MOV.U32 R19, RZ, RZ, R24 ;  /* 0x000000ffff137224 */ /* 0x000fca00078e0018 */
[----:B------:R-:W-:Y:S04]  /*7a70*/  STL.64 [R1+0xa28], R18 ;  /* 0x000a281201007387 */ /* 0x000fe80000100a00 */
[----:B------:R-:W-:Y:S04]  /*7a80*/  STL [R1+0x8e4], R0 ;  /* 0x0008e40001007387 */ /* 0x000fe80000100800 */
[----:B------:R-:W-:Y:S04]  /*7a90*/  STL [R1+0x8e0], R2 ;  /* 0x0008e00201007387 */ /* 0x000fe80000100800 */
[----:B------:R-:W-:Y:S04]  /*7aa0*/  STL [R1+0x8dc], R3 ;  /* 0x0008dc0301007387 */ /* 0x000fe80000100800 */
[----:B------:R-:W-:Y:S04]  /*7ab0*/  STL [R1+0x8d8], R29 ;  /* 0x0008d81d01007387 */ /* 0x000fe80000100800 */
[----:B------:R-:W-:Y:S04]  /*7ac0*/  STL.64 [R1+0x210], R20 ;  /* 0x0002101401007387 */ /* 0x000fe80000100a00 */
[----:B------:R-:W-:Y:S04]  /*7ad0*/  STL.64 [R1+0x218], R22 ;  /* 0x0002181601007387 */ /* 0x000fe80000100a00 */
[----:B------:R-:W-:Y:S04]  /*7ae0*/  STL.64 [R1+0xa68], R26 ;  /* 0x000a681a01007387 */ /* 0x000fe80000100a00 */
[----:B------:R0:W-:Y:S04]  /*7af0*/  STL.64 [R1+0xa20], R6 ;  /* 0x000a200601007387 */ /* 0x0001e80000100a00 */
[----:B------:R-:W2:Y:S04]  /*7b00*/  LDL.LU R4, [R1+0x60] ;  /* 0x0000600001047983 */ /* 0x000ea80000300800 */
[----:B------:R-:W2:Y:S04]  /*7b10*/  LDL.LU R5, [R1+0x64] ;  /* 0x0000640001057983 */ /* 0x000ea80000300800 */
[----:B0-----:R-:W3:Y:S04]  /*7b20*/  LDL.LU R6, [R1+0x68] ;  /* 0x0000680001067983 */ /* 0x001ee80000300800 */
[----:B------:R-:W3:Y:S04]  /*7b30*/  LDL.LU R7, [R1+0x6c] ;  /* 0x00006c0001077983 */ /* 0x000ee80000300800 */
[----:B------:R-:W4:Y:S04]  /*7b40*/  LDL.LU R20, [R1+0x130] ;  /* 0x0001300001147983 */ /* 0x000f280000300800 */
[----:B------:R-:W4:Y:S01]  /*7b50*/  LDL.LU R21, [R1+0x134] ;  /* 0x0001340001157983 */ /* 0x000f220000300800 */
[----:B------:R-:W-:-:S03]  /*7b60*/  IMAD.MOV.U32 R19, RZ, RZ, R10 ;  /* 0x000000ffff137224 */ /* 0x000fc600078e000a */
[----:B------:R-:W4:Y:S01]  /*7b70*/  LDL.LU R22, [R1+0x138] ;  /* 0x0001380001167983 */ /* 0x000f220000300800 */
[----:B------:R-:W-:-:S03]  /*7b80*/  IMAD.MOV.U32 R18, RZ, RZ, R11 ;  /* 0x000000ffff127224 */ /* 0x000fc600078e000b */
[----:B------:R-:W4:Y:S04]  /*7b90*/  LDL.LU R23, [R1+0x13c] ;  /* 0x00013c0001177983 */ /* 0x000f280000300800 */
[----:B------:R-:W2:Y:S04]  /*7ba0*/  LDL.LU R8, [R1+0x110] ;  /* 0x0001100001087983 */ /* 0x000ea80000300800 */
[----:B------:R-:W2:Y:S04]  /*7bb0*/  LDL.LU R9, [R1+0x114] ;  /* 0x0001140001097983 */ /* 0x000ea80000300800 */
[----:B------:R-:W2:Y:S04]  /*7bc0*/  LDL.LU R10, [R1+0x118] ;  /* 0x00011800010a7983 */ /* 0x000ea80000300800 */
[----:B------:R-:W2:Y:S04]  /*7bd0*/  LDL.LU R11, [R1+0x11c] ;  /* 0x00011c00010b7983 */ /* 0x000ea80000300800 */
[----:B--2---:R0:W-:Y:S04]  /*7be0*/  STL.64 [R1+0xaa0], R10 ;  /* 0x000aa00a01007387 */ /* 0x0041e80000100a00 */
[----:B------:R-:W-:Y:S04]  /*7bf0*/  STL.64 [R1+0xa98], R8 ;  /* 0x000a980801007387 */ /* 0x000fe80000100a00 */
[----:B0-----:R-:W4:Y:S04]  /*7c00*/  LDL.64 R10, [R1+0x88] ;  /* 0x00008800010a7983 */ /* 0x001f280000100a00 */
[----:B------:R-:W2:Y:S04]  /*7c10*/  LDL.LU.64 R26, [R1+0x18] ;  /* 0x00001800011a7983 */ /* 0x000ea80000300a00 */
[----:B---3--:R-:W-:Y:S04]  /*7c20*/  STL.64 [R1+0xa38], R6 ;  /* 0x000a380601007387 */ /* 0x008fe80000100a00 */
[----:B------:R0:W-:Y:S04]  /*7c30*/  STL.64 [R1+0xa30], R4 ;  /* 0x000a300401007387 */ /* 0x0001e80000100a00 */
[----:B0-----:R-:W3:Y:S04]  /*7c40*/  LDL.LU R4, [R1+0xc0] ;  /* 0x0000c00001047983 */ /* 0x001ee80000300800 */
[----:B------:R-:W3:Y:S04]  /*7c50*/  LDL.LU R5, [R1+0xc4] ;  /* 0x0000c40001057983 */ /* 0x000ee80000300800 */
[----:B------:R-:W2:Y:S04]  /*7c60*/  LDL.LU R6, [R1+0xc8] ;  /* 0x0000c80001067983 */ /* 0x000ea80000300800 */
[----:B------:R-:W2:Y:S04]  /*7c70*/  LDL.LU R7, [R1+0xcc] ;  /* 0x0000cc0001077983 */ /* 0x000ea80000300800 */
[----:B--2---:R-:W-:Y:S04]  /*7c80*/  STL.64 [R1+0xa48], R6 ;  /* 0x000a480601007387 */ /* 0x004fe80000100a00 */
[----:B---3--:R0:W-:Y:S04]  /*7c90*/  STL.64 [R1+0xa40], R4 ;  /* 0x000a400401007387 */ /* 0x0081e80000100a00 */
[----:B0-----:R-:W2:Y:S04]  /*7ca0*/  LDL.LU R4, [R1+0xd0] ;  /* 0x0000d00001047983 */ /* 0x001ea80000300800 */
[----:B------:R-:W2:Y:S04]  /*7cb0*/  LDL.LU R5, [R1+0xd4] ;  /* 0x0000d40001057983 */ /* 0x000ea80000300800 */
[----:B------:R-:W3:Y:S04]  /*7cc0*/  LDL.LU R6, [R1+0xd8] ;  /* 0x0000d80001067983 */ /* 0x000ee80000300800 */
[----:B------:R-:W3:Y:S01]  /*7cd0*/  LDL.LU R7, [R1+0xdc] ;  /* 0x0000dc0001077983 */ /* 0x000ee20000300800 */
[----:B----4-:R-:W-:Y:S03]  /*7ce0*/  HMMA.16816.F32 R20, R12, R10, R20 ;  /* 0x0000000a0c14723c */ /* 0x010fe60000001814 */
[----:B---3--:R-:W-:Y:S04]  /*7cf0*/  STL.64 [R1+0xa60], R6 ;  /* 0x000a600601007387 */ /* 0x008fe80000100a00 */
[----:B--2---:R0:W-:Y:S04]  /*7d00*/  STL.64 [R1+0xa58], R4 ;  /* 0x000a580401007387 */ /* 0x0041e80000100a00 */
[----:B0-----:R-:W2:Y:S04]  /*7d10*/  LDL.LU R4, [R1+0xe0] ;  /* 0x0000e00001047983 */ /* 0x001ea80000300800 */
[----:B------:R-:W2:Y:S04]  /*7d20*/  LDL.LU R5, [R1+0xe4] ;  /* 0x0000e40001057983 */ /* 0x000ea80000300800 */
[----:B------:R-:W3:Y:S04]  /*7d30*/  LDL.LU R6, [R1+0xe8] ;  /* 0x0000e80001067983 */ /* 0x000ee80000300800 */
[----:B------:R-:W3:Y:S01]  /*7d40*/  LDL.LU R7, [R1+0xec] ;  /* 0x0000ec0001077983 */ /* 0x000ee20000300800 */
[----:B------:R-:W-:-:S02]  /*7d50*/  IMAD.MOV.U32 R16, RZ, RZ, R10 ;  /* 0x000000ffff107224 */ /* 0x000fc400078e000a */
[----:B------:R-:W-:Y:S02]  /*7d60*/  IMAD.MOV.U32 R3, RZ, RZ, R11 ;  /* 0x000000ffff037224 */ /* 0x000fe400078e000b */
[----:B------:R-:W-:Y:S02]  /*7d70*/  IMAD.MOV.U32 R0, RZ, RZ, R22 ;  /* 0x000000ffff007224 */ /* 0x000fe400078e0016 */
[----:B------:R-:W-:Y:S01]  /*7d80*/  IMAD.MOV.U32 R2, RZ, RZ, R23 ;  /* 0x000000ffff027224 */ /* 0x000fe200078e0017 */
[----:B---3--:R-:W-:Y:S04]  /*7d90*/  STL.64 [R1+0xa78], R6 ;  /* 0x000a780601007387 */ /* 0x008fe80000100a00 */
[----:B--2---:R0:W-:Y:S04]  /*7da0*/  STL.64 [R1+0xa70], R4 ;  /* 0x000a700401007387 */ /* 0x0041e80000100a00 */
[----:B0-----:R-:W2:Y:S04]  /*7db0*/  LDL.LU R4, [R1+0xf0] ;  /* 0x0000f00001047983 */ /* 0x001ea80000300800 */
[----:B------:R-:W2:Y:S04]  /*7dc0*/  LDL.LU R5, [R1+0xf4] ;  /* 0x0000f40001057983 */ /* 0x000ea80000300800 */
[----:B------:R-:W2:Y:S04]  /*7dd0*/  LDL.LU R6, [R1+0xf8] ;  /* 0x0000f80001067983 */ /* 0x000ea80000300800 */
[----:B------:R-:W2:Y:S04]  /*7de0*/  LDL.LU R7, [R1+0xfc] ;  /* 0x0000fc0001077983 */ /* 0x000ea80000300800 */
[----:B------:R-:W3:Y:S04]  /*7df0*/  LDL.LU.64 R10, [R1+0xaa0] ;  /* 0x000aa000010a7983 */ /* 0x000ee80000300a00 */
[----:B------:R-:W3:Y:S04]  /*7e00*/  LDL.LU.64 R8, [R1+0xa98] ;  /* 0x000a980001087983 */ /* 0x000ee80000300a00 */
[----:B------:R-:W-:Y:S04]  /*7e10*/  STL.64 [R1+0x1a0], R20 ;  /* 0x0001a01401007387 */ /* 0x000fe80000100a00 */
[----:B------:R-:W3:Y:S04]  /*7e20*/  LDL.LU.64 R22, [R1+0xa90] ;  /* 0x000a900001167983 */ /* 0x000ee80000300a00 */
[----:B------:R0:W-:Y:S04]  /*7e30*/  STL [R1+0x91c], R2 ;  /* 0x00091c0201007387 */ /* 0x0001e80000100800 */
[----:B------:R1:W-:Y:S01]  /*7e40*/  STL [R1+0x918], R0 ;  /* 0x0009180001007387 */ /* 0x0003e20000100800 */
[----:B---3--:R-:W-:Y:S03]  /*7e50*/  HMMA.16816.F32 R12, R12, R22, R8 ;  /* 0x000000160c0c723c */ /* 0x008fe60000001808 */
[----:B------:R-:W2:Y:S04]  /*7e60*/  LDL.LU.64 R10, [R1+0xa88] ;  /* 0x000a8800010a7983 */ /* 0x000ea80000300a00 */
[----:B------:R-:W2:Y:S01]  /*7e70*/  LDL.LU.64 R8, [R1+0xa80] ;  /* 0x000a800001087983 */ /* 0x000ea20000300a00 */
[----:B0-----:R-:W-:-:S02]  /*7e80*/  IMAD.MOV.U32 R2, RZ, RZ, R26 ;  /* 0x000000ffff027224 */ /* 0x001fc400078e001a */
[----:B-1----:R-:W-:-:S09]  /*7e90*/  IMAD.MOV.U32 R0, RZ, RZ, R27 ;  /* 0x000000ffff007224 */ /* 0x002fd200078e001b */
[----:B------:R0:W-:Y:S04]  /*7ea0*/  STL.64 [R1+0x190], R12 ;  /* 0x0001900c01007387 */ /* 0x0001e80000100a00 */
[----:B------:R1:W-:Y:S04]  /*7eb0*/  STL.64 [R1+0x198], R14 ;  /* 0x0001980e01007387 */ /* 0x0003e80000100a00 */
[----:B0-----:R-:W3:Y:S04]  /*7ec0*/  LDL.LU R12, [R1+0x30] ;  /* 0x00003000010c7983 */ /* 0x001ee80000300800 */
[----:B------:R-:W3:Y:S04]  /*7ed0*/  LDL.LU R13, [R1+0x34] ;  /* 0x00003400010d7983 */ /* 0x000ee80000300800 */
[----:B-1----:R-:W3:Y:S04]  /*7ee0*/  LDL.LU R14, [R1+0x38] ;  /* 0x00003800010e7983 */ /* 0x002ee80000300800 */
[----:B------:R-:W3:Y:S01]  /*7ef0*/  LDL.LU R15, [R1+0x3c] ;  /* 0x00003c00010f7983 */ /* 0x000ee20000300800 */
[----:B--2---:R-:W-:-:S15]  /*7f00*/  HMMA.16816.F32 R4, R8, R26, R4 ;  /* 0x0000001a0804723c */ /* 0x004fde0000001804 */
[----:B------:R-:W-:-:S04]  /*7f10*/  NOP ;  /* 0x0000000000007918 */ /* 0x000fc80000000000 */
[----:B------:R-:W-:Y:S04]  /*7f20*/  STL.64 [R1+0x180], R4 ;  /* 0x0001800401007387 */ /* 0x000fe80000100a00 */
[----:B------:R0:W-:Y:S04]  /*7f30*/  STL.64 [R1+0x188], R6 ;  /* 0x0001880601007387 */ /* 0x0001e80000100a00 */
[----:B0-----:R-:W2:Y:S04]  /*7f40*/  LDL.LU.64 R6, [R1+0xa78] ;  /* 0x000a780001067983 */ /* 0x001ea80000300a00 */
[----:B------:R-:W2:Y:S04]  /*7f50*/  LDL.LU.64 R4, [R1+0xa70] ;  /* 0x000a700001047983 */ /* 0x000ea80000300a00 */
[----:B------:R-:W2:Y:S02]  /*7f60*/  LDL.LU.64 R26, [R1+0xa68] ;  /* 0x000a6800011a7983 */ /* 0x000ea40000300a00 */
[----:B--2---:R-:W-:Y:S02]  /*7f70*/  HMMA.16816.F32 R24, R8, R26, R4 ;  /* 0x0000001a0818723c */ /* 0x004fe40000001804 */
[----:B------:R-:W2:Y:S04]  /*7f80*/  LDL.LU.64 R6, [R1+0xa60] ;  /* 0x000a600001067983 */ /* 0x000ea80000300a00 */
[----:B------:R-:W2:-:S13]  /*7f90*/  LDL.LU.64 R4, [R1+0xa58] ;  /* 0x000a580001047983 */ /* 0x000e9a0000300a00 */
[----:B------:R-:W-:Y:S04]  /*7fa0*/  STL.64 [R1+0x170], R24 ;  /* 0x0001701801007387 */ /* 0x000fe80000100a00 */
[----:B------:R0:W-:Y:S04]  /*7fb0*/  STL.64 [R1+0x178], R26 ;  /* 0x0001781a01007387 */ /* 0x0001e80000100a00 */
[----:B0-----:R-:W2:Y:S02]  /*7fc0*/  LDL.LU.64 R26, [R1+0xa50] ;  /* 0x000a5000011a7983 */ /* 0x001ea40000300a00 */
[----:B--2---:R-:W-:-:S15]  /*7fd0*/  HMMA.16816.F32 R4, R8, R26, R4 ;  /* 0x0000001a0804723c */ /* 0x004fde0000001804 */
[----:B------:R-:W-:-:S04]  /*7fe0*/  NOP ;  /* 0x0000000000007918 */ /* 0x000fc80000000000 */
[----:B------:R-:W-:Y:S04]  /*7ff0*/  STL.64 [R1+0x160], R4 ;  /* 0x0001600401007387 */ /* 0x000fe80000100a00 */
[----:B------:R0:W-:Y:S04]  /*8000*/  STL.64 [R1+0x168], R6 ;  /* 0x0001680601007387 */ /* 0x0001e80000100a00 */
[----:B0-----:R-:W2:Y:S04]  /*8010*/  LDL.LU.64 R6, [R1+0xa48] ;  /* 0x000a480001067983 */ /* 0x001ea80000300a00 */
[----:B------:R-:W2:Y:S04]  /*8020*/  LDL.LU.64 R4, [R1+0xa40] ;  /* 0x000a400001047983 */ /* 0x000ea80000300a00 */
[----:B------:R0:W-:Y:S02]  /*8030*/  STL.64 [R1+0x9b8], R26 ;  /* 0x0009b81a01007387 */ /* 0x0001e40000100a00 */
[----:B0-----:R-:W-:-:S02]  /*8040*/  MOV R26, R16 ;  /* 0x00000010001a7202 */ /* 0x001fc40000000f00 */
[----:B--2---:R-:W-:Y:S01]  /*8050*/  HMMA.16816.F32 R16, R8, R18, R4 ;  /* 0x000000120810723c */ /* 0x004fe20000001804 */
[----:B------:R-:W2:Y:S04]  /*8060*/  LDL.LU.64 R6, [R1+0xa38] ;  /* 0x000a380001067983 */ /* 0x000ea80000300a00 */
[----:B------:R-:W2:-:S14]  /*8070*/  LDL.LU.64 R4, [R1+0xa30] ;  /* 0x000a300001047983 */ /* 0x000e9c0000300a00 */
[----:B------:R-:W-:Y:S04]  /*8080*/  STL.64 [R1+0x150], R16 ;  /* 0x0001501001007387 */ /* 0x000fe80000100a00 */
        /* <DEDUP_REMOVED lines=14> */
[----:B0-----:R-:W4:Y:S04]  /*8170*/  LDL.LU.64 R6, [R1+0x9f8] ;  /* 0x0009f80001067983 */ /* 0x001f280000300a00 */
[----:B------:R-:W4:Y:S01]  /*8180*/  LDL.LU.64 R4, [R1+0x9f0] ;  /* 0x0009f00001047983 */ /* 0x000f220000300a00 */
[----:B------:R-:W-:Y:S01]  /*8190*/  IMAD.MOV.U32 R27, RZ, RZ, R3 ;  /* 0x000000ffff1b7224 */ /* 0x000fe200078e0003 */
[C---:B---3--:R-:W-:Y:S08]  /*81a0*/  HMMA.16816.F32 R12, R8.reuse, R22, R12 ;  /* 0x00000016080c723c */ /* 0x048ff0000000180c */
[----:B----4-:R-:W-:Y:S01]  /*81b0*/  HMMA.16816.F32 R24, R8, R26, R4 ;  /* 0x0000001a0818723c */ /* 0x010fe20000001804 */
[----:B------:R-:W3:Y:S04]  /*81c0*/  LDL.LU.64 R6, [R1+0x9e8] ;  /* 0x0009e80001067983 */ /* 0x000ee80000300a00 */
[----:B------:R-:W4:Y:S04]  /*81d0*/  LDL.LU.64 R4, [R1+0x9e0] ;  /* 0x0009e00001047983 */ /* 0x000f280000300a00 */
[----:B------:R0:W-:Y:S10]  /*81e0*/  STL.64 [R1+0x968], R22 ;  /* 0x0009681601007387 */ /* 0x0001f40000100a00 */
[----:B------:R-:W-:Y:S04]  /*81f0*/  STL.64 [R1+0x110], R24 ;  /* 0x0001101801007387 */ /* 0x000fe80000100a00 */
[----:B------:R-:W-:Y:S04]  /*8200*/  STL.64 [R1+0x118], R26 ;  /* 0x0001181a01007387 */ /* 0x000fe80000100a00 */
[----:B------:R-:W-:Y:S04]  /*8210*/  STL.64 [R1+0xf0], R12 ;  /* 0x0000f00c01007387 */ /* 0x000fe80000100a00 */
[----:B------:R-:W-:Y:S01]  /*8220*/  STL.64 [R1+0xf8], R14 ;  /* 0x0000f80e01007387 */ /* 0x000fe20000100a00 */
[----:B---3--:R-:W-:-:S02]  /*8230*/  IMAD.MOV.U32 R9, RZ, RZ, R6 ;  /* 0x000000ffff097224 */ /* 0x008fc400078e0006 */
[----:B------:R-:W-:Y:S02]  /*8240*/  IMAD.MOV.U32 R10, RZ, RZ, R7 ;  /* 0x000000ffff0a7224 */ /* 0x000fe400078e0007 */
[----:B----4-:R-:W-:Y:S02]  /*8250*/  IMAD.MOV.U32 R8, RZ, RZ, R5 ;  /* 0x000000ffff087224 */ /* 0x010fe400078e0005 */
[----:B------:R-:W2:Y:S04]  /*8260*/  LDL.LU R5, [R1+0x9d8] ;  /* 0x0009d80001057983 */ /* 0x000ea80000300800 */
[----:B------:R-:W2:Y:S04]  /*8270*/  LDL.LU R6, [R1+0x9d4] ;  /* 0x0009d40001067983 */ /* 0x000ea80000300800 */
[----:B------:R-:W2:Y:S04]  /*8280*/  LDL.LU R7, [R1+0x9d0] ;  /* 0x0009d00001077983 */ /* 0x000ea80000300800 */
[----:B------:R-:W3:Y:S04]  /*8290*/  LDL.LU R11, [R1+0x1cc] ;  /* 0x0001cc00010b7983 */ /* 0x000ee80000300800 */
[----:B0-----:R-:W4:Y:S04]  /*82a0*/  LDL.64 R22, [R1+0x88] ;  /* 0x0000880001167983 */ /* 0x001f280000100a00 */
[----:B----4-:R0:W-:Y:S04]  /*82b0*/  STL.64 [R1+0x980], R22 ;  /* 0x0009801601007387 */ /* 0x0101e80000100a00 */
[----:B---3--:R1:W-:Y:S04]  /*82c0*/  STL.64 [R1+0x938], R10 ;  /* 0x0009380a01007387 */ /* 0x0083e80000100a00 */
[----:B------:R-:W-:Y:S04]  /*82d0*/  STL.64 [R1+0x930], R8 ;  /* 0x0009300801007387 */ /* 0x000fe80000100a00 */
[----:B0-----:R-:W3:Y:S01]  /*82e0*/  LDL.64 R22, [R1+0x98] ;  /* 0x0000980001167983 */ /* 0x001ee20000100a00 */
[----:B-1----:R-:W-:-:S02]  /*82f0*/  IMAD.MOV.U32 R10, RZ, RZ, R2 ;  /* 0x000000ffff0a7224 */ /* 0x002fc400078e0002 */
[----:B------:R-:W-:-:S07]  /*8300*/  IMAD.MOV.U32 R11, RZ, RZ, R0 ;  /* 0x000000ffff0b7224 */ /* 0x000fce00078e0000 */
[----:B--2---:R-:W-:Y:S01]  /*8310*/  HMMA.16816.F32 R16, R4, R10, R16 ;  /* 0x0000000a0410723c */ /* 0x004fe20000001810 */
[----:B---3--:R-:W-:Y:S04]  /*8320*/  STL.64 [R1+0x998], R22 ;  /* 0x0009981601007387 */ /* 0x008fe80000100a00 */
[----:B------:R-:W2:-:S14]  /*8330*/  LDL.LU R12, [R1+0x1b0] ;  /* 0x0001b000010c7983 */ /* 0x000e9c0000300800 */
[----:B------:R-:W-:Y:S04]  /*8340*/  STL.64 [R1+0xe0], R16 ;  /* 0x0000e01001007387 */ /* 0x000fe80000100a00 */
[----:B------:R-:W-:Y:S04]  /*8350*/  STL.64 [R1+0xe8], R18 ;  /* 0x0000e81201007387 */ /* 0x000fe80000100a00 */
[----:B------:R-:W2:Y:S04]  /*8360*/  LDL.LU R13, [R1+0x1b4] ;  /* 0x0001b400010d7983 */ /* 0x000ea80000300800 */
[----:B------:R-:W3:Y:S04]  /*8370*/  LDL.LU R14, [R1+0x1b8] ;  /* 0x0001b800010e7983 */ /* 0x000ee80000300800 */
[----:B------:R-:W3:Y:S04]  /*8380*/  LDL.LU R15, [R1+0x1bc] ;  /* 0x0001bc00010f7983 */ /* 0x000ee80000300800 */
[----:B---3--:R-:W-:Y:S04]  /*8390*/  STL.64 [R1+0x9c8], R14 ;  /* 0x0009c80e01007387 */ /* 0x008fe80000100a00 */
[----:B--2---:R0:W-:Y:S04]  /*83a0*/  STL.64 [R1+0x9c0], R12 ;  /* 0x0009c00c01007387 */ /* 0x0041e80000100a00 */
[----:B0-----:R-:W2:Y:S04]  /*83b0*/  LDL.LU R12, [R1+0x120] ;  /* 0x00012000010c7983 */ /* 0x001ea80000300800 */
[----:B------:R-:W2:Y:S04]  /*83c0*/  LDL.LU R13, [R1+0x124] ;  /* 0x00012400010d7983 */ /* 0x000ea80000300800 */
[----:B------:R-:W2:Y:S04]  /*83d0*/  LDL.LU R14, [R1+0x128] ;  /* 0x00012800010e7983 */ /* 0x000ea80000300800 */
[----:B------:R-:W2:Y:S04]  /*83e0*/  LDL.LU R15, [R1+0x12c] ;  /* 0x00012c00010f7983 */ /* 0x000ea80000300800 */
[----:B------:R-:W2:Y:S04]  /*83f0*/  LDL.LU.64 R26, [R1+0x8] ;  /* 0x00000800011a7983 */ /* 0x000ea80000300a00 */
[----:B------:R-:W3:Y:S04]  /*8400*/  LDL.LU R16, [R1+0x200] ;  /* 0x0002000001107983 */ /* 0x000ee80000300800 */
[----:B------:R-:W3:Y:S04]  /*8410*/  LDL.LU R17, [R1+0x204] ;  /* 0x0002040001117983 */ /* 0x000ee80000300800 */
[----:B------:R-:W3:Y:S04]  /*8420*/  LDL.LU R18, [R1+0x208] ;  /* 0x0002080001127983 */ /* 0x000ee80000300800 */
[----:B------:R-:W3:Y:S04]  /*8430*/  LDL.LU R19, [R1+0x20c] ;  /* 0x00020c0001137983 */ /* 0x000ee80000300800 */
[----:B------:R-:W4:Y:S04]  /*8440*/  LDL.LU.64 R22, [R1+0xa8] ;  /* 0x0000a80001167983 */ /* 0x000f280000300a00 */
[----:B----4-:R0:W-:Y:S04]  /*8450*/  STL.64 [R1+0x9b0], R22 ;  /* 0x0009b01601007387 */ /* 0x0101e80000100a00 */
[----:B0-----:R-:W3:Y:S04]  /*8460*/  LDL.LU.64 R22, [R1+0xb8] ;  /* 0x0000b80001167983 */ /* 0x001ee80000300a00 */
[----:B------:R0:W-:Y:S04]  /*8470*/  STL.64 [R1+0x960], R10 ;  /* 0x0009600a01007387 */ /* 0x0001e80000100a00 */
[----:B------:R-:W4:Y:S04]  /*8480*/  LDL.LU R8, [R1+0x1f0] ;  /* 0x0001f00001087983 */ /* 0x000f280000300800 */
[----:B------:R-:W4:Y:S04]  /*8490*/  LDL.LU R9, [R1+0x1f4] ;  /* 0x0001f40001097983 */ /* 0x000f280000300800 */
[----:B0-----:R-:W2:Y:S04]  /*84a0*/  LDL.LU R10, [R1+0x1f8] ;  /* 0x0001f800010a7983 */ /* 0x001ea80000300800 */
[----:B------:R-:W2:Y:S04]  /*84b0*/  LDL.LU R11, [R1+0x1fc] ;  /* 0x0001fc00010b7983 */ /* 0x000ea80000300800 */
[----:B--2---:R-:W-:Y:S04]  /*84c0*/  STL.64 [R1+0x978], R10 ;  /* 0x0009780a01007387 */ /* 0x004fe80000100a00 */
[----:B----4-:R0:W-:Y:S04]  /*84d0*/  STL.64 [R1+0x970], R8 ;  /* 0x0009700801007387 */ /* 0x0101e80000100a00 */
[----:B0-----:R-:W2:Y:S04]  /*84e0*/  LDL.LU R8, [R1+0x220] ;  /* 0x0002200001087983 */ /* 0x001ea80000300800 */
[----:B------:R-:W2:Y:S04]  /*84f0*/  LDL.LU R9, [R1+0x224] ;  /* 0x0002240001097983 */ /* 0x000ea80000300800 */
[----:B------:R-:W4:Y:S04]  /*8500*/  LDL.LU R10, [R1+0x228] ;  /* 0x00022800010a7983 */ /* 0x000f280000300800 */
[----:B------:R-:W4:Y:S01]  /*8510*/  LDL.LU R11, [R1+0x22c] ;  /* 0x00022c00010b7983 */ /* 0x000f220000300800 */
[----:B------:R-:W-:Y:S03]  /*8520*/  HMMA.16816.F32 R12, R4, R26, R12 ;  /* 0x0000001a040c723c */ /* 0x000fe6000000180c */
[----:B----4-:R-:W-:Y:S04]  /*8530*/  STL.64 [R1+0x990], R10 ;  /* 0x0009900a01007387 */ /* 0x010fe80000100a00 */
[----:B--2---:R0:W-:Y:S04]  /*8540*/  STL.64 [R1+0x988], R8 ;  /* 0x0009880801007387 */ /* 0x0041e80000100a00 */
[----:B0-----:R-:W2:Y:S04]  /*8550*/  LDL.LU R8, [R1+0x230] ;  /* 0x0002300001087983 */ /* 0x001ea80000300800 */
[----:B------:R-:W2:Y:S04]  /*8560*/  LDL.LU R9, [R1+0x234] ;  /* 0x0002340001097983 */ /* 0x000ea80000300800 */
[----:B------:R-:W4:Y:S04]  /*8570*/  LDL.LU R10, [R1+0x238] ;  /* 0x00023800010a7983 */ /* 0x000f280000300800 */
[----:B------:R-:W4:Y:S01]  /*8580*/  LDL.LU R11, [R1+0x23c] ;  /* 0x00023c00010b7983 */ /* 0x000f220000300800 */
[----:B------:R-:W-:-:S02]  /*8590*/  IMAD.MOV.U32 R2, RZ, RZ, R26 ;  /* 0x000000ffff027224 */ /* 0x000fc400078e001a */
[----:B------:R-:W-:Y:S01]  /*85a0*/  IMAD.MOV.U32 R0, RZ, RZ, R27 ;  /* 0x000000ffff007224 */ /* 0x000fe200078e001b */
[----:B----4-:R-:W-:Y:S04]  /*85b0*/  STL.64 [R1+0x9a8], R10 ;  /* 0x0009a80a01007387 */ /* 0x010fe80000100a00 */
[----:B--2---:R0:W-:Y:S04]  /*85c0*/  STL.64 [R1+0x9a0], R8 ;  /* 0x0009a00801007387 */ /* 0x0041e80000100a00 */
[----:B0-----:R-:W2:Y:S04]  /*85d0*/  LDL.LU R8, [R1+0x240] ;  /* 0x0002400001087983 */ /* 0x001ea80000300800 */
[----:B------:R-:W2:Y:S04]  /*85e0*/  LDL.LU R9, [R1+0x244] ;  /* 0x0002440001097983 */ /* 0x000ea80000300800 */
[----:B------:R-:W2:Y:S04]  /*85f0*/  LDL.LU R10, [R1+0x248] ;  /* 0x00024800010a7983 */ /* 0x000ea80000300800 */
[----:B------:R-:W2:Y:S04]  /*8600*/  LDL.LU R11, [R1+0x24c] ;  /* 0x00024c00010b7983 */ /* 0x000ea80000300800 */
[----:B------:R-:W-:Y:S04]  /*8610*/  STL.64 [R1+0xd0], R12 ;  /* 0x0000d00c01007387 */ /* 0x000fe80000100a00 */
[----:B------:R0:W-:Y:S04]  /*8620*/  STL.64 [R1+0xd8], R14 ;  /* 0x0000d80e01007387 */ /* 0x0001e80000100a00 */
[----:B0-----:R-:W4:Y:S04]  /*8630*/  LDL.LU.64 R14, [R1+0x9c8] ;  /* 0x0009c800010e7983 */ /* 0x001f280000300a00 */
[----:B------:R-:W4:Y:S04]  /*8640*/  LDL.LU.64 R12, [R1+0x9c0] ;  /* 0x0009c000010c7983 */ /* 0x000f280000300a00 */
[----:B------:R-:W4:Y:S01]  /*8650*/  LDL.LU.64 R26, [R1+0x9b8] ;  /* 0x0009b800011a7983 */ /* 0x000f220000300a00 */
[C---:B---3--:R-:W-:Y:S08]  /*8660*/  HMMA.16816.F32 R16, R4.reuse, R22, R16 ;  /* 0x000000160410723c */ /* 0x048ff00000001810 */
[----:B----4-:R-:W-:-:S15]  /*8670*/  HMMA.16816.F32 R12, R4, R26, R12 ;  /* 0x0000001a040c723c */ /* 0x010fde000000180c */
[----:B------:R-:W-:-:S04]  /*8680*/  NOP ;  /* 0x0000000000007918 */ /* 0x000fc80000000000 */
[----:B------:R0:W-:Y:S04]  /*8690*/  STL.64 [R1+0xc0], R12 ;  /* 0x0000c00c01007387 */ /* 0x0001e80000100a00 */
[----:B------:R1:W-:Y:S01]  /*86a0*/  STL.64 [R1+0xc8], R14 ;  /* 0x0000c80e01007387 */ /* 0x0003e20000100a00 */
[----:B0-----:R-:W-:Y:S02]  /*86b0*/  IMAD.MOV.U32 R13, RZ, RZ, R23 ;  /* 0x000000ffff0d7224 */ /* 0x001fe400078e0017 */
[----:B-1----:R-:W-:Y:S02]  /*86c0*/  IMAD.MOV.U32 R14, RZ, RZ, R22 ;  /* 0x000000ffff0e7224 */ /* 0x002fe400078e0016 */
[----:B------:R-:W2:Y:S04]  /*86d0*/  LDL.LU.64 R22, [R1+0x9b0] ;  /* 0x0009b00001167983 */ /* 0x000ea80000300a00 */
[----:B------:R-:W3:Y:S04]  /*86e0*/  LDL R12, [R1+0x3c8] ;  /* 0x0003c800010c7983 */ /* 0x000ee80000100800 */
[----:B------:R0:W-:Y:S04]  /*86f0*/  STL.64 [R1+0x788], R18 ;  /* 0x0007881201007387 */ /* 0x0001e80000100a00 */
[----:B------:R1:W-:Y:S01]  /*8700*/  STL.64 [R1+0x780], R16 ;  /* 0x0007801001007387 */ /* 0x0003e20000100a00 */
[----:B0-----:R-:W-:-:S02]  /*8710*/  IMAD.MOV.U32 R18, RZ, RZ, R2 ;  /* 0x000000ffff127224 */ /* 0x001fc400078e0002 */
[----:B------:R-:W-:-:S05]  /*8720*/  IMAD.MOV.U32 R19, RZ, RZ, R0 ;  /* 0x000000ffff137224 */ /* 0x000fca00078e0000 */
[----:B------:R0:W-:Y:S04]  /*8730*/  STL.64 [R1+0x940], R18 ;  /* 0x0009401201007387 */ /* 0x0001e80000100a00 */
[----:B-1----:R-:W4:Y:S04]  /*8740*/  LDL.LU R16, [R1+0x1e0] ;  /* 0x0001e00001107983 */ /* 0x002f280000300800 */
[----:B------:R-:W4:Y:S04]  /*8750*/  LDL.LU R17, [R1+0x1e4] ;  /* 0x0001e40001117983 */ /* 0x000f280000300800 */
[----:B0-----:R-:W4:Y:S04]  /*8760*/  LDL.LU R18, [R1+0x1e8] ;  /* 0x0001e80001127983 */ /* 0x001f280000300800 */
[----:B------:R-:W4:Y:S01]  /*8770*/  LDL.LU R19, [R1+0x1ec] ;  /* 0x0001ec0001137983 */ /* 0x000f220000300800 */
[----:B--2---:R-:W-:Y:S01]  /*8780*/  HMMA.16816.F32 R8, R4, R22, R8 ;  /* 0x000000160408723c */ /* 0x004fe20000001808 */
[----:B------:R-:W-:-:S02]  /*8790*/  IMAD.MOV.U32 R25, RZ, RZ, R22 ;  /* 0x000000ffff197224 */ /* 0x000fc400078e0016 */
[----:B------:R-:W-:-:S15]  /*87a0*/  IMAD.MOV.U32 R15, RZ, RZ, R23 ;  /* 0x000000ffff0f7224 */ /* 0x000fde00078e0017 */
[----:B------:R-:W-:Y:S01]  /*87b0*/  NOP ;  /* 0x0000000000007918 */ /* 0x000fe20000000000 */
[----:B------:R-:W-:Y:S04]  /*87c0*/  STL.64 [R1+0x100], R8 ;  /* 0x0001000801007387 */ /* 0x000fe80000100a00 */
[----:B------:R0:W-:Y:S04]  /*87d0*/  STL.64 [R1+0x108], R10 ;  /* 0x0001080a01007387 */ /* 0x0001e80000100a00 */
[----:B0-----:R-:W2:Y:S04]  /*87e0*/  LDL.LU.64 R10, [R1+0x9a8] ;  /* 0x0009a800010a7983 */ /* 0x001ea80000300a00 */
[----:B------:R-:W2:Y:S04]  /*87f0*/  LDL.LU.64 R8, [R1+0x9a0] ;  /* 0x0009a00001087983 */ /* 0x000ea80000300a00 */
[----:B------:R-:W2:Y:S02]  /*8800*/  LDL.LU.64 R22, [R1+0x998] ;  /* 0x0009980001167983 */ /* 0x000ea40000300a00 */
[----:B--2---:R-:W-:Y:S01]  /*8810*/  HMMA.16816.F32 R8, R4, R22, R8 ;  /* 0x000000160408723c */ /* 0x004fe20000001808 */
[----:B------:R-:W-:-:S15]  /*8820*/  IMAD.MOV.U32 R2, RZ, RZ, R23 ;  /* 0x000000ffff027224 */ /* 0x000fde00078e0017 */
[----:B------:R-:W-:-:S03]  /*8830*/  NOP ;  /* 0x0000000000007918 */ /* 0x000fc60000000000 */
        /* <DEDUP_REMOVED lines=13> */
[----:B--2---:R-:W-:Y:S02]  /*8910*/  HMMA.16816.F32 R4, R4, R22, R8 ;  /* 0x000000160404723c */ /* 0x004fe40000001808 */
[----:B------:R-:W4:Y:S01]  /*8920*/  LDL.LU.64 R10, [R1+0x960] ;  /* 0x00096000010a7983 */ /* 0x000f220000300a00 */
[----:B------:R-:W-:-:S02]  /*8930*/  IMAD.MOV.U32 R3, RZ, RZ, R22 ;  /* 0x000000ffff037224 */ /* 0x000fc400078e0016 */
[----:B------:R-:W-:-:S14]  /*8940*/  IMAD.MOV.U32 R29, RZ, RZ, R23 ;  /* 0x000000ffff1d7224 */ /* 0x000fdc00078e0017 */
[----:B------:R0:W-:Y:S04]  /*8950*/  STL.64 [R1+0x330], R4 ;  /* 0x0003300401007387 */ /* 0x0001e80000100a00 */
[----:B------:R1:W-:Y:S04]  /*8960*/  STL.64 [R1+0x338], R6 ;  /* 0x0003380601007387 */ /* 0x0003e80000100a00 */
[----:B------:R-:W4:Y:S04]  /*8970*/  LDL.LU.64 R22, [R1+0x958] ;  /* 0x0009580001167983 */ /* 0x000f280000300a00 */
[----:B------:R-:W4:Y:S04]  /*8980*/  LDL.LU.64 R20, [R1+0x950] ;  /* 0x0009500001147983 */ /* 0x000f280000300a00 */
[----:B0-----:R-:W2:Y:S01]  /*8990*/  LDL.LU R4, [R1+0x1d0] ;  /* 0x0001d00001047983 */ /* 0x001ea20000300800 */
[----:B-1----:R-:W-:-:S03]  /*89a0*/  IMAD.MOV.U32 R7, RZ, RZ, R28 ;  /* 0x000000ffff077224 */ /* 0x002fc600078e001c */
[----:B------:R-:W2:Y:S04]  /*89b0*/  LDL.LU R5, [R1+0x1d4] ;  /* 0x0001d40001057983 */ /* 0x000ea80000300800 */
[----:B------:R-:W2:Y:S04]  /*89c0*/  LDL.LU R6, [R1+0x1d8] ;  /* 0x0001d80001067983 */ /* 0x000ea80000300800 */
[----:B------:R-:W2:Y:S01]  /*89d0*/  LDL.LU R28, [R1+0x948] ;  /* 0x00094800011c7983 */ /* 0x000ea20000300800 */
[----:B----4-:R-:W-:Y:S03]  /*89e0*/  HMMA.16816.F32 R8, R20, R10, R16 ;  /* 0x0000000a1408723c */ /* 0x010fe60000001810 */
[----:B------:R-:W2:-:S15]  /*89f0*/  LDL.LU.64 R18, [R1+0x940] ;  /* 0x0009400001127983 */ /* 0x000e9e0000300a00 */
[----:B------:R-:W-:Y:S01]  /*8a00*/  NOP ;  /* 0x0000000000007918 */ /* 0x000fe20000000000 */
[----:B------:R-:W-:Y:S04]  /*8a10*/  STL.64 [R1+0x320], R8 ;  /* 0x0003200801007387 */ /* 0x000fe80000100a00 */
[----:B------:R0:W-:Y:S04]  /*8a20*/  STL.64 [R1+0x328], R10 ;  /* 0x0003280a01007387 */ /* 0x0001e80000100a00 */
[----:B0-----:R-:W4:Y:S04]  /*8a30*/  LDL.LU.64 R10, [R1+0x938] ;  /* 0x00093800010a7983 */ /* 0x001f280000300a00 */
[----:B------:R-:W4:Y:S04]  /*8a40*/  LDL.LU.64 R8, [R1+0x930] ;  /* 0x0009300001087983 */ /* 0x000f280000300a00 */
[----:B------:R-:W-:Y:S01]  /*8a50*/  STL.64 [R1+0x928], R24 ;  /* 0x0009281801007387 */ /* 0x000fe20000100a00 */
[----:B--2---:R-:W-:-:S15]  /*8a60*/  HMMA.16816.F32 R16, R20, R18, R4 ;  /* 0x000000121410723c */ /* 0x004fde0000001804 */
[----:B------:R-:W-:-:S04]  /*8a70*/  NOP ;  /* 0x0000000000007918 */ /* 0x000fc80000000000 */
[----:B------:R-:W-:Y:S01]  /*8a80*/  STL.64 [R1+0x2c0], R16 ;  /* 0x0002c01001007387 */ /* 0x000fe20000100a00 */
[----:B----4-:R-:W-:Y:S03]  /*8a90*/  HMMA.16816.F32 R4, R20, R26, R8 ;  /* 0x0000001a1404723c */ /* 0x010fe60000001808 */
[----:B------:R-:W-:Y:S04]  /*8aa0*/  STL.64 [R1+0x2c8], R18 ;  /* 0x0002c81201007387 */ /* 0x000fe80000100a00 */
[----:B------:R-:W0:Y:S04]  /*8ab0*/  LDSM.16.MT88.4 R8, [R28+0x8000] ;  /* 0x008000001c08783b */ /* 0x000e280000004200 */
[----:B---3--:R-:W-:Y:S04]  /*8ac0*/  LDSM.16.M88.4 R16, [R12+UR5+0x10800] ;  /* 0x010800050c10783b */ /* 0x008fe80008000200 */
[----:B------:R-:W-:Y:S04]  /*8ad0*/  LDSM.16.M88.4 R24, [R12+UR5+0x11800] ;  /* 0x011800050c18783b */ /* 0x000fe80008000200 */
[----:B------:R-:W-:Y:S04]  /*8ae0*/  STL.64 [R1+0x2b0], R4 ;  /* 0x0002b00401007387 */ /* 0x000fe80000100a00 */
[----:B------:R-:W-:Y:S04]  /*8af0*/  STL.64 [R1+0x2b8], R6 ;  /* 0x0002b80601007387 */ /* 0x000fe80000100a00 */
[----:B------:R-:W1:Y:S04]  /*8b00*/  LDSM.16.M88.4 R4, [R12+UR5+0x10000] ;  /* 0x010000050c04783b */ /* 0x000e680008000200 */
[----:B0-----:R-:W-:Y:S04]  /*8b10*/  STL.64 [R1+0x8c8], R10 ;  /* 0x0008c80a01007387 */ /* 0x001fe80000100a00 */
[----:B------:R0:W-:Y:S04]  /*8b20*/  STL.64 [R1+0x8c0], R8 ;  /* 0x0008c00801007387 */ /* 0x0001e80000100a00 */
[----:B-1----:R1:W-:Y:S04]  /*8b30*/  STL.64 [R1+0x60], R4 ;  /* 0x0000600401007387 */ /* 0x0023e80000100a00 */
[----:B------:R-:W-:Y:S04]  /*8b40*/  STL.64 [R1+0x68], R6 ;  /* 0x0000680601007387 */ /* 0x000fe80000100a00 */
[----:B------:R-:W-:Y:S04]  /*8b50*/  STL.64 [R1+0x50], R16 ;  /* 0x0000501001007387 */ /* 0x000fe80000100a00 */
[----:B------:R-:W-:Y:S04]  /*8b60*/  STL.64 [R1+0x58], R18 ;  /* 0x0000581201007387 */ /* 0x000fe80000100a00 */
[----:B------:R-:W-:Y:S04]  /*8b70*/  STL.64 [R1+0x30], R24 ;  /* 0x0000301801007387 */ /* 0x000fe80000100a00 */
[----:B------:R-:W-:Y:S04]  /*8b80*/  STL.64 [R1+0x38], R26 ;  /* 0x0000381a01007387 */ /* 0x000fe80000100a00 */
[----:B------:R-:W2:Y:S01]  /*8b90*/  LDSM.16.M88.4 R24, [R12+UR5+0x12000] ;  /* 0x012000050c18783b */ /* 0x000ea20008000200 */
[----:B0-----:R-:W-:-:S02]  /*8ba0*/  IMAD.MOV.U32 R9, RZ, RZ, R4 ;  /* 0x000000ffff097224 */ /* 0x001fc400078e0004 */
[----:B-1----:R-:W-:Y:S02]  /*8bb0*/  IMAD.MOV.U32 R4, RZ, RZ, R17 ;  /* 0x000000ffff047224 */ /* 0x002fe400078e0011 */
[----:B------:R-:W-:Y:S02]  /*8bc0*/  IMAD.MOV.U32 R0, RZ, RZ, R16 ;  /* 0x000000ffff007224 */ /* 0x000fe400078e0010 */
[----:B------:R-:W-:Y:S04]  /*8bd0*/  LDSM.16.M88.4 R16, [R12+UR5+0x11000] ;  /* 0x011000050c10783b */ /* 0x000fe80008000200 */
[----:B--2---:R-:W-:Y:S04]  /*8be0*/  STL.64 [R1+0x20], R24 ;  /* 0x0000201801007387 */ /* 0x004fe80000100a00 */
[----:B------:R-:W-:Y:S04]  /*8bf0*/  STL.64 [R1+0x28], R26 ;  /* 0x0000281a01007387 */ /* 0x000fe80000100a00 */
[----:B------:R-:W0:Y:S04]  /*8c00*/  LDSM.16.M88.4 R24, [R12+UR5+0x12800] ;  /* 0x012800050c18783b */ /* 0x000e280008000200 */
[----:B0-----:R0:W-:Y:S04]  /*8c10*/  STL.64 [R1+0x10], R24 ;  /* 0x0000101801007387 */ /* 0x0011e80000100a00 */
[----:B------:R-:W-:Y:S04]  /*8c20*/  STL.64 [R1+0x18], R26 ;  /* 0x0000181a01007387 */ /* 0x000fe80000100a00 */
[----:B0-----:R-:W2:Y:S04]  /*8c30*/  LDL.LU.64 R24, [R1+0x928] ;  /* 0x0009280001187983 */ /* 0x001ea80000300a00 */
[----:B------:R0:W-:Y:S04]  /*8c40*/  STL.64 [R1+0x48], R18 ;  /* 0x0000481201007387 */ /* 0x0001e80000100a00 */
[----:B------:R1:W-:Y:S04]  /*8c50*/  STL.64 [R1+0x8a0], R16 ;  /* 0x0008a01001007387 */ /* 0x0003e80000100a00 */
[----:B0-----:R-:W3:Y:S01]  /*8c60*/  LDL.LU R18, [R1+0x88] ;  /* 0x0000880001127983 */ /* 0x001ee20000300800 */
[----:B------:R-:W-:-:S02]  /*8c70*/  IMAD.MOV.U32 R8, RZ, RZ, R5 ;  /* 0x000000ffff087224 */ /* 0x000fc400078e0005 */
[----:B-1----:R-:W-:Y:S02]  /*8c80*/  IMAD.MOV.U32 R17, RZ, RZ, R4 ;  /* 0x000000ffff117224 */ /* 0x002fe400078e0004 */
[----:B------:R-:W0:Y:S02]  /*8c90*/  LDSM.16.M88.4 R4, [R12+UR5+0x13000] ;  /* 0x013000050c04783b */ /* 0x000e240008000200 */
[----:B0-----:R-:W-:Y:S02]  /*8ca0*/  IMAD.MOV.U32 R11, RZ, RZ, R4 ;  /* 0x000000ffff0b7224 */ /* 0x001fe400078e0004 */
[----:B------:R-:W-:Y:S02]  /*8cb0*/  IMAD.MOV.U32 R10, RZ, RZ, R5 ;  /* 0x000000ffff0a7224 */ /* 0x000fe400078e0005 */
[----:B--2---:R-:W-:Y:S02]  /*8cc0*/  IMAD.MOV.U32 R19, RZ, RZ, R24 ;  /* 0x000000ffff137224 */ /* 0x004fe400078e0018 */
[----:B------:R-:W2:Y:S04]  /*8cd0*/  LDL.LU R24, [R1+0x924] ;  /* 0x0009240001187983 */ /* 0x000ea80000300800 */
[----:B---3--:R0:W-:Y:S02]  /*8ce0*/  STL.64 [R1+0x8e8], R18 ;  /* 0x0008e81201007387 */ /* 0x0081e40000100a00 */
[----:B0-----:R-:W-:-:S02]  /*8cf0*/  IMAD.MOV.U32 R18, RZ, RZ, R25 ;  /* 0x000000ffff127224 */ /* 0x001fc400078e0019 */
[----:B------:R-:W-:Y:S01]  /*8d00*/  IMAD.MOV.U32 R19, RZ, RZ, R15 ;  /* 0x000000ffff137224 */ /* 0x000fe200078e000f */
[----:B------:R-:W3:Y:S04]  /*8d10*/  LDL.LU R25, [R1+0x920] ;  /* 0x0009200001197983 */ /* 0x000ee80000300800 */
[----:B------:R0:W-:Y:S04]  /*8d20*/  STL.64 [R1+0x900], R18 ;  /* 0x0009001201007387 */ /* 0x0001e80000100a00 */
[----:B------:R-:W-:Y:S04]  /*8d30*/  STL.64 [R1], R4 ;  /* 0x0000000401007387 */ /* 0x000fe80000100a00 */
[----:B------:R-:W-:Y:S04]  /*8d40*/  STL.64 [R1+0x8], R6 ;  /* 0x0000080601007387 */ /* 0x000fe80000100a00 */
[----:B------:R-:W-:Y:S04]  /*8d50*/  STL.64 [R1+0x8f8], R10 ;  /* 0x0008f80a01007387 */ /* 0x000fe80000100a00 */
[----:B------:R1:W-:Y:S01]  /*8d60*/  STL.64 [R1+0x8f0], R8 ;  /* 0x0008f00801007387 */ /* 0x0003e20000100a00 */
[----:B0-----:R-:W-:-:S02]  /*8d70*/  IMAD.MOV.U32 R18, RZ, RZ, R14 ;  /* 0x000000ffff127224 */ /* 0x001fc400078e000e */
[----:B------:R-:W-:Y:S01]  /*8d80*/  IMAD.MOV.U32 R19, RZ, RZ, R13 ;  /* 0x000000ffff137224 */ /* 0x000fe200078e000d */
[----:B------:R-:W-:Y:S04]  /*8d90*/  LDSM.16.MT88.4 R4, [R28+0x8200] ;  /* 0x008200001c04783b */ /* 0x000fe80000004200 */
[----:B-1----:R-:W4:Y:S04]  /*8da0*/  LDL.LU R8, [R1+0x290] ;  /* 0x0002900001087983 */ /* 0x002f280000300800 */
[----:B------:R-:W4:Y:S04]  /*8db0*/  LDL.LU R9, [R1+0x294] ;  /* 0x0002940001097983 */ /* 0x000f280000300800 */
[----:B------:R-:W2:Y:S04]  /*8dc0*/  LDL.LU R10, [R1+0x298] ;  /* 0x00029800010a7983 */ /* 0x000ea80000300800 */
[----:B------:R-:W2:Y:S04]  /*8dd0*/  LDL.LU R11, [R1+0x29c] ;  /* 0x00029c00010b7983 */ /* 0x000ea80000300800 */
[----:B--2---:R-:W-:Y:S04]  /*8de0*/  STL.64 [R1+0x910], R10 ;  /* 0x0009100a01007387 */ /* 0x004fe80000100a00 */
[----:B----4-:R0:W-:Y:S04]  /*8df0*/  STL.64 [R1+0x908], R8 ;  /* 0x0009080801007387 */ /* 0x0101e80000100a00 */
[----:B0-----:R-:W2:Y:S04]  /*8e00*/  LDL.LU R8, [R1+0x2a0] ;  /* 0x0002a00001087983 */ /* 0x001ea80000300800 */
[----:B------:R-:W2:Y:S01]  /*8e10*/  LDL.LU R9, [R1+0x2a4] ;  /* 0x0002a40001097983 */ /* 0x000ea20000300800 */
[----:B---3--:R-:W-:-:S02]  /*8e20*/  IMAD.MOV.U32 R10, RZ, RZ, R25 ;  /* 0x000000ffff0a7224 */ /* 0x008fc400078e0019 */
[----:B------:R-:W-:Y:S02]  /*8e30*/  IMAD.MOV.U32 R11, RZ, RZ, R24 ;  /* 0x000000ffff0b7224 */ /* 0x000fe400078e0018 */
[----:B------:R-:W0:Y:S04]  /*8e40*/  LDSM.16.M88.4 R24, [R12+UR5+0x13800] ;  /* 0x013800050c18783b */ /* 0x000e280008000200 */
[----:B------:R-:W1:Y:S04]  /*8e50*/  LDSM.16.MT88.4 R12, [R28+0x8100] ;  /* 0x008100001c0c783b */ /* 0x000e680000004200 */
[----:B0-----:R-:W-:Y:S04]  /*8e60*/  STL [R1+0x62c], R26 ;  /* 0x00062c1a01007387 */ /* 0x001fe80000100800 */
[----:B------:R-:W-:Y:S04]  /*8e70*/  STL [R1+0x628], R27 ;  /* 0x0006281b01007387 */ /* 0x000fe80000100800 */
[----:B------:R0:W-:Y:S04]  /*8e80*/  STL.64 [R1+0x840], R24 ;  /* 0x0008401801007387 */ /* 0x0001e80000100a00 */
[----:B0-----:R-:W3:Y:S04]  /*8e90*/  LDL.LU R24, [R1+0x270] ;  /* 0x0002700001187983 */ /* 0x001ee80000300800 */
[----:B------:R-:W3:Y:S04]  /*8ea0*/  LDL.LU R25, [R1+0x274] ;  /* 0x0002740001197983 */ /* 0x000ee80000300800 */
[----:B------:R-:W3:Y:S04]  /*8eb0*/  LDL.LU R26, [R1+0x278] ;  /* 0x00027800011a7983 */ /* 0x000ee80000300800 */
[----:B------:R-:W3:Y:S04]  /*8ec0*/  LDL.LU R27, [R1+0x27c] ;  /* 0x00027c00011b7983 */ /* 0x000ee80000300800 */
[----:B-1----:R0:W-:Y:S04]  /*8ed0*/  STL.64 [R1+0x838], R14 ;  /* 0x0008380e01007387 */ /* 0x0021e80000100a00 */
[----:B------:R-:W-:Y:S04]  /*8ee0*/  STL.64 [R1+0x830], R12 ;  /* 0x0008300c01007387 */ /* 0x000fe80000100a00 */
[----:B0-----:R-:W4:Y:S01]  /*8ef0*/  LDL.LU R14, [R1+0x98] ;  /* 0x00009800010e7983 */ /* 0x001f220000300800 */
[----:B------:R-:W-:-:S03]  /*8f00*/  IMAD.MOV.U32 R15, RZ, RZ, R2 ;  /* 0x000000ffff0f7224 */ /* 0x000fc600078e0002 */
[----:B------:R-:W3:Y:S04]  /*8f10*/  LDL.LU R2, [R1+0x91c] ;  /* 0x00091c0001027983 */ /* 0x000ee80000300800 */
[----:B------:R-:W-:Y:S04]  /*8f20*/  STL.64 [R1+0x7d0], R6 ;  /* 0x0007d00601007387 */ /* 0x000fe80000100a00 */
[----:B------:R0:W-:Y:S02]  /*8f30*/  STL.64 [R1+0x7c8], R4 ;  /* 0x0007c80401007387 */ /* 0x0001e40000100a00 */
[----:B0-----:R-:W-:Y:S01]  /*8f40*/  MOV R5, R17 ;  /* 0x0000001100057202 */ /* 0x001fe20000000f00 */
[----:B------:R-:W-:-:S02]  /*8f50*/  IMAD.MOV.U32 R4, RZ, RZ, R0 ;  /* 0x000000ffff047224 */ /* 0x000fc400078e0000 */
[----:B------:R-:W3:Y:S04]  /*8f60*/  LDL.LU R0, [R1+0x918] ;  /* 0x0009180001007983 */ /* 0x000ee80000300800 */
[----:B------:R0:W-:Y:S04]  /*8f70*/  STL.64 [R1+0x8a8], R4 ;  /* 0x0008a80401007387 */ /* 0x0001e80000100a00 */
[----:B0-----:R-:W4:Y:S04]  /*8f80*/  LDL.LU R4, [R1+0x280] ;  /* 0x0002800001047983 */ /* 0x001f280000300800 */
[----:B------:R-:W4:Y:S04]  /*8f90*/  LDL.LU R5, [R1+0x284] ;  /* 0x0002840001057983 */ /* 0x000f280000300800 */
[----:B------:R-:W4:Y:S04]  /*8fa0*/  LDL.LU R6, [R1+0x288] ;  /* 0x0002880001067983 */ /* 0x000f280000300800 */
[----:B------:R-:W4:Y:S01]  /*8fb0*/  LDL.LU R7, [R1+0x28c] ;  /* 0x00028c0001077983 */ /* 0x000f220000300800 */
[----:B--2---:R-:W-:Y:S03]  /*8fc0*/  HMMA.16816.F32 R16, R20, R18, R8 ;  /* 0x000000121410723c */ /* 0x004fe60000001808 */
[----:B------:R-:W2:Y:S04]  /*8fd0*/  LDL.LU.64 R10, [R1+0x910] ;  /* 0x00091000010a7983 */ /* 0x000ea80000300a00 */
[----:B------:R-:W2:-:S12]  /*8fe0*/  LDL.LU.64 R8, [R1+0x908] ;  /* 0x0009080001087983 */ /* 0x000e980000300a00 */
[----:B------:R-:W-:Y:S04]  /*8ff0*/  STL.64 [R1+0x2a0], R16 ;  /* 0x0002a01001007387 */ /* 0x000fe80000100a00 */
[----:B------:R0:W-:Y:S04]  /*9000*/  STL.64 [R1+0x2a8], R18 ;  /* 0x0002a81201007387 */ /* 0x0001e80000100a00 */
[----:B0-----:R-:W2:Y:S02]  /*9010*/  LDL.LU.64 R18, [R1+0x900] ;  /* 0x0009000001127983 */ /* 0x001ea40000300a00 */
[----:B--2---:R-:W-:Y:S02]  /*9020*/  HMMA.16816.F32 R16, R20, R18, R8 ;  /* 0x000000121410723c */ /* 0x004fe40000001808 */
[----:B------:R-:W2:Y:S04]  /*9030*/  LDL.LU.64 R10, [R1+0x8f8] ;  /* 0x0008f800010a7983 */ /* 0x000ea80000300a00 */
[----:B------:R-:W2:-:S13]  /*9040*/  LDL.LU.64 R8, [R1+0x8f0] ;  /* 0x0008f00001087983 */ /* 0x000e9a0000300a00 */
[----:B------:R-:W-:Y:S04]  /*9050*/  STL.64 [R1+0x290], R16 ;  /* 0x0002901001007387 */ /* 0x000fe80000100a00 */
[----:B------:R0:W-:Y:S04]  /*9060*/  STL.64 [R1+0x298], R18 ;  /* 0x0002981201007387 */ /* 0x0001e80000100a00 */
[----:B0-----:R-:W3:Y:S01]  /*9070*/  LDL.LU.64 R18, [R1+0x8e8] ;  /* 0x0008e80001127983 */ /* 0x001ee20000300a00 */
[----:B----4-:R-:W-:-:S15]  /*9080*/  HMMA.16816.F32 R12, R20, R14, R4 ;  /* 0x0000000e140c723c */ /* 0x010fde0000001804 */
[----:B------:R-:W-:-:S04]  /*9090*/  NOP ;  /* 0x0000000000007918 */ /* 0x000fc80000000000 */
[----:B------:R0:W-:Y:S04]  /*90a0*/  STL.64 [R1+0x280], R12 ;  /* 0x0002800c01007387 */ /* 0x0001e80000100a00 */
[----:B------:R1:W-:Y:S04]  /*90b0*/  STL.64 [R1+0x288], R14 ;  /* 0x0002880e01007387 */ /* 0x0003e80000100a00 */
[----:B0-----:R-:W4:Y:S01]  /*90c0*/  LDL.LU R12, [R1+0x190] ;  /* 0x00019000010c7983 */ /* 0x001f220000300800 */
[----:B---3--:R-:W-:-:S15]  /*90d0*/  HMMA.16816.F32 R4, R20, R18, R24 ;  /* 0x000000121404723c */ /* 0x008fde0000001818 */
[----:B------:R-:W-:-:S04]  /*90e0*/  NOP ;  /* 0x0000000000007918 */ /* 0x000fc80000000000 */
[----:B------:R-:W-:Y:S04]  /*90f0*/  STL.64 [R1+0x270], R4 ;  /* 0x0002700401007387 */ /* 0x000fe80000100a00 */
[----:B------:R-:W-:Y:S04]  /*9100*/  STL.64 [R1+0x278], R6 ;  /* 0x0002780601007387 */ /* 0x000fe80000100a00 */
[----:B------:R-:W4:Y:S04]  /*9110*/  LDL.LU R13, [R1+0x194] ;  /* 0x00019400010d7983 */ /* 0x000f280000300800 */
[----:B-1----:R-:W3:Y:S04]  /*9120*/  LDL.LU R14, [R1+0x198] ;  /* 0x00019800010e7983 */ /* 0x002ee80000300800 */
[----:B------:R-:W3:Y:S01]  /*9130*/  LDL.LU R15, [R1+0x19c] ;  /* 0x00019c00010f7983 */ /* 0x000ee20000300800 */
[----:B--2---:R-:W-:-:S02]  /*9140*/  IMAD.MOV.U32 R24, RZ, RZ, R11 ;  /* 0x000000ffff187224 */ /* 0x004fc400078e000b */
[----:B------:R-:W-:Y:S01]  /*9150*/  IMAD.MOV.U32 R25, RZ, RZ, R10 ;  /* 0x000000ffff197224 */ /* 0x000fe200078e000a */
[----:B---3--:R-:W-:Y:S04]  /*9160*/  STL.64 [R1+0x850], R14 ;  /* 0x0008500e01007387 */ /* 0x008fe80000100a00 */
[----:B----4-:R0:W-:Y:S04]  /*9170*/  STL.64 [R1+0x848], R12 ;  /* 0x0008480c01007387 */ /* 0x0101e80000100a00 */
[----:B------:R-:W-:Y:S04]  /*9180*/  STL.64 [R1+0x858], R24 ;  /* 0x0008581801007387 */ /* 0x000fe80000100a00 */
[----:B0-----:R-:W2:Y:S04]  /*9190*/  LDL.LU R12, [R1+0x1a0] ;  /* 0x0001a000010c7983 */ /* 0x001ea80000300800 */
[----:B------:R-:W2:Y:S01]  /*91a0*/  LDL.LU R13, [R1+0x1a4] ;  /* 0x0001a400010d7983 */ /* 0x000ea20000300800 */
[----:B------:R-:W-:-:S02]  /*91b0*/  IMAD.MOV.U32 R14, RZ, RZ, R0 ;  /* 0x000000ffff0e7224 */ /* 0x000fc400078e0000 */
[----:B------:R-:W-:Y:S01]  /*91c0*/  IMAD.MOV.U32 R15, RZ, RZ, R2 ;  /* 0x000000ffff0f7224 */ /* 0x000fe200078e0002 */
[----:B------:R-:W3:Y:S04]  /*91d0*/  LDL.LU R0, [R1+0x8e4] ;  /* 0x0008e40001007983 */ /* 0x000ee80000300800 */
[----:B------:R-:W4:Y:S04]  /*91e0*/  LDL.LU R2, [R1+0x8e0] ;  /* 0x0008e00001027983 */ /* 0x000f280000300800 */
[----:B------:R-:W-:Y:S01]  /*91f0*/  STL.64 [R1+0x868], R14 ;  /* 0x0008680e01007387 */ /* 0x000fe20000100a00 */
[----:B------:R-:W-:-:S02]  /*9200*/  IMAD.MOV.U32 R10, RZ, RZ, R3 ;  /* 0x000000ffff0a7224 */ /* 0x000fc400078e0003 */
[----:B------:R-:W-:Y:S01]  /*9210*/  IMAD.MOV.U32 R11, RZ, RZ, R29 ;  /* 0x000000ffff0b7224 */ /* 0x000fe200078e001d */
[----:B--2---:R0:W-:Y:S04]  /*9220*/  STL.64 [R1+0x860], R12 ;  /* 0x0008600c01007387 */ /* 0x0041e80000100a00 */
[----:B0-----:R-:W2:Y:S04]  /*9230*/  LDL.LU R12, [R1+0x210] ;  /* 0x00021000010c7983 */ /* 0x001ea80000300800 */
[----:B------:R-:W2:Y:S04]  /*9240*/  LDL.LU R13, [R1+0x214] ;  /* 0x00021400010d7983 */ /* 0x000ea80000300800 */
[----:B------:R-:W2:Y:S04]  /*9250*/  LDL.LU R14, [R1+0x218] ;  /* 0x00021800010e7983 */ /* 0x000ea80000300800 */
[----:B------:R-:W2:Y:S04]  /*9260*/  LDL.LU R15, [R1+0x21c] ;  /* 0x00021c00010f7983 */ /* 0x000ea80000300800 */
[----:B------:R-:W2:Y:S04]  /*9270*/  LDL.LU R3, [R1+0x8dc] ;  /* 0x0008dc0001037983 */ /* 0x000ea80000300800 */
[----:B------:R-:W2:Y:S04]  /*9280*/  LDL.LU R29, [R1+0x8d8] ;  /* 0x0008d800011d7983 */ /* 0x000ea80000300800 */
[----:B------:R-:W2:Y:S04]  /*9290*/  LDL.LU R16, [R1+0x250] ;  /* 0x0002500001107983 */ /* 0x000ea80000300800 */
[----:B------:R-:W2:Y:S04]  /*92a0*/  LDL.LU R17, [R1+0x254] ;  /* 0x0002540001117983 */ /* 0x000ea80000300800 */
[----:B------:R-:W2:Y:S04]  /*92b0*/  LDL.LU R18, [R1+0x258] ;  /* 0x0002580001127983 */ /* 0x000ea80000300800 */
[----:B------:R-:W2:Y:S01]  /*92c0*/  LDL.LU R19, [R1+0x25c] ;  /* 0x00025c0001137983 */ /* 0x000ea20000300800 */
[----:B------:R-:W-:-:S02]  /*92d0*/  IMAD.MOV.U32 R4, RZ, RZ, R9 ;  /* 0x000000ffff047224 */ /* 0x000fc400078e0009 */
[----:B------:R-:W-:Y:S01]  /*92e0*/  IMAD.MOV.U32 R5, RZ, RZ, R8 ;  /* 0x000000ffff057224 */ /* 0x000fe200078e0008 */
[----:B--2---:R-:W-:Y:S04]  /*92f0*/  STL.64 [R1+0x8b8], R18 ;  /* 0x0008b81201007387 */ /* 0x004fe80000100a00 */
[----:B------:R-:W-:Y:S04]  /*9300*/  STL.64 [R1+0x8b0], R16 ;  /* 0x0008b01001007387 */ /* 0x000fe80000100a00 */
[----:B------:R0:W-:Y:S04]  /*9310*/  STL.64 [R1+0x8d0], R4 ;  /* 0x0008d00401007387 */ /* 0x0001e80000100a00 */
        /* <DEDUP_REMOVED lines=8> */
[----:B------:R-:W-:Y:S04]  /*93a0*/  STL.64 [R1+0x878], R14 ;  /* 0x0008780e01007387 */ /* 0x000fe80000100a00 */
[----:B------:R0:W-:Y:S04]  /*93b0*/  STL.64 [R1+0x870], R12 ;  /* 0x0008700c01007387 */ /* 0x0001e80000100a00 */
[----:B0-----:R-:W2:Y:S04]  /*93c0*/  LDL.64 R12, [R1+0x20] ;  /* 0x00002000010c7983 */ /* 0x001ea80000100a00 */
[----:B--2---:R0:W-:Y:S04]  /*93d0*/  STL.64 [R1+0x888], R12 ;  /* 0x0008880c01007387 */ /* 0x0041e80000100a00 */
        /* <DEDUP_REMOVED lines=10> */
[----:B------:R-:W2:Y:S01]  /*9480*/  LDL.64 R24, [R1+0x10] ;  /* 0x0000100001187983 */ /* 0x000ea20000100a00 */
[----:B------:R-:W-:Y:S03]  /*9490*/  HMMA.16816.F32 R20, R20, R10, R4 ;  /* 0x0000000a1414723c */ /* 0x000fe60000001804 */
[----:B--2---:R0:W-:Y:S04]  /*94a0*/  STL.64 [R1+0x880], R24 ;  /* 0x0008801801007387 */ /* 0x0041e80000100a00 */
[----:B------:R-:W2:Y:S04]  /*94b0*/  LDL.LU.64 R4, [R1+0x8d0] ;  /* 0x0008d00001047983 */ /* 0x000ea80000300a00 */
[----:B------:R-:W2:Y:S04]  /*94c0*/  LDL.LU.64 R10, [R1+0x8c8] ;  /* 0x0008c800010a7983 */ /* 0x000ea80000300a00 */
[----:B------:R-:W2:Y:S01]  /*94d0*/  LDL.LU.64 R8, [R1+0x8c0] ;  /* 0x0008c00001087983 */ /* 0x000ea20000300a00 */
[----:B---3--:R-:W-:-:S02]  /*94e0*/  IMAD.MOV.U32 R27, RZ, RZ, R0 ;  /* 0x000000ffff1b7224 */ /* 0x008fc400078e0000 */
[----:B----4-:R-:W-:Y:S02]  /*94f0*/  IMAD.MOV.U32 R26, RZ, RZ, R2 ;  /* 0x000000ffff1a7224 */ /* 0x010fe400078e0002 */
[----:B------:R-:W-:Y:S02]  /*9500*/  IMAD.MOV.U32 R0, RZ, RZ, R23 ;  /* 0x000000ffff007224 */ /* 0x000fe400078e0017 */
[----:B0-----:R-:W-:Y:S02]  /*9510*/  IMAD.MOV.U32 R25, RZ, RZ, R3 ;  /* 0x000000ffff197224 */ /* 0x001fe400078e0003 */
[----:B------:R-:W-:Y:S02]  /*9520*/  IMAD.MOV.U32 R2, RZ, RZ, R22 ;  /* 0x000000ffff027224 */ /* 0x000fe400078e0016 */
[----:B------:R-:W-:Y:S02]  /*9530*/  IMAD.MOV.U32 R24, RZ, RZ, R29 ;  /* 0x000000ffff187224 */ /* 0x000fe400078e001d */
[----:B------:R-:W-:-:S02]  /*9540*/  IMAD.MOV.U32 R3, RZ, RZ, R21 ;  /* 0x000000ffff037224 */ /* 0x000fc400078e0015 */
[----:B------:R-:W-:Y:S02]  /*9550*/  IMAD.MOV.U32 R29, RZ, RZ, R20 ;  /* 0x000000ffff1d7224 */ /* 0x000fe400078e0014 */
[----:B------:R-:W3:Y:S04]  /*9560*/  LDL.LU.64 R20, [R1+0x30] ;  /* 0x0000300001147983 */ /* 0x000ee80000300a00 */
[----:B------:R-:W-:Y:S04]  /*9570*/  STL [R1+0x75c], R0 ;  /* 0x00075c0001007387 */ /* 0x000fe80000100800 */
[----:B------:R-:W-:Y:S04]  /*9580*/  STL [R1+0x758], R2 ;  /* 0x0007580201007387 */ /* 0x000fe80000100800 */
[----:B------:R-:W-:Y:S04]  /*9590*/  STL [R1+0x754], R3 ;  /* 0x0007540301007387 */ /* 0x000fe80000100800 */
[----:B------:R-:W-:Y:S01]  /*95a0*/  STL [R1+0x750], R29 ;  /* 0x0007501d01007387 */ /* 0x000fe20000100800 */
[----:B--2---:R-:W-:Y:S03]  /*95b0*/  HMMA.16816.F32 R4, R8, R4, R16 ;  /* 0x000000040804723c */ /* 0x004fe60000001810 */
[----:B------:R-:W2:Y:S04]  /*95c0*/  LDL.LU.64 R18, [R1+0x8b8] ;  /* 0x0008b80001127983 */ /* 0x000ea80000300a00 */
[----:B------:R-:W2:-:S12]  /*95d0*/  LDL.LU.64 R16, [R1+0x8b0] ;  /* 0x0008b00001107983 */ /* 0x000e980000300a00 */
[----:B------:R0:W-:Y:S04]  /*95e0*/  STL.64 [R1+0x260], R4 ;  /* 0x0002600401007387 */ /* 0x0001e80000100a00 */
[----:B------:R-:W-:Y:S04]  /*95f0*/  STL.64 [R1+0x268], R6 ;  /* 0x0002680601007387 */ /* 0x000fe80000100a00 */
[----:B0-----:R-:W2:Y:S02]  /*9600*/  LDL.LU.64 R4, [R1+0x8a8] ;  /* 0x0008a80001047983 */ /* 0x001ea40000300a00 */
[----:B--2---:R-:W-:-:S15]  /*9610*/  HMMA.16816.F32 R16, R8, R4, R16 ;  /* 0x000000040810723c */ /* 0x004fde0000001810 */
[----:B------:R-:W-:-:S04]  /*9620*/  NOP ;  /* 0x0000000000007918 */ /* 0x000fc80000000000 */
[----:B------:R0:W-:Y:S04]  /*9630*/  STL.64 [R1+0x250], R16 ;  /* 0x0002501001007387 */ /* 0x0001e80000100a00 */
[----:B------:R-:W-:Y:S04]  /*9640*/  STL.64 [R1+0x258], R18 ;  /* 0x0002581201007387 */ /* 0x000fe80000100a00 */
[----:B0-----:R-:W2:Y:S04]  /*9650*/  LDL.LU.64 R16, [R1+0x8a0] ;  /* 0x0008a00001107983 */ /* 0x001ea80000300a00 */
[----:B------:R0:W-:Y:S04]  /*9660*/  STL.64 [R1+0x828], R4 ;  /* 0x0008280401007387 */ /* 0x0001e80000100a00 */
[----:B0-----:R-:W4:Y:S01]  /*9670*/  LDL.64 R4, [R1+0x60] ;  /* 0x0000600001047983 */ /* 0x001f220000100a00 */
[----:B--2---:R-:W-:-:S15]  /*9680*/  HMMA.16816.F32 R12, R8, R16, R12 ;  /* 0x00000010080c723c */ /* 0x004fde000000180c */
[----:B------:R-:W-:-:S04]  /*9690*/  NOP ;  /* 0x0000000000007918 */ /* 0x000fc80000000000 */
[----:B------:R-:W-:Y:S04]  /*96a0*/  STL.64 [R1+0x240], R12 ;  /* 0x0002400c01007387 */ /* 0x000fe80000100a00 */
[----:B------:R0:W-:Y:S04]  /*96b0*/  STL.64 [R1+0x248], R14 ;  /* 0x0002480e01007387 */ /* 0x0001e80000100a00 */
[----:B0-----:R-:W3:Y:S04]  /*96c0*/  LDL.LU.64 R14, [R1+0x898] ;  /* 0x00089800010e7983 */ /* 0x001ee80000300a00 */
[----:B------:R-:W3:Y:S02]  /*96d0*/  LDL.LU.64 R12, [R1+0x890] ;  /* 0x00089000010c7983 */ /* 0x000ee40000300a00 */
[----:B---3--:R-:W-:-:S15]  /*96e0*/  HMMA.16816.F32 R12, R8, R20, R12 ;  /* 0x00000014080c723c */ /* 0x008fde000000180c */
[----:B------:R-:W-:-:S04]  /*96f0*/  NOP ;  /* 0x0000000000007918 */ /* 0x000fc80000000000 */
[----:B------:R0:W-:Y:S04]  /*9700*/  STL.64 [R1+0x230], R12 ;  /* 0x0002300c01007387 */ /* 0x0001e80000100a00 */
[----:B------:R-:W-:Y:S04]  /*9710*/  STL.64 [R1+0x238], R14 ;  /* 0x0002380e01007387 */ /* 0x000fe80000100a00 */
[----:B0-----:R-:W2:Y:S04]  /*9720*/  LDL.LU.64 R12, [R1+0x888] ;  /* 0x00088800010c7983 */ /* 0x001ea80000300a00 */
[----:B------:R0:W-:Y:S04]  /*9730*/  STL.64 [R1+0x810], R20 ;  /* 0x0008101401007387 */ /* 0x0001e80000100a00 */
[----:B0-----:R-:W3:Y:S04]  /*9740*/  LDL.LU R20, [R1+0x160] ;  /* 0x0001600001147983 */ /* 0x001ee80000300800 */
[----:B------:R-:W3:Y:S04]  /*9750*/  LDL.LU R21, [R1+0x164] ;  /* 0x0001640001157983 */ /* 0x000ee80000300800 */
[----:B------:R-:W3:Y:S04]  /*9760*/  LDL.LU R22, [R1+0x168] ;  /* 0x0001680001167983 */ /* 0x000ee80000300800 */
[----:B------:R-:W3:Y:S01]  /*9770*/  LDL.LU R23, [R1+0x16c] ;  /* 0x00016c0001177983 */ /* 0x000ee20000300800 */
[----:B--2---:R-:W-:Y:S01]  /*9780*/  HMMA.16816.F32 R24, R8, R12, R24 ;  /* 0x0000000c0818723c */ /* 0x004fe20000001818 */
[----:B------:R-:W-:-:S02]  /*9790*/  IMAD.MOV.U32 R2, RZ, RZ, R12 ;  /* 0x000000ffff027224 */ /* 0x000fc400078e000c */
[----:B------:R-:W-:Y:S01]  /*97a0*/  IMAD.MOV.U32 R0, RZ, RZ, R13 ;  /* 0x000000ffff007224 */ /* 0x000fe200078e000d */
[----:B---3--:R-:W-:Y:S04]  /*97b0*/  STL.64 [R1+0x820], R22 ;  /* 0x0008201601007387 */ /* 0x008fe80000100a00 */
[----:B------:R0:W-:Y:S04]  /*97c0*/  STL.64 [R1+0x818], R20 ;  /* 0x0008181401007387 */ /* 0x0001e80000100a00 */
[----:B0-----:R-:W2:Y:S04]  /*97d0*/  LDL.LU R20, [R1+0x170] ;  /* 0x0001700001147983 */ /* 0x001ea80000300800 */
[----:B------:R-:W2:Y:S04]  /*97e0*/  LDL.LU R21, [R1+0x174] ;  /* 0x0001740001157983 */ /* 0x000ea80000300800 */
[----:B------:R-:W2:Y:S04]  /*97f0*/  LDL.LU R22, [R1+0x178] ;  /* 0x0001780001167983 */ /* 0x000ea80000300800 */
[----:B------:R-:W2:Y:S04]  /*9800*/  LDL.LU R23, [R1+0x17c] ;  /* 0x00017c0001177983 */ /* 0x000ea80000300800 */
[----:B------:R0:W-:Y:S04]  /*9810*/  STL.64 [R1+0x220], R24 ;  /* 0x0002201801007387 */ /* 0x0001e80000100a00 */
[----:B------:R-:W-:Y:S04]  /*9820*/  STL.64 [R1+0x228], R26 ;  /* 0x0002281a01007387 */ /* 0x000fe80000100a00 */
[----:B0-----:R-:W3:Y:S04]  /*9830*/  LDL.LU.64 R24, [R1+0x880] ;  /* 0x0008800001187983 */ /* 0x001ee80000300a00 */
[----:B------:R-:W3:Y:S04]  /*9840*/  LDL.LU.64 R14, [R1+0x878] ;  /* 0x00087800010e7983 */ /* 0x000ee80000300a00 */
[----:B------:R-:W3:Y:S02]  /*9850*/  LDL.LU.64 R12, [R1+0x870] ;  /* 0x00087000010c7983 */ /* 0x000ee40000300a00 */
[----:B---3--:R-:W-:Y:S01]  /*9860*/  HMMA.16816.F32 R12, R8, R24, R12 ;  /* 0x00000018080c723c */ /* 0x008fe2000000180c */
[----:B------:R-:W-:-:S02]  /*9870*/  IMAD.MOV.U32 R18, RZ, RZ, R24 ;  /* 0x000000ffff127224 */ /* 0x000fc400078e0018 */
[----:B------:R-:W-:-:S15]  /*9880*/  IMAD.MOV.U32 R3, RZ, RZ, R25 ;  /* 0x000000ffff037224 */ /* 0x000fde00078e0019 */
[----:B------:R-:W-:Y:S01]  /*9890*/  NOP ;  /* 0x0000000000007918 */ /* 0x000fe20000000000 */
[----:B------:R-:W-:Y:S04]  /*98a0*/  STL.64 [R1+0x210], R12 ;  /* 0x0002100c01007387 */ /* 0x000fe80000100a00 */
[----:B------:R0:W-:Y:S04]  /*98b0*/  STL.64 [R1+0x218], R14 ;  /* 0x0002180e01007387 */ /* 0x0001e80000100a00 */
[----:B0-----:R-:W3:Y:S04]  /*98c0*/  LDL.LU.64 R14, [R1+0x868] ;  /* 0x00086800010e7983 */ /* 0x001ee80000300a00 */
[----:B------:R-:W3:Y:S04]  /*98d0*/  LDL.LU.64 R12, [R1+0x860] ;  /* 0x00086000010c7983 */ /* 0x000ee80000300a00 */
[----:B------:R-:W3:Y:S02]  /*98e0*/  LDL.LU.64 R24, [R1+0x858] ;  /* 0x0008580001187983 */ /* 0x000ee40000300a00 */
[----:B---3--:R-:W-:Y:S02]  /*98f0*/  HMMA.16816.F32 R24, R8, R24, R12 ;  /* 0x000000180818723c */ /* 0x008fe4000000180c */
[----:B------:R-:W3:Y:S04]  /*9900*/  LDL.LU.64 R14, [R1+0x850] ;  /* 0x00085000010e7983 */ /* 0x000ee80000300a00 */
[----:B------:R-:W3:-:S13]  /*9910*/  LDL.LU.64 R12, [R1+0x848] ;  /* 0x00084800010c7983 */ /* 0x000eda0000300a00 */
[----:B------:R0:W-:Y:S04]  /*9920*/  STL.64 [R1+0x200], R24 ;  /* 0x0002001801007387 */ /* 0x0001e80000100a00 */
[----:B------:R-:W-:Y:S04]  /*9930*/  STL.64 [R1+0x208], R26 ;  /* 0x0002081a01007387 */ /* 0x000fe80000100a00 */
[----:B0-----:R-:W3:Y:S02]  /*9940*/  LDL.LU.64 R24, [R1+0x840] ;  /* 0x0008400001187983 */ /* 0x001ee40000300a00 */
[----:B---3--:R-:W-:Y:S02]  /*9950*/  HMMA.16816.F32 R8, R8, R24, R12 ;  /* 0x000000180808723c */ /* 0x008fe4000000180c */
[----:B------:R-:W4:Y:S04]  /*9960*/  LDL.LU.64 R14, [R1+0x838] ;  /* 0x00083800010e7983 */ /* 0x000f280000300a00 */
[----:B------:R-:W4:-:S13]  /*9970*/  LDL.LU.64 R12, [R1+0x830] ;  /* 0x00083000010c7983 */ /* 0x000f1a0000300a00 */
[----:B------:R0:W-:Y:S04]  /*9980*/  STL.64 [R1+0x1e0], R8 ;  /* 0x0001e00801007387 */ /* 0x0001e80000100a00 */
[----:B------:R1:W-:Y:S04]  /*9990*/  STL.64 [R1+0x1e8], R10 ;  /* 0x0001e80a01007387 */ /* 0x0003e80000100a00 */
[----:B0-----:R-:W4:Y:S04]  /*99a0*/  LDL.LU R8, [R1+0x180] ;  /* 0x0001800001087983 */ /* 0x001f280000300800 */
[----:B------:R-:W4:Y:S04]  /*99b0*/  LDL.LU R9, [R1+0x184] ;  /* 0x0001840001097983 */ /* 0x000f280000300800 */
[----:B-1----:R-:W4:Y:S04]  /*99c0*/  LDL.LU R10, [R1+0x188] ;  /* 0x00018800010a7983 */ /* 0x002f280000300800 */
[----:B------:R-:W4:Y:S02]  /*99d0*/  LDL.LU R11, [R1+0x18c] ;  /* 0x00018c00010b7983 */ /* 0x000f240000300800 */
[----:B----4-:R-:W-:-:S15]  /*99e0*/  HMMA.16816.F32 R8, R12, R4, R8 ;  /* 0x000000040c08723c */ /* 0x010fde0000001808 */
[----:B------:R-:W-:-:S04]  /*99f0*/  NOP ;  /* 0x0000000000007918 */ /* 0x000fc80000000000 */
[----:B------:R0:W-:Y:S04]  /*9a00*/  STL.64 [R1+0x1d0], R8 ;  /* 0x0001d00801007387 */ /* 0x0001e80000100a00 */
[----:B------:R-:W-:Y:S01]  /*9a10*/  STL.64 [R1+0x1d8], R10 ;  /* 0x0001d80a01007387 */ /* 0x000fe20000100a00 */
[----:B0-----:R-:W-:Y:S02]  /*9a20*/  IMAD.MOV.U32 R9, RZ, RZ, R4 ;  /* 0x000000ffff097224 */ /* 0x001fe400078e0004 */
[----:B------:R-:W-:Y:S02]  /*9a30*/  IMAD.MOV.U32 R8, RZ, RZ, R5 ;  /* 0x000000ffff087224 */ /* 0x000fe400078e0005 */
[----:B------:R-:W2:Y:S02]  /*9a40*/  LDL.LU.64 R4, [R1+0x828] ;  /* 0x0008280001047983 */ /* 0x000ea40000300a00 */
[----:B--2---:R-:W-:Y:S02]  /*9a50*/  HMMA.16816.F32 R4, R12, R4, R20 ;  /* 0x000000040c04723c */ /* 0x004fe40000001814 */
[----:B------:R-:W2:Y:S04]  /*9a60*/  LDL.LU.64 R22, [R1+0x820] ;  /* 0x0008200001167983 */ /* 0x000ea80000300a00 */
[----:B------:R-:W2:-:S13]  /*9a70*/  LDL.LU.64 R20, [R1+0x818] ;  /* 0x0008180001147983 */ /* 0x000e9a0000300a00 */
        /* <DEDUP_REMOVED lines=8> */
[----:B------:R0:W-:Y:S04]  /*9b00*/  STL.64 [R1+0x1b0], R20 ;  /* 0x0001b01401007387 */ /* 0x0001e80000100a00 */
[----:B------:R-:W-:Y:S04]  /*9b10*/  STL.64 [R1+0x1b8], R22 ;  /* 0x0001b81601007387 */ /* 0x000fe80000100a00 */
[----:B0-----:R-:W3:Y:S04]  /*9b20*/  LDL.LU.64 R20, [R1+0x810] ;  /* 0x0008100001147983 */ /* 0x001ee80000300a00 */
[----:B------:R0:W-:Y:S04]  /*9b30*/  STL.64 [R1+0x798], R16 ;  /* 0x0007981001007387 */ /* 0x0001e80000100a00 */
[----:B0-----:R-:W2:Y:S04]  /*9b40*/  LDL.LU.64 R16, [R1+0x50] ;  /* 0x0000500001107983 */ /* 0x001ea80000300a00 */
[----:B--2---:R0:W-:Y:S02]  /*9b50*/  STL.64 [R1+0x7b0], R16 ;  /* 0x0007b01001007387 */ /* 0x0041e40000100a00 */
[----:B0-----:R-:W-:-:S02]  /*9b60*/  IMAD.MOV.U32 R17, RZ, RZ, R8 ;  /* 0x000000ffff117224 */ /* 0x001fc400078e0008 */
[----:B------:R-:W-:Y:S01]  /*9b70*/  IMAD.MOV.U32 R16, RZ, RZ, R9 ;  /* 0x000000ffff107224 */ /* 0x000fe200078e0009 */
[----:B------:R-:W2:Y:S04]  /*9b80*/  LDL.LU R8, [R1+0x110] ;  /* 0x0001100001087983 */ /* 0x000ea80000300800 */
[----:B------:R-:W2:Y:S04]  /*9b90*/  LDL.LU R9, [R1+0x114] ;  /* 0x0001140001097983 */ /* 0x000ea80000300800 */
[----:B------:R-:W4:Y:S04]  /*9ba0*/  LDL.LU R10, [R1+0x118] ;  /* 0x00011800010a7983 */ /* 0x000f280000300800 */
[----:B------:R-:W4:Y:S04]  /*9bb0*/  LDL.LU R11, [R1+0x11c] ;  /* 0x00011c00010b7983 */ /* 0x000f280000300800 */
[----:B----4-:R-:W-:Y:S04]  /*9bc0*/  STL.64 [R1+0x7e8], R10 ;  /* 0x0007e80a01007387 */ /* 0x010fe80000100a00 */
[----:B--2---:R0:W-:Y:S02]  /*9bd0*/  STL.64 [R1+0x7e0], R8 ;  /* 0x0007e00801007387 */ /* 0x0041e40000100a00 */
[----:B0-----:R-:W-:-:S02]  /*9be0*/  IMAD.MOV.U32 R8, RZ, RZ, R18 ;  /* 0x000000ffff087224 */ /* 0x001fc400078e0012 */
[----:B------:R-:W-:-:S05]  /*9bf0*/  IMAD.MOV.U32 R9, RZ, RZ, R3 ;  /* 0x000000ffff097224 */ /* 0x000fca00078e0003 */
[----:B------:R-:W-:Y:S04]  /*9c00*/  STL.64 [R1+0x7f8], R8 ;  /* 0x0007f80801007387 */ /* 0x000fe80000100a00 */
[----:B------:R0:W-:Y:S04]  /*9c10*/  STL.64 [R1+0x7d8], R16 ;  /* 0x0007d81001007387 */ /* 0x0001e80000100a00 */
[----:B0-----:R-:W2:Y:S01]  /*9c20*/  LDL.LU.64 R16, [R1] ;  /* 0x0000000001107983 */ /* 0x001ea20000300a00 */
[----:B---3--:R-:W-:Y:S03]  /*9c30*/  HMMA.16816.F32 R4, R12, R20, R4 ;  /* 0x000000140c04723c */ /* 0x008fe60000001804 */
[----:B--2---:R0:W-:Y:S04]  /*9c40*/  STL.64 [R1+0x7f0], R16 ;  /* 0x0007f01001007387 */ /* 0x0041e80000100a00 */
[----:B0-----:R-:W2:Y:S04]  /*9c50*/  LDL.LU R16, [R1+0x130] ;  /* 0x0001300001107983 */ /* 0x001ea80000300800 */
[----:B------:R-:W2:Y:S04]  /*9c60*/  LDL.LU R17, [R1+0x134] ;  /* 0x0001340001117983 */ /* 0x000ea80000300800 */
[----:B------:R-:W3:Y:S04]  /*9c70*/  LDL.LU R18, [R1+0x138] ;  /* 0x0001380001127983 */ /* 0x000ee80000300800 */
[----:B------:R-:W3:Y:S01]  /*9c80*/  LDL.LU R19, [R1+0x13c] ;  /* 0x00013c0001137983 */ /* 0x000ee20000300800 */
[----:B------:R-:W-:-:S02]  /*9c90*/  IMAD.MOV.U32 R26, RZ, RZ, R6 ;  /* 0x000000ffff1a7224 */ /* 0x000fc400078e0006 */
[----:B------:R-:W-:Y:S01]  /*9ca0*/  IMAD.MOV.U32 R27, RZ, RZ, R7 ;  /* 0x000000ffff1b7224 */ /* 0x000fe200078e0007 */
[----:B---3--:R-:W-:Y:S04]  /*9cb0*/  STL.64 [R1+0x808], R18 ;  /* 0x0008081201007387 */ /* 0x008fe80000100a00 */
[----:B--2---:R0:W-:Y:S04]  /*9cc0*/  STL.64 [R1+0x800], R16 ;  /* 0x0008001001007387 */ /* 0x0041e80000100a00 */
[----:B0-----:R-:W2:Y:S04]  /*9cd0*/  LDL.LU R16, [R1+0x140] ;  /* 0x0001400001107983 */ /* 0x001ea80000300800 */
[----:B------:R-:W2:Y:S04]  /*9ce0*/  LDL.LU R17, [R1+0x144] ;  /* 0x0001440001117983 */ /* 0x000ea80000300800 */
[----:B------:R-:W2:Y:S04]  /*9cf0*/  LDL.LU R18, [R1+0x148] ;  /* 0x0001480001127983 */ /* 0x000ea80000300800 */
[----:B------:R-:W2:Y:S04]  /*9d00*/  LDL.LU R19, [R1+0x14c] ;  /* 0x00014c0001137983 */ /* 0x000ea80000300800 */
[----:B------:R0:W-:Y:S04]  /*9d10*/  STL.64 [R1+0x1a0], R4 ;  /* 0x0001a00401007387 */ /* 0x0001e80000100a00 */
[----:B0-----:R-:W3:Y:S04]  /*9d20*/  LDL.LU R4, [R1+0xf0] ;  /* 0x0000f00001047983 */ /* 0x001ee80000300800 */
[----:B------:R-:W3:Y:S04]  /*9d30*/  LDL.LU R5, [R1+0xf4] ;  /* 0x0000f40001057983 */ /* 0x000ee80000300800 */
[----:B------:R-:W3:Y:S04]  /*9d40*/  LDL.LU R6, [R1+0xf8] ;  /* 0x0000f80001067983 */ /* 0x000ee80000300800 */
[----:B------:R-:W3:Y:S04]  /*9d50*/  LDL.LU R7, [R1+0xfc] ;  /* 0x0000fc0001077983 */ /* 0x000ee80000300800 */
[----:B------:R0:W-:Y:S04]  /*9d60*/  STL.64 [R1+0x790], R20 ;  /* 0x0007901401007387 */ /* 0x0001e80000100a00 */
[----:B0-----:R-:W4:Y:S04]  /*9d70*/  LDL.LU R20, [R1+0xc0] ;  /* 0x0000c00001147983 */ /* 0x001f280000300800 */
[----:B------:R-:W4:Y:S04]  /*9d80*/  LDL.LU R21, [R1+0xc4] ;  /* 0x0000c40001157983 */ /* 0x000f280000300800 */
[----:B------:R-:W2:Y:S04]  /*9d90*/  LDL.LU R22, [R1+0xc8] ;  /* 0x0000c80001167983 */ /* 0x000ea80000300800 */
[----:B------:R-:W2:Y:S01]  /*9da0*/  LDL.LU R23, [R1+0xcc] ;  /* 0x0000cc0001177983 */ /* 0x000ea20000300800 */
[----:B------:R-:W-:-:S02]  /*9db0*/  IMAD.MOV.U32 R8, RZ, RZ, R2 ;  /* 0x000000ffff087224 */ /* 0x000fc400078e0002 */
[----:B------:R-:W-:Y:S01]  /*9dc0*/  IMAD.MOV.U32 R9, RZ, RZ, R0 ;  /* 0x000000ffff097224 */ /* 0x000fe200078e0000 */
[----:B--2---:R-:W-:Y:S04]  /*9dd0*/  STL.64 [R1+0x7a8], R22 ;  /* 0x0007a81601007387 */ /* 0x004fe80000100a00 */
[----:B----4-:R0:W-:Y:S04]  /*9de0*/  STL.64 [R1+0x7a0], R20 ;  /* 0x0007a01401007387 */ /* 0x0101e80000100a00 */
[----:B0-----:R-:W2:Y:S04]  /*9df0*/  LDL.LU R20, [R1+0xd0] ;  /* 0x0000d00001147983 */ /* 0x001ea80000300800 */
[----:B------:R-:W2:Y:S04]  /*9e00*/  LDL.LU R21, [R1+0xd4] ;  /* 0x0000d40001157983 */ /* 0x000ea80000300800 */
[----:B------:R-:W4:Y:S04]  /*9e10*/  LDL.LU R22, [R1+0xd8] ;  /* 0x0000d80001167983 */ /* 0x000f280000300800 */
[----:B------:R-:W4:Y:S01]  /*9e20*/  LDL.LU R23, [R1+0xdc] ;  /* 0x0000dc0001177983 */ /* 0x000f220000300800 */
[C---:B------:R-:W-:Y:S03]  /*9e30*/  HMMA.16816.F32 R8, R12.reuse, R8, R16 ;  /* 0x000000080c08723c */ /* 0x040fe60000001810 */
[----:B----4-:R-:W-:Y:S04]  /*9e40*/  STL.64 [R1+0x7c0], R22 ;  /* 0x0007c01601007387 */ /* 0x010fe80000100a00 */
[----:B--2---:R0:W-:Y:S04]  /*9e50*/  STL.64 [R1+0x7b8], R20 ;  /* 0x0007b81401007387 */ /* 0x0041e80000100a00 */
[----:B0-----:R-:W2:Y:S04]  /*9e60*/  LDL.LU R20, [R1+0xe0] ;  /* 0x0000e00001147983 */ /* 0x001ea80000300800 */
[----:B------:R-:W2:Y:S04]  /*9e70*/  LDL.LU R21, [R1+0xe4] ;  /* 0x0000e40001157983 */ /* 0x000ea80000300800 */
[----:B------:R-:W2:Y:S04]  /*9e80*/  LDL.LU R22, [R1+0xe8] ;  /* 0x0000e80001167983 */ /* 0x000ea80000300800 */
[----:B------:R-:W2:Y:S04]  /*9e90*/  LDL.LU R23, [R1+0xec] ;  /* 0x0000ec0001177983 */ /* 0x000ea80000300800 */
[----:B------:R-:W-:Y:S04]  /*9ea0*/  STL [R1+0x634], R27 ;  /* 0x0006341b01007387 */ /* 0x000fe80000100800 */
[----:B------:R-:W-:Y:S04]  /*9eb0*/  STL [R1+0x630], R26 ;  /* 0x0006301a01007387 */ /* 0x000fe80000100800 */
[----:B------:R-:W4:Y:S04]  /*9ec0*/  LDL.LU.64 R18, [R1+0x808] ;  /* 0x0008080001127983 */ /* 0x000f280000300a00 */
[----:B------:R-:W4:Y:S04]  /*9ed0*/  LDL.LU.64 R16, [R1+0x800] ;  /* 0x0008000001107983 */ /* 0x000f280000300a00 */
[----:B------:R0:W-:Y:S04]  /*9ee0*/  STL.64 [R1+0x190], R8 ;  /* 0x0001900801007387 */ /* 0x0001e80000100a00 */
[----:B------:R4:W-:Y:S04]  /*9ef0*/  STL.64 [R1+0x198], R10 ;  /* 0x0001980a01007387 */ /* 0x0009e80000100a00 */
[----:B0-----:R-:W4:Y:S02]  /*9f00*/  LDL.LU.64 R8, [R1+0x7f8] ;  /* 0x0007f80001087983 */ /* 0x001f240000300a00 */
[----:B----4-:R-:W-:Y:S02]  /*9f10*/  HMMA.16816.F32 R8, R12, R8, R16 ;  /* 0x000000080c08723c */ /* 0x010fe40000001810 */
[----:B------:R-:W4:-:S15]  /*9f20*/  LDL.LU.64 R16, [R1+0x7f0] ;  /* 0x0007f00001107983 */ /* 0x000f1e0000300a00 */
[----:B------:R-:W-:Y:S02]  /*9f30*/  NOP ;  /* 0x0000000000007918 */ /* 0x000fe40000000000 */
[----:B------:R-:W-:Y:S01]  /*9f40*/  IMAD.MOV.U32 R27, RZ, RZ, R10 ;  /* 0x000000ffff1b7224 */ /* 0x000fe200078e000a */
[----:B------:R0:W-:Y:S01]  /*9f50*/  STL.64 [R1+0x180], R8 ;  /* 0x0001800801007387 */ /* 0x0001e20000100a00 */
[----:B------:R-:W-:-:S03]  /*9f60*/  IMAD.MOV.U32 R26, RZ, RZ, R11 ;  /* 0x000000ffff1a7224 */ /* 0x000fc600078e000b */
[----:B------:R-:W4:Y:S04]  /*9f70*/  LDL.LU.64 R10, [R1+0x7e8] ;  /* 0x0007e800010a7983 */ /* 0x000f280000300a00 */
[----:B0-----:R-:W4:Y:S04]  /*9f80*/  LDL.LU.64 R8, [R1+0x7e0] ;  /* 0x0007e00001087983 */ /* 0x001f280000300a00 */
[----:B------:R-:W-:Y:S04]  /*9f90*/  STL [R1+0x764], R26 ;  /* 0x0007641a01007387 */ /* 0x000fe80000100800 */
[----:B------:R-:W-:Y:S01]  /*9fa0*/  STL [R1+0x760], R27 ;  /* 0x0007601b01007387 */ /* 0x000fe20000100800 */
[C---:B----4-:R-:W-:Y:S08]  /*9fb0*/  HMMA.16816.F32 R8, R12.reuse, R16, R8 ;  /* 0x000000100c08723c */ /* 0x050ff00000001808 */
[----:B---3--:R-:W-:Y:S11]  /*9fc0*/  HMMA.16816.F32 R12, R12, R24, R4 ;  /* 0x000000180c0c723c */ /* 0x008ff60000001804 */
[----:B------:R-:W-:Y:S04]  /*9fd0*/  STL.64 [R1+0x170], R8 ;  /* 0x0001700801007387 */ /* 0x000fe80000100a00 */
[----:B------:R0:W-:Y:S02]  /*9fe0*/  STL.64 [R1+0x178], R10 ;  /* 0x0001780a01007387 */ /* 0x0001e40000100a00 */
[----:B0-----:R-:W-:-:S02]  /*9ff0*/  IMAD.MOV.U32 R11, RZ, RZ, R16 ;  /* 0x000000ffff0b7224 */ /* 0x001fc400078e0010 */
[----:B------:R-:W-:Y:S02]  /*a000*/  IMAD.MOV.U32 R10, RZ, RZ, R17 ;  /* 0x000000ffff0a7224 */ /* 0x000fe400078e0011 */
[----:B------:R-:W2:Y:S04]  /*a010*/  LDL.LU.64 R16, [R1+0x7d8] ;  /* 0x0007d80001107983 */ /* 0x000ea80000300a00 */
[----:B------:R0:W-:Y:S04]  /*a020*/  STL.64 [R1+0x778], R10 ;  /* 0x0007780a01007387 */ /* 0x0001e80000100a00 */
[----:B------:R-:W3:Y:S04]  /*a030*/  LDL.LU R8, [R1+0x100] ;  /* 0x0001000001087983 */ /* 0x000ee80000300800 */
[----:B------:R-:W3:Y:S04]  /*a040*/  LDL.LU R9, [R1+0x104] ;  /* 0x0001040001097983 */ /* 0x000ee80000300800 */
[----:B0-----:R-:W3:Y:S04]  /*a050*/  LDL.LU R10, [R1+0x108] ;  /* 0x00010800010a7983 */ /* 0x001ee80000300800 */
[----:B------:R-:W3:Y:S04]  /*a060*/  LDL.LU R11, [R1+0x10c] ;  /* 0x00010c00010b7983 */ /* 0x000ee80000300800 */
[----:B------:R-:W2:Y:S04]  /*a070*/  LDL.LU.64 R6, [R1+0x7d0] ;  /* 0x0007d00001067983 */ /* 0x000ea80000300a00 */
[----:B------:R-:W2:Y:S04]  /*a080*/  LDL.LU.64 R4, [R1+0x7c8] ;  /* 0x0007c80001047983 */ /* 0x000ea80000300a00 */
[----:B------:R0:W-:Y:S04]  /*a090*/  STL.64 [R1+0x160], R12 ;  /* 0x0001600c01007387 */ /* 0x0001e80000100a00 */
[----:B------:R-:W-:Y:S04]  /*a0a0*/  STL.64 [R1+0x168], R14 ;  /* 0x0001680e01007387 */ /* 0x000fe80000100a00 */
[----:B0-----:R-:W4:Y:S01]  /*a0b0*/  LDL.LU.64 R12, [R1+0x10] ;  /* 0x00001000010c7983 */ /* 0x001f220000300a00 */
[----:B--2---:R-:W-:Y:S03]  /*a0c0*/  HMMA.16816.F32 R16, R4, R16, R20 ;  /* 0x000000100410723c */ /* 0x004fe60000001814 */
[----:B------:R-:W2:Y:S04]  /*a0d0*/  LDL.LU.64 R22, [R1+0x7c0] ;  /* 0x0007c00001167983 */ /* 0x000ea80000300a00 */
[----:B------:R-:W2:-:S12]  /*a0e0*/  LDL.LU.64 R20, [R1+0x7b8] ;  /* 0x0007b80001147983 */ /* 0x000e980000300a00 */
[----:B------:R0:W-:Y:S04]  /*a0f0*/  STL.64 [R1+0x150], R16 ;  /* 0x0001501001007387 */ /* 0x0001e80000100a00 */
[----:B------:R-:W-:Y:S04]  /*a100*/  STL.64 [R1+0x158], R18 ;  /* 0x0001581201007387 */ /* 0x000fe80000100a00 */
[----:B0-----:R-:W2:Y:S02]  /*a110*/  LDL.LU.64 R16, [R1+0x7b0] ;  /* 0x0007b00001107983 */ /* 0x001ea40000300a00 */
[----:B--2---:R-:W-:Y:S01]  /*a120*/  HMMA.16816.F32 R20, R4, R16, R20 ;  /* 0x000000100414723c */ /* 0x004fe20000001814 */
[----:B------:R-:W-:Y:S01]  /*a130*/  IMAD.MOV.U32 R3, RZ, RZ, R16 ;  /* 0x000000ffff037224 */ /* 0x000fe200078e0010 */
[----:B------:R-:W-:-:S15]  /*a140*/  MOV R29, R17 ;  /* 0x00000011001d7202 */ /* 0x000fde0000000f00 */
[----:B------:R-:W-:Y:S02]  /*a150*/  NOP ;  /* 0x0000000000007918 */ /* 0x000fe40000000000 */
[----:B------:R-:W-:Y:S04]  /*a160*/  STL.64 [R1+0x140], R20 ;  /* 0x0001401401007387 */ /* 0x000fe80000100a00 */
[----:B------:R0:W-:Y:S04]  /*a170*/  STL.64 [R1+0x148], R22 ;  /* 0x0001481601007387 */ /* 0x0001e80000100a00 */
[----:B0-----:R-:W2:Y:S04]  /*a180*/  LDL.LU.64 R22, [R1+0x7a8] ;  /* 0x0007a80001167983 */ /* 0x001ea80000300a00 */
[----:B------:R-:W2:Y:S04]  /*a190*/  LDL.LU.64 R20, [R1+0x7a0] ;  /* 0x0007a00001147983 */ /* 0x000ea80000300a00 */
[----:B------:R-:W2:Y:S02]  /*a1a0*/  LDL.LU.64 R16, [R1+0x798] ;  /* 0x0007980001107983 */ /* 0x000ea40000300a00 */
[----:B--2---:R-:W-:Y:S01]  /*a1b0*/  HMMA.16816.F32 R20, R4, R16, R20 ;  /* 0x000000100414723c */ /* 0x004fe20000001814 */
[----:B------:R-:W-:-:S02]  /*a1c0*/  IMAD.MOV.U32 R0, RZ, RZ, R16 ;  /* 0x000000ffff007224 */ /* 0x000fc400078e0010 */
[----:B------:R-:W-:-:S15]  /*a1d0*/  IMAD.MOV.U32 R2, RZ, RZ, R17 ;  /* 0x000000ffff027224 */ /* 0x000fde00078e0011 */
[----:B------:R-:W-:Y:S01]  /*a1e0*/  NOP ;  /* 0x0000000000007918 */ /* 0x000fe20000000000 */
[----:B------:R0:W-:Y:S04]  /*a1f0*/  STL.64 [R1+0x130], R20 ;  /* 0x0001301401007387 */ /* 0x0001e80000100a00 */
[----:B------:R-:W-:Y:S04]  /*a200*/  STL.64 [R1+0x138], R22 ;  /* 0x0001381601007387 */ /* 0x000fe80000100a00 */
[----:B0-----:R-:W2:Y:S04]  /*a210*/  LDL.LU.64 R20, [R1+0x790] ;  /* 0x0007900001147983 */ /* 0x001ea80000300a00 */
[----:B------:R-:W2:Y:S04]  /*a220*/  LDL.LU.64 R18, [R1+0x788] ;  /* 0x0007880001127983 */ /* 0x000ea80000300a00 */
[----:B------:R-:W2:Y:S02]  /*a230*/  LDL.LU.64 R16, [R1+0x780] ;  /* 0x0007800001107983 */ /* 0x000ea40000300a00 */
[----:B--2---:R-:W-:-:S15]  /*a240*/  HMMA.16816.F32 R16, R4, R20, R16 ;  /* 0x000000140410723c */ /* 0x004fde0000001810 */
[----:B------:R-:W-:-:S04]  /*a250*/  NOP ;  /* 0x0000000000007918 */ /* 0x000fc80000000000 */
[----:B------:R0:W-:Y:S04]  /*a260*/  STL.64 [R1+0x120], R16 ;  /* 0x0001201001007387 */ /* 0x0001e80000100a00 */
[----:B------:R-:W-:Y:S04]  /*a270*/  STL.64 [R1+0x128], R18 ;  /* 0x0001281201007387 */ /* 0x000fe80000100a00 */
[----:B0-----:R-:W3:Y:S01]  /*a280*/  LDL.LU.64 R16, [R1+0x20] ;  /* 0x0000200001107983 */ /* 0x001ee20000300a00 */
[----:B------:R-:W-:Y:S02]  /*a290*/  IMAD.MOV.U32 R26, RZ, RZ, R20 ;  /* 0x000000ffff1a7224 */ /* 0x000fe400078e0014 */
[----:B------:R-:W-:-:S02]  /*a2a0*/  IMAD.MOV.U32 R27, RZ, RZ, R21 ;  /* 0x000000ffff1b7224 */ /* 0x000fc400078e0015 */
[----:B------:R-:W0:Y:S04]  /*a2b0*/  LDSM.16.MT88.4 R20, [R28+0x8300] ;  /* 0x008300001c14783b */ /* 0x000e280000004200 */
[----:B------:R-:W-:Y:S04]  /*a2c0*/  STL.64 [R1+0x770], R26 ;  /* 0x0007701a01007387 */ /* 0x000fe80000100a00 */
[----:B------:R1:W-:Y:S04]  /*a2d0*/  STL.64 [R1+0x768], R24 ;  /* 0x0007681801007387 */ /* 0x0003e80000100a00 */
[----:B-1----:R-:W4:Y:S04]  /*a2e0*/  LDL.LU R24, [R1+0x2d0] ;  /* 0x0002d00001187983 */ /* 0x002f280000300800 */
[----:B------:R-:W4:Y:S04]  /*a2f0*/  LDL.LU R25, [R1+0x2d4] ;  /* 0x0002d40001197983 */ /* 0x000f280000300800 */
[----:B------:R-:W4:Y:S04]  /*a300*/  LDL.LU R26, [R1+0x2d8] ;  /* 0x0002d800011a7983 */ /* 0x000f280000300800 */
[----:B------:R-:W4:Y:S04]  /*a310*/  LDL.LU R27, [R1+0x2dc] ;  /* 0x0002dc00011b7983 */ /* 0x000f280000300800 */
[----:B0-----:R-:W-:Y:S04]  /*a320*/  STL.64 [R1+0x748], R22 ;  /* 0x0007481601007387 */ /* 0x001fe80000100a00 */
[----:B------:R0:W-:Y:S04]  /*a330*/  STL.64 [R1+0x740], R20 ;  /* 0x0007401401007387 */ /* 0x0001e80000100a00 */
[----:B0-----:R-:W2:Y:S04]  /*a340*/  LDL.LU R20, [R1+0x340] ;  /* 0x0003400001147983 */ /* 0x001ea80000300800 */
[----:B------:R-:W2:Y:S04]  /*a350*/  LDL.LU R21, [R1+0x344] ;  /* 0x0003440001157983 */ /* 0x000ea80000300800 */
[----:B------:R-:W2:Y:S04]  /*a360*/  LDL.LU R22, [R1+0x348] ;  /* 0x0003480001167983 */ /* 0x000ea80000300800 */
[----:B------:R-:W2:Y:S01]  /*a370*/  LDL.LU R23, [R1+0x34c] ;  /* 0x00034c0001177983 */ /* 0x000ea20000300800 */
[----:B---3--:R-:W-:-:S15]  /*a380*/  HMMA.16816.F32 R8, R4, R16, R8 ;  /* 0x000000100408723c */ /* 0x008fde0000001808 */
[----:B------:R-:W-:-:S04]  /*a390*/  NOP ;  /* 0x0000000000007918 */ /* 0x000fc80000000000 */
[----:B------:R-:W-:Y:S04]  /*a3a0*/  STL.64 [R1+0x110], R8 ;  /* 0x0001100801007387 */ /* 0x000fe80000100a00 */
[----:B------:R0:W-:Y:S04]  /*a3b0*/  STL.64 [R1+0x118], R10 ;  /* 0x0001180a01007387 */ /* 0x0001e80000100a00 */
[----:B0-----:R-:W3:Y:S01]  /*a3c0*/  LDL.LU.64 R10, [R1+0x778] ;  /* 0x00077800010a7983 */ /* 0x001ee20000300a00 */
[----:B------:R-:W-:Y:S02]  /*a3d0*/  IMAD.MOV.U32 R9, RZ, RZ, R16 ;  /* 0x000000ffff097224 */ /* 0x000fe400078e0010 */
[----:B------:R-:W-:-:S02]  /*a3e0*/  IMAD.MOV.U32 R8, RZ, RZ, R17 ;  /* 0x000000ffff087224 */ /* 0x000fc400078e0011 */
[----:B------:R-:W0:Y:S01]  /*a3f0*/  LDSM.16.MT88.4 R16, [R28+0xc000] ;  /* 0x00c000001c10783b */ /* 0x000e220000004200 */
[----:B----4-:R-:W-:Y:S03]  /*a400*/  HMMA.16816.F32 R24, R4, R12, R24 ;  /* 0x0000000c0418723c */ /* 0x010fe60000001818 */
[----:B0-----:R-:W-:Y:S04]  /*a410*/  STL.64 [R1+0x6a8], R18 ;  /* 0x0006a81201007387 */ /* 0x001fe80000100a00 */
[----:B------:R-:W-:-:S12]  /*a420*/  STL.64 [R1+0x6a0], R16 ;  /* 0x0006a01001007387 */ /* 0x000fd80000100a00 */
[----:B------:R-:W-:Y:S04]  /*a430*/  STL.64 [R1+0x100], R24 ;  /* 0x0001001801007387 */ /* 0x000fe80000100a00 */
[----:B------:R0:W-:Y:S04]  /*a440*/  STL.64 [R1+0x108], R26 ;  /* 0x0001081a01007387 */ /* 0x0001e80000100a00 */
[----:B0-----:R-:W4:Y:S04]  /*a450*/  LDL.LU.64 R26, [R1+0x770] ;  /* 0x00077000011a7983 */ /* 0x001f280000300a00 */
[----:B------:R-:W4:Y:S01]  /*a460*/  LDL.LU.64 R24, [R1+0x768] ;  /* 0x0007680001187983 */ /* 0x000f220000300a00 */
[----:B---3--:R-:W-:-:S02]  /*a470*/  IMAD.MOV.U32 R16, RZ, RZ, R11 ;  /* 0x000000ffff107224 */ /* 0x008fc400078e000b */
[----:B------:R-:W-:Y:S02]  /*a480*/  IMAD.MOV.U32 R17, RZ, RZ, R10 ;  /* 0x000000ffff117224 */ /* 0x000fe400078e000a */
[----:B------:R-:W-:Y:S02]  /*a490*/  IMAD.MOV.U32 R11, RZ, RZ, R12 ;  /* 0x000000ffff0b7224 */ /* 0x000fe400078e000c */
[----:B------:R-:W-:Y:S02]  /*a4a0*/  IMAD.MOV.U32 R10, RZ, RZ, R13 ;  /* 0x000000ffff0a7224 */ /* 0x000fe400078e000d */
[----:B------:R-:W0:Y:S01]  /*a4b0*/  LDSM.16.MT88.4 R12, [R28+0xc100] ;  /* 0x00c100001c0c783b */ /* 0x000e220000004200 */
[----:B--2---:R-:W-:Y:S03]  /*a4c0*/  HMMA.16816.F32 R20, R4, R16, R20 ;  /* 0x000000100414723c */ /* 0x004fe60000001814 */
[----:B0-----:R-:W-:Y:S04]  /*a4d0*/  STL.64 [R1+0x620], R14 ;  /* 0x0006200e01007387 */ /* 0x001fe80000100a00 */
[----:B------:R0:W-:Y:S04]  /*a4e0*/  STL.64 [R1+0x618], R12 ;  /* 0x0006180c01007387 */ /* 0x0001e80000100a00 */
[----:B0-----:R-:W2:Y:S04]  /*a4f0*/  LDL.LU R12, [R1+0x60] ;  /* 0x00006000010c7983 */ /* 0x001ea80000300800 */
[----:B------:R-:W2:Y:S04]  /*a500*/  LDL.LU R13, [R1+0x64] ;  /* 0x00006400010d7983 */ /* 0x000ea80000300800 */
[----:B------:R-:W3:Y:S04]  /*a510*/  LDL R14, [R1+0x68] ;  /* 0x00006800010e7983 */ /* 0x000ee80000100800 */
[----:B------:R-:W3:Y:S04]  /*a520*/  LDL R15, [R1+0x6c] ;  /* 0x00006c00010f7983 */ /* 0x000ee80000100800 */
[----:B------:R0:W-:Y:S04]  /*a530*/  STL.64 [R1+0x6c0], R16 ;  /* 0x0006c01001007387 */ /* 0x0001e80000100a00 */
[----:B------:R-:W-:Y:S04]  /*a540*/  STL.64 [R1+0xf0], R20 ;  /* 0x0000f01401007387 */ /* 0x000fe80000100a00 */
[----:B------:R-:W-:Y:S01]  /*a550*/  STL.64 [R1+0xf8], R22 ;  /* 0x0000f81601007387 */ /* 0x000fe20000100a00 */
[----:B0-----:R-:W-:-:S02]  /*a560*/  IMAD.MOV.U32 R16, RZ, RZ, R11 ;  /* 0x000000ffff107224 */ /* 0x001fc400078e000b */
[----:B------:R-:W-:-:S05]  /*a570*/  IMAD.MOV.U32 R17, RZ, RZ, R10 ;  /* 0x000000ffff117224 */ /* 0x000fca00078e000a */
[----:B------:R0:W-:Y:S02]  /*a580*/  STL.64 [R1+0x6d8], R16 ;  /* 0x0006d81001007387 */ /* 0x0001e40000100a00 */
[----:B0-----:R-:W-:Y:S02]  /*a590*/  IMAD.MOV.U32 R16, RZ, RZ, R9 ;  /* 0x000000ffff107224 */ /* 0x001fe400078e0009 */
[----:B------:R-:W-:Y:S02]  /*a5a0*/  IMAD.MOV.U32 R17, RZ, RZ, R8 ;  /* 0x000000ffff117224 */ /* 0x000fe400078e0008 */
[----:B------:R-:W0:Y:S04]  /*a5b0*/  LDSM.16.MT88.4 R8, [R28+0xc200] ;  /* 0x00c200001c08783b */ /* 0x000e280000004200 */
[----:B------:R-:W-:Y:S04]  /*a5c0*/  STL.64 [R1+0x6f0], R16 ;  /* 0x0006f01001007387 */ /* 0x000fe80000100a00 */
[----:B0-----:R-:W-:Y:S04]  /*a5d0*/  STL.64 [R1+0x588], R10 ;  /* 0x0005880a01007387 */ /* 0x001fe80000100a00 */
[----:B------:R0:W-:Y:S04]  /*a5e0*/  STL.64 [R1+0x580], R8 ;  /* 0x0005800801007387 */ /* 0x0001e80000100a00 */
[----:B0-----:R-:W2:Y:S04]  /*a5f0*/  LDL.LU R8, [R1+0x260] ;  /* 0x0002600001087983 */ /* 0x001ea80000300800 */
[----:B------:R-:W2:Y:S04]  /*a600*/  LDL.LU R9, [R1+0x264] ;  /* 0x0002640001097983 */ /* 0x000ea80000300800 */
[----:B------:R-:W2:Y:S04]  /*a610*/  LDL.LU R10, [R1+0x268] ;  /* 0x00026800010a7983 */ /* 0x000ea80000300800 */
[----:B------:R-:W2:Y:S01]  /*a620*/  LDL.LU R11, [R1+0x26c] ;  /* 0x00026c00010b7983 */ /* 0x000ea20000300800 */
[----:B----4-:R-:W-:-:S02]  /*a630*/  IMAD.MOV.U32 R16, RZ, RZ, R26 ;  /* 0x000000ffff107224 */ /* 0x010fc400078e001a */
[----:B------:R-:W-:Y:S01]  /*a640*/  IMAD.MOV.U32 R17, RZ, RZ, R27 ;  /* 0x000000ffff117224 */ /* 0x000fe200078e001b */
[----:B------:R-:W4:Y:S04]  /*a650*/  LDL.LU R26, [R1+0x764] ;  /* 0x00076400011a7983 */ /* 0x000f280000300800 */
[----:B------:R-:W4:Y:S04]  /*a660*/  LDL.LU R27, [R1+0x760] ;  /* 0x00076000011b7983 */ /* 0x000f280000300800 */
[----:B------:R0:W-:Y:S02]  /*a670*/  STL.64 [R1+0x708], R16 ;  /* 0x0007081001007387 */ /* 0x0001e40000100a00 */
[----:B0-----:R-:W-:-:S02]  /*a680*/  IMAD.MOV.U32 R16, RZ, RZ, R0 ;  /* 0x000000ffff107224 */ /* 0x001fc400078e0000 */
[----:B------:R-:W-:Y:S01]  /*a690*/  IMAD.MOV.U32 R17, RZ, RZ, R2 ;  /* 0x000000ffff117224 */ /* 0x000fe200078e0002 */
[----:B------:R-:W3:Y:S04]  /*a6a0*/  LDL.LU R0, [R1+0x75c] ;  /* 0x00075c0001007983 */ /* 0x000ee80000300800 */
[----:B------:R-:W3:Y:S04]  /*a6b0*/  LDL.LU R2, [R1+0x758] ;  /* 0x0007580001027983 */ /* 0x000ee80000300800 */
[----:B------:R-:W-:Y:S04]  /*a6c0*/  STL.64 [R1+0x720], R16 ;  /* 0x0007201001007387 */ /* 0x000fe80000100a00 */
[----:B--2---:R-:W-:Y:S04]  /*a6d0*/  STL.64 [R1+0x6b8], R10 ;  /* 0x0006b80a01007387 */ /* 0x004fe80000100a00 */
[----:B------:R0:W-:Y:S04]  /*a6e0*/  STL.64 [R1+0x6b0], R8 ;  /* 0x0006b00801007387 */ /* 0x0001e80000100a00 */
[----:B0-----:R-:W2:Y:S04]  /*a6f0*/  LDL.LU R8, [R1+0x270] ;  /* 0x0002700001087983 */ /* 0x001ea80000300800 */
[----:B------:R-:W2:Y:S04]  /*a700*/  LDL.LU R9, [R1+0x274] ;  /* 0x0002740001097983 */ /* 0x000ea80000300800 */
[----:B------:R-:W2:Y:S04]  /*a710*/  LDL.LU R10, [R1+0x278] ;  /* 0x00027800010a7983 */ /* 0x000ea80000300800 */
[----:B------:R-:W2:Y:S01]  /*a720*/  LDL.LU R11, [R1+0x27c] ;  /* 0x00027c00010b7983 */ /* 0x000ea20000300800 */
[----:B------:R-:W-:-:S02]  /*a730*/  IMAD.MOV.U32 R16, RZ, RZ, R3 ;  /* 0x000000ffff107224 */ /* 0x000fc400078e0003 */
[----:B------:R-:W-:Y:S01]  /*a740*/  IMAD.MOV.U32 R17, RZ, RZ, R29 ;  /* 0x000000ffff117224 */ /* 0x000fe200078e001d */
[----:B------:R-:W3:Y:S04]  /*a750*/  LDL.LU R3, [R1+0x754] ;  /* 0x0007540001037983 */ /* 0x000ee80000300800 */
[----:B------:R-:W3:Y:S04]  /*a760*/  LDL.LU R29, [R1+0x750] ;  /* 0x00075000011d7983 */ /* 0x000ee80000300800 */
[----:B------:R-:W3:Y:S04]  /*a770*/  LDL.LU R20, [R1+0x330] ;  /* 0x0003300001147983 */ /* 0x000ee80000300800 */
[----:B------:R-:W3:Y:S04]  /*a780*/  LDL.LU R21, [R1+0x334] ;  /* 0x0003340001157983 */ /* 0x000ee80000300800 */
        /* <DEDUP_REMOVED lines=8> */
[----:B------:R-:W2:Y:S04]  /*a810*/  LDL.LU R11, [R1+0x28c] ;  /* 0x00028c00010b7983 */ /* 0x000ea80000300800 */
[----:B------:R-:W3:Y:S04]  /*a820*/  LDL.LU R16, [R1+0x320] ;  /* 0x0003200001107983 */ /* 0x000ee80000300800 */
[----:B------:R-:W3:Y:S04]  /*a830*/  LDL.LU R17, [R1+0x324] ;  /* 0x0003240001117983 */ /* 0x000ee80000300800 */
[----:B------:R-:W3:Y:S04]  /*a840*/  LDL.LU R18, [R1+0x328] ;  /* 0x0003280001127983 */ /* 0x000ee80000300800 */
[----:B------:R-:W3:Y:S04]  /*a850*/  LDL.LU R19, [R1+0x32c] ;  /* 0x00032c0001137983 */ /* 0x000ee80000300800 */
[----:B--2---:R-:W-:Y:S04]  /*a860*/  STL.64 [R1+0x6e8], R10 ;  /* 0x0006e80a01007387 */ /* 0x004fe80000100a00 */
        /* <DEDUP_REMOVED lines=16> */
[----:B------:R-:W2:Y:S01]  /*a970*/  LDL.LU R11, [R1+0x2bc] ;  /* 0x0002bc00010b7983 */ /* 0x000ea20000300800 */
[----:B---3--:R-:W-:Y:S03]  /*a980*/  HMMA.16816.F32 R4, R4, R24, R20 ;  /* 0x000000180404723c */ /* 0x008fe60000001814 */
[----:B--2---:R-:W-:Y:S04]  /*a990*/  STL.64 [R1+0x730], R10 ;  /* 0x0007300a01007387 */ /* 0x004fe80000100a00 */
[----:B------:R0:W-:Y:S04]  /*a9a0*/  STL.64 [R1+0x728], R8 ;  /* 0x0007280801007387 */ /* 0x0001e80000100a00 */
[----:B0-----:R-:W2:Y:S04]  /*a9b0*/  LDL.LU R8, [R1+0x2c0] ;  /* 0x0002c00001087983 */ /* 0x001ea80000300800 */
[----:B------:R-:W2:Y:S04]  /*a9c0*/  LDL.LU R9, [R1+0x2c4] ;  /* 0x0002c40001097983 */ /* 0x000ea80000300800 */
[----:B------:R-:W2:Y:S04]  /*a9d0*/  LDL.LU R10, [R1+0x2c8] ;  /* 0x0002c800010a7983 */ /* 0x000ea80000300800 */
[----:B------:R-:W2:Y:S04]  /*a9e0*/  LDL.LU R11, [R1+0x2cc] ;  /* 0x0002cc00010b7983 */ /* 0x000ea80000300800 */
[----:B------:R-:W3:Y:S04]  /*a9f0*/  LDL.LU.64 R22, [R1+0x748] ;  /* 0x0007480001167983 */ /* 0x000ee80000300a00 */
[----:B------:R-:W3:Y:S04]  /*aa00*/  LDL.LU.64 R20, [R1+0x740] ;  /* 0x0007400001147983 */ /* 0x000ee80000300a00 */
[----:B------:R-:W-:Y:S04]  /*aa10*/  STL.64 [R1+0xe0], R4 ;  /* 0x0000e00401007387 */ /* 0x000fe80000100a00 */
[----:B------:R-:W-:Y:S04]  /*aa20*/  STL.64 [R1+0xe8], R6 ;  /* 0x0000e80601007387 */ /* 0x000fe80000100a00 */
[----:B------:R-:W0:Y:S04]  /*aa30*/  LDSM.16.MT88.4 R4, [R28+0xc300] ;  /* 0x00c300001c04783b */ /* 0x000e280000004200 */
[----:B0-----:R-:W-:Y:S04]  /*aa40*/  STL.64 [R1+0x510], R6 ;  /* 0x0005100601007387 */ /* 0x001fe80000100a00 */
[----:B------:R-:W-:Y:S04]  /*aa50*/  STL.64 [R1+0x508], R4 ;  /* 0x0005080401007387 */ /* 0x000fe80000100a00 */
[----:B------:R-:W-:Y:S01]  /*aa60*/  STL [R1+0x498], R28 ;  /* 0x0004981c01007387 */ /* 0x000fe20000100800 */
[----:B---3--:R-:W-:-:S15]  /*aa70*/  HMMA.16816.F32 R16, R20, R12, R16 ;  /* 0x0000000c1410723c */ /* 0x008fde0000001810 */
        /* <DEDUP_REMOVED lines=26> */
[----:B------:R2:W-:Y:S04]  /*ac20*/  STL [R1+0x98], R18 ;  /* 0x0000981201007387 */ /* 0x0005e80000100800 */
[----:B0-----:R-:W2:Y:S01]  /*ac30*/  LDL.LU.64 R16, [R1+0x6d8] ;  /* 0x0006d80001107983 */ /* 0x001ea20000300a00 */
[----:B------:R-:W-:-:S05]  /*ac40*/  IMAD.MOV.U32 R28, RZ, RZ, R19 ;  /* 0x000000ffff1c7224 */ /* 0x000fca00078e0013 */
[----:B------:R-:W-:Y:S01]  /*ac50*/  STL [R1+0x530], R28 ;  /* 0x0005301c01007387 */ /* 0x000fe20000100800 */
[----:B--2---:R-:W-:Y:S03]  /*ac60*/  HMMA.16816.F32 R16, R20, R16, R8 ;  /* 0x000000101410723c */ /* 0x004fe60000001808 */
[----:B------:R-:W2:Y:S04]  /*ac70*/  LDL.LU.64 R10, [R1+0x6d0] ;  /* 0x0006d000010a7983 */ /* 0x000ea80000300a00 */
[----:B------:R-:W2:-:S12]  /*ac80*/  LDL.LU.64 R8, [R1+0x6c8] ;  /* 0x0006c80001087983 */ /* 0x000e980000300a00 */
[----:B------:R0:W-:Y:S04]  /*ac90*/  STL.64 [R1+0x80], R16 ;  /* 0x0000801001007387 */ /* 0x0001e80000100a00 */
[----:B------:R2:W-:Y:S04]  /*aca0*/  STL.64 [R1+0x88], R18 ;  /* 0x0000881201007387 */ /* 0x0005e80000100a00 */
[----:B0-----:R-:W2:Y:S01]  /*acb0*/  LDL.LU.64 R16, [R1+0x6c0] ;  /* 0x0006c00001107983 */ /* 0x001ea20000300a00 */
[----:B------:R-:W-:Y:S02]  /*acc0*/  IMAD.MOV.U32 R4, RZ, RZ, R29 ;  /* 0x000000ffff047224 */ /* 0x000fe400078e001d */
[----:B------:R-:W-:-:S02]  /*acd0*/  IMAD.MOV.U32 R5, RZ, RZ, R3 ;  /* 0x000000ffff057224 */ /* 0x000fc400078e0003 */
[----:B------:R-:W-:Y:S02]  /*ace0*/  IMAD.MOV.U32 R6, RZ, RZ, R2 ;  /* 0x000000ffff067224 */ /* 0x000fe400078e0002 */
[----:B------:R-:W-:Y:S01]  /*acf0*/  IMAD.MOV.U32 R7, RZ, RZ, R0 ;  /* 0x000000ffff077224 */ /* 0x000fe200078e0000 */
[C---:B--2---:R-:W-:Y:S01]  /*ad00*/  HMMA.16816.F32 R16, R20.reuse, R16, R8 ;  /* 0x000000101410723c */ /* 0x044fe20000001808 */
[----:B------:R-:W2:Y:S04]  /*ad10*/  LDL.LU.64 R10, [R1+0x6b8] ;  /* 0x0006b800010a7983 */ /* 0x000ea80000300a00 */
[----:B------:R-:W2:Y:S03]  /*ad20*/  LDL.LU.64 R8, [R1+0x6b0] ;  /* 0x0006b00001087983 */ /* 0x000ea60000300a00 */
[----:B------:R-:W-:Y:S11]  /*ad30*/  HMMA.16816.F32 R20, R20, R24, R4 ;  /* 0x000000181414723c */ /* 0x000ff60000001804 */
[----:B------:R-:W-:-:S02]  /*ad40*/  IMAD.MOV.U32 R3, RZ, RZ, R18 ;  /* 0x000000ffff037224 */ /* 0x000fc400078e0012 */
[----:B------:R-:W-:Y:S02]  /*ad50*/  IMAD.MOV.U32 R0, RZ, RZ, R19 ;  /* 0x000000ffff007224 */ /* 0x000fe400078e0013 */
[----:B------:R-:W-:Y:S01]  /*ad60*/  IMAD.MOV.U32 R29, RZ, RZ, R16 ;  /* 0x000000ffff1d7224 */ /* 0x000fe200078e0010 */
[----:B------:R-:W2:Y:S01]  /*ad70*/  LDL.LU.64 R18, [R1+0x6a8] ;  /* 0x0006a80001127983 */ /* 0x000ea20000300a00 */
[----:B------:R-:W-:-:S03]  /*ad80*/  IMAD.MOV.U32 R2, RZ, RZ, R17 ;  /* 0x000000ffff027224 */ /* 0x000fc600078e0011 */
[----:B------:R-:W2:Y:S04]  /*ad90*/  LDL.LU.64 R16, [R1+0x6a0] ;  /* 0x0006a00001107983 */ /* 0x000ea80000300a00 */
[----:B------:R-:W-:Y:S04]  /*ada0*/  STL [R1+0x548], R0 ;  /* 0x0005480001007387 */ /* 0x000fe80000100800 */
[----:B------:R-:W-:Y:S04]  /*adb0*/  STL [R1+0x53c], R3 ;  /* 0x00053c0301007387 */ /* 0x000fe80000100800 */
[----:B------:R-:W-:Y:S04]  /*adc0*/  STL [R1+0x538], R2 ;  /* 0x0005380201007387 */ /* 0x000fe80000100800 */
[----:B------:R-:W-:Y:S04]  /*add0*/  STL [R1+0x534], R29 ;  /* 0x0005341d01007387 */ /* 0x000fe80000100800 */
[----:B----4-:R-:W-:Y:S04]  /*ade0*/  STL.64 [R1+0x638], R26 ;  /* 0x0006381a01007387 */ /* 0x010fe80000100a00 */
[----:B------:R0:W-:Y:S04]  /*adf0*/  STL.64 [R1+0x408], R22 ;  /* 0x0004081601007387 */ /* 0x0001e80000100a00 */
[----:B------:R-:W-:Y:S04]  /*ae00*/  STL.64 [R1+0x400], R20 ;  /* 0x0004001401007387 */ /* 0x000fe80000100a00 */
[----:B0-----:R-:W3:Y:S04]  /*ae10*/  LDL.LU R22, [R1+0x8] ;  /* 0x0000080001167983 */ /* 0x001ee80000300800 */
[----:B------:R-:W3:Y:S01]  /*ae20*/  LDL.LU R23, [R1+0xc] ;  /* 0x00000c0001177983 */ /* 0x000ee20000300800 */
[----:B--2---:R-:W-:Y:S03]  /*ae30*/  HMMA.16816.F32 R8, R16, R14, R8 ;  /* 0x0000000e1008723c */ /* 0x004fe60000001808 */
[----:B---3--:R-:W-:Y:S04]  /*ae40*/  STL.64 [R1+0x640], R22 ;  /* 0x0006401601007387 */ /* 0x008fe80000100a00 */
[----:B------:R-:W2:-:S12]  /*ae50*/  LDL.LU R4, [R1+0x130] ;  /* 0x0001300001047983 */ /* 0x000e980000300800 */
[----:B------:R0:W-:Y:S04]  /*ae60*/  STL.64 [R1+0x350], R8 ;  /* 0x0003500801007387 */ /* 0x0001e80000100a00 */
[----:B------:R1:W-:Y:S04]  /*ae70*/  STL.64 [R1+0x358], R10 ;  /* 0x0003580a01007387 */ /* 0x0003e80000100a00 */
[----:B------:R-:W2:Y:S04]  /*ae80*/  LDL.LU R5, [R1+0x134] ;  /* 0x0001340001057983 */ /* 0x000ea80000300800 */
[----:B------:R-:W3:Y:S04]  /*ae90*/  LDL.LU R6, [R1+0x138] ;  /* 0x0001380001067983 */ /* 0x000ee80000300800 */
[----:B------:R-:W3:Y:S04]  /*aea0*/  LDL.LU R7, [R1+0x13c] ;  /* 0x00013c0001077983 */ /* 0x000ee80000300800 */
[----:B0-----:R-:W4:Y:S04]  /*aeb0*/  LDL.LU R8, [R1+0x160] ;  /* 0x0001600001087983 */ /* 0x001f280000300800 */
[----:B------:R-:W4:Y:S04]  /*aec0*/  LDL.LU R9, [R1+0x164] ;  /* 0x0001640001097983 */ /* 0x000f280000300800 */
[----:B-1----:R-:W2:Y:S04]  /*aed0*/  LDL.LU R10, [R1+0x168] ;  /* 0x00016800010a7983 */ /* 0x002ea80000300800 */
[----:B------:R-:W2:Y:S04]  /*aee0*/  LDL.LU R11, [R1+0x16c] ;  /* 0x00016c00010b7983 */ /* 0x000ea80000300800 */
[----:B------:R-:W2:Y:S04]  /*aef0*/  LDL.64 R22, [R1+0x28] ;  /* 0x0000280001167983 */ /* 0x000ea80000100a00 */
[----:B--2---:R0:W-:Y:S04]  /*af00*/  STL.64 [R1+0x658], R22 ;  /* 0x0006581601007387 */ /* 0x0041e80000100a00 */
[----:B------:R-:W2:Y:S04]  /*af10*/  LDL.LU R12, [R1+0x210] ;  /* 0x00021000010c7983 */ /* 0x000ea80000300800 */
[----:B------:R-:W2:Y:S04]  /*af20*/  LDL.LU R13, [R1+0x214] ;  /* 0x00021400010d7983 */ /* 0x000ea80000300800 */
[----:B------:R-:W2:Y:S04]  /*af30*/  LDL.LU R14, [R1+0x218] ;  /* 0x00021800010e7983 */ /* 0x000ea80000300800 */
[----:B------:R-:W2:Y:S04]  /*af40*/  LDL.LU R15, [R1+0x21c] ;  /* 0x00021c00010f7983 */ /* 0x000ea80000300800 */
[----:B0-----:R-:W2:Y:S04]  /*af50*/  LDL.64 R22, [R1+0x38] ;  /* 0x0000380001167983 */ /* 0x001ea80000100a00 */
[----:B--2---:R0:W-:Y:S04]  /*af60*/  STL.64 [R1+0x670], R22 ;  /* 0x0006701601007387 */ /* 0x0041e80000100a00 */
[----:B0-----:R-:W2:Y:S04]  /*af70*/  LDL.64 R22, [R1+0x48] ;  /* 0x0000480001167983 */ /* 0x001ea80000100a00 */
[----:B--2---:R-:W-:Y:S04]  /*af80*/  STL.64 [R1+0x688], R22 ;  /* 0x0006881601007387 */ /* 0x004fe80000100a00 */
[----:B------:R-:W-:Y:S04]  /*af90*/  STL.64 [R1+0x650], R14 ;  /* 0x0006500e01007387 */ /* 0x000fe80000100a00 */
[----:B------:R0:W-:Y:S04]  /*afa0*/  STL.64 [R1+0x648], R12 ;  /* 0x0006480c01007387 */ /* 0x0001e80000100a00 */
[----:B0-----:R-:W2:Y:S04]  /*afb0*/  LDL.LU R12, [R1+0x220] ;  /* 0x00022000010c7983 */ /* 0x001ea80000300800 */
[----:B------:R-:W2:Y:S04]  /*afc0*/  LDL.LU R13, [R1+0x224] ;  /* 0x00022400010d7983 */ /* 0x000ea80000300800 */
[----:B------:R-:W2:Y:S04]  /*afd0*/  LDL.LU R14, [R1+0x228] ;  /* 0x00022800010e7983 */ /* 0x000ea80000300800 */
[----:B------:R-:W2:Y:S04]  /*afe0*/  LDL.LU R15, [R1+0x22c] ;  /* 0x00022c00010f7983 */ /* 0x000ea80000300800 */
[----:B------:R-:W3:Y:S04]  /*aff0*/  LDL R22, [R1+0x58] ;  /* 0x0000580001167983 */ /* 0x000ee80000100800 */
[----:B------:R-:W3:Y:S04]  /*b000*/  LDL R23, [R1+0x5c] ;  /* 0x00005c0001177983 */ /* 0x000ee80000100800 */
        /* <DEDUP_REMOVED lines=18> */
[----:B------:R-:W-:Y:S04]  /*b130*/  STL.64 [R1+0x598], R10 ;  /* 0x0005980a01007387 */ /* 0x000fe80000100a00 */
[----:B----4-:R0:W-:Y:S04]  /*b140*/  STL.64 [R1+0x590], R8 ;  /* 0x0005900801007387 */ /* 0x0101e80000100a00 */
[----:B0-----:R-:W4:Y:S04]  /*b150*/  LDL.LU R8, [R1+0x170] ;  /* 0x0001700001087983 */ /* 0x001f280000300800 */
[----:B------:R-:W4:Y:S04]  /*b160*/  LDL.LU R9, [R1+0x174] ;  /* 0x0001740001097983 */ /* 0x000f280000300800 */
[----:B------:R-:W2:Y:S04]  /*b170*/  LDL.LU R10, [R1+0x178] ;  /* 0x00017800010a7983 */ /* 0x000ea80000300800 */
[----:B------:R-:W2:Y:S04]  /*b180*/  LDL.LU R11, [R1+0x17c] ;  /* 0x00017c00010b7983 */ /* 0x000ea80000300800 */
[----:B--2---:R0:W-:Y:S04]  /*b190*/  STL.64 [R1+0x5a8], R10 ;  /* 0x0005a80a01007387 */ /* 0x0041e80000100a00 */
[----:B----4-:R-:W-:Y:S04]  /*b1a0*/  STL.64 [R1+0x5a0], R8 ;  /* 0x0005a00801007387 */ /* 0x010fe80000100a00 */
[----:B0-----:R-:W2:Y:S04]  /*b1b0*/  LDL.64 R10, [R1+0x18] ;  /* 0x00001800010a7983 */ /* 0x001ea80000100a00 */
[----:B---3--:R-:W-:Y:S04]  /*b1c0*/  STL.64 [R1+0x560], R6 ;  /* 0x0005600601007387 */ /* 0x008fe80000100a00 */
[----:B------:R0:W-:Y:S04]  /*b1d0*/  STL.64 [R1+0x558], R4 ;  /* 0x0005580401007387 */ /* 0x0001e80000100a00 */
[----:B0-----:R-:W3:Y:S04]  /*b1e0*/  LDL.LU R4, [R1+0x140] ;  /* 0x0001400001047983 */ /* 0x001ee80000300800 */
[----:B------:R-:W3:Y:S04]  /*b1f0*/  LDL.LU R5, [R1+0x144] ;  /* 0x0001440001057983 */ /* 0x000ee80000300800 */
[----:B------:R-:W4:Y:S04]  /*b200*/  LDL.LU R6, [R1+0x148] ;  /* 0x0001480001067983 */ /* 0x000f280000300800 */
[----:B------:R-:W4:Y:S01]  /*b210*/  LDL.LU R7, [R1+0x14c] ;  /* 0x00014c0001077983 */ /* 0x000f220000300800 */
[C---:B------:R-:W-:Y:S03]  /*b220*/  HMMA.16816.F32 R20, R16.reuse, R22, R12 ;  /* 0x000000161014723c */ /* 0x040fe6000000180c */
[----:B------:R-:W2:Y:S04]  /*b230*/  LDL.LU R24, [R1+0x200] ;  /* 0x0002000001187983 */ /* 0x000ea80000300800 */
[----:B------:R-:W2:Y:S04]  /*b240*/  LDL.LU R25, [R1+0x204] ;  /* 0x0002040001197983 */ /* 0x000ea80000300800 */
[----:B------:R-:W2:Y:S04]  /*b250*/  LDL.LU R26, [R1+0x208] ;  /* 0x00020800011a7983 */ /* 0x000ea80000300800 */
[----:B------:R-:W2:Y:S04]  /*b260*/  LDL.LU R27, [R1+0x20c] ;  /* 0x00020c00011b7983 */ /* 0x000ea80000300800 */
[----:B----4-:R0:W-:Y:S04]  /*b270*/  STL.64 [R1+0x570], R6 ;  /* 0x0005700601007387 */ /* 0x0101e80000100a00 */
[----:B---3--:R-:W-:Y:S04]  /*b280*/  STL.64 [R1+0x568], R4 ;  /* 0x0005680401007387 */ /* 0x008fe80000100a00 */
[----:B0-----:R-:W3:Y:S04]  /*b290*/  LDL.LU.64 R6, [R1+0x68] ;  /* 0x0000680001067983 */ /* 0x001ee80000300a00 */
[----:B------:R-:W4:Y:S04]  /*b2a0*/  LDL.LU.64 R14, [R1+0x698] ;  /* 0x00069800010e7983 */ /* 0x000f280000300a00 */
[----:B------:R-:W4:Y:S04]  /*b2b0*/  LDL.LU.64 R12, [R1+0x690] ;  /* 0x00069000010c7983 */ /* 0x000f280000300a00 */
[----:B------:R-:W-:Y:S04]  /*b2c0*/  STL.64 [R1+0x320], R20 ;  /* 0x0003201401007387 */ /* 0x000fe80000100a00 */
[----:B------:R0:W-:Y:S04]  /*b2d0*/  STL.64 [R1+0x328], R22 ;  /* 0x0003281601007387 */ /* 0x0001e80000100a00 */
[----:B0-----:R-:W4:Y:S02]  /*b2e0*/  LDL.LU.64 R22, [R1+0x688] ;  /* 0x0006880001167983 */ /* 0x001f240000300a00 */
[----:B----4-:R-:W-:Y:S01]  /*b2f0*/  HMMA.16816.F32 R12, R16, R22, R12 ;  /* 0x00000016100c723c */ /* 0x010fe2000000180c */
[----:B------:R-:W-:-:S02]  /*b300*/  IMAD.MOV.U32 R2, RZ, RZ, R22 ;  /* 0x000000ffff027224 */ /* 0x000fc400078e0016 */
[----:B------:R-:W-:-:S15]  /*b310*/  IMAD.MOV.U32 R0, RZ, RZ, R23 ;  /* 0x000000ffff007224 */ /* 0x000fde00078e0017 */
[----:B------:R-:W-:Y:S01]  /*b320*/  NOP ;  /* 0x0000000000007918 */ /* 0x000fe20000000000 */
[----:B------:R-:W-:Y:S04]  /*b330*/  STL.64 [R1+0x310], R12 ;  /* 0x0003100c01007387 */ /* 0x000fe80000100a00 */
[----:B------:R0:W-:Y:S04]  /*b340*/  STL.64 [R1+0x318], R14 ;  /* 0x0003180e01007387 */ /* 0x0001e80000100a00 */
[----:B0-----:R-:W4:Y:S04]  /*b350*/  LDL.LU.64 R14, [R1+0x680] ;  /* 0x00068000010e7983 */ /* 0x001f280000300a00 */
[----:B------:R-:W4:Y:S04]  /*b360*/  LDL.LU.64 R12, [R1+0x678] ;  /* 0x00067800010c7983 */ /* 0x000f280000300a00 */
[----:B------:R-:W4:Y:S02]  /*b370*/  LDL.LU.64 R22, [R1+0x670] ;  /* 0x0006700001167983 */ /* 0x000f240000300a00 */
        /* <DEDUP_REMOVED lines=9> */
[----:B----4-:R-:W-:-:S15]  /*b410*/  HMMA.16816.F32 R12, R16, R22, R12 ;  /* 0x00000016100c723c */ /* 0x010fde000000180c */
[----:B------:R-:W-:-:S04]  /*b420*/  NOP ;  /* 0x0000000000007918 */ /* 0x000fc80000000000 */
[----:B------:R-:W-:Y:S04]  /*b430*/  STL.64 [R1+0x2f0], R12 ;  /* 0x0002f00c01007387 */ /* 0x000fe80000100a00 */
[----:B------:R0:W-:Y:S04]  /*b440*/  STL.64 [R1+0x2f8], R14 ;  /* 0x0002f80e01007387 */ /* 0x0001e80000100a00 */
[----:B0-----:R-:W4:Y:S04]  /*b450*/  LDL.LU.64 R14, [R1+0x650] ;  /* 0x00065000010e7983 */ /* 0x001f280000300a00 */
[----:B------:R-:W4:Y:S01]  /*b460*/  LDL.LU.64 R12, [R1+0x648] ;  /* 0x00064800010c7983 */ /* 0x000f220000300a00 */
[----:B------:R-:W-:-:S02]  /*b470*/  IMAD.MOV.U32 R8, RZ, RZ, R22 ;  /* 0x000000ffff087224 */ /* 0x000fc400078e0016 */
[----:B------:R-:W-:Y:S02]  /*b480*/  IMAD.MOV.U32 R5, RZ, RZ, R23 ;  /* 0x000000ffff057224 */ /* 0x000fe400078e0017 */
[----:B------:R-:W3:Y:S04]  /*b490*/  LDL.LU.64 R22, [R1+0x640] ;  /* 0x0006400001167983 */ /* 0x000ee80000300a00 */
[----:B--2---:R0:W-:Y:S01]  /*b4a0*/  STL.64 [R1+0x5b8], R10 ;  /* 0x0005b80a01007387 */ /* 0x0041e20000100a00 */
[----:B----4-:R-:W-:Y:S01]  /*b4b0*/  HMMA.16816.F32 R12, R16, R10, R12 ;  /* 0x0000000a100c723c */ /* 0x010fe2000000180c */
[----:B0-----:R-:W-:Y:S01]  /*b4c0*/  MOV R10, R8 ;  /* 0x00000008000a7202 */ /* 0x001fe20000000f00 */
[----:B------:R-:W-:-:S15]  /*b4d0*/  IMAD.MOV.U32 R11, RZ, RZ, R5 ;  /* 0x000000ffff0b7224 */ /* 0x000fde00078e0005 */
[----:B------:R-:W-:Y:S02]  /*b4e0*/  NOP ;  /* 0x0000000000007918 */ /* 0x000fe40000000000 */
[----:B------:R-:W-:Y:S04]  /*b4f0*/  STL.64 [R1+0x2e0], R12 ;  /* 0x0002e00c01007387 */ /* 0x000fe80000100a00 */
[----:B------:R-:W-:Y:S04]  /*b500*/  STL.64 [R1+0x2e8], R14 ;  /* 0x0002e80e01007387 */ /* 0x000fe80000100a00 */
[----:B------:R0:W-:Y:S02]  /*b510*/  STL.64 [R1+0x5d0], R10 ;  /* 0x0005d00a01007387 */ /* 0x0001e40000100a00 */
[----:B0-----:R-:W-:-:S02]  /*b520*/  IMAD.MOV.U32 R10, RZ, RZ, R4 ;  /* 0x000000ffff0a7224 */ /* 0x001fc400078e0004 */
[----:B------:R-:W-:-:S05]  /*b530*/  IMAD.MOV.U32 R11, RZ, RZ, R3 ;  /* 0x000000ffff0b7224 */ /* 0x000fca00078e0003 */
[----:B------:R0:W-:Y:S02]  /*b540*/  STL.64 [R1+0x5e8], R10 ;  /* 0x0005e80a01007387 */ /* 0x0001e40000100a00 */
[----:B0-----:R-:W-:Y:S02]  /*b550*/  IMAD.MOV.U32 R10, RZ, RZ, R2 ;  /* 0x000000ffff0a7224 */ /* 0x001fe400078e0002 */
[----:B------:R-:W-:-:S05]  /*b560*/  IMAD.MOV.U32 R11, RZ, RZ, R0 ;  /* 0x000000ffff0b7224 */ /* 0x000fca00078e0000 */
[----:B------:R0:W-:Y:S04]  /*b570*/  STL.64 [R1+0x600], R10 ;  /* 0x0006000a01007387 */ /* 0x0001e80000100a00 */
[----:B------:R-:W2:Y:S04]  /*b580*/  LDL.LU R8, [R1+0x1c0] ;  /* 0x0001c00001087983 */ /* 0x000ea80000300800 */
[----:B------:R-:W2:Y:S04]  /*b590*/  LDL.LU R9, [R1+0x1c4] ;  /* 0x0001c40001097983 */ /* 0x000ea80000300800 */
[----:B0-----:R-:W4:Y:S04]  /*b5a0*/  LDL.LU R10, [R1+0x1c8] ;  /* 0x0001c800010a7983 */ /* 0x001f280000300800 */
[----:B------:R-:W4:Y:S01]  /*b5b0*/  LDL.LU R11, [R1+0x1cc] ;  /* 0x0001cc00010b7983 */ /* 0x000f220000300800 */
[----:B---3--:R-:W-:Y:S03]  /*b5c0*/  HMMA.16816.F32 R24, R16, R22, R24 ;  /* 0x000000161018723c */ /* 0x008fe60000001818 */
[----:B------:R-:W3:Y:S04]  /*b5d0*/  LDL.LU R12, [R1+0x1e0] ;  /* 0x0001e000010c7983 */ /* 0x000ee80000300800 */
[----:B------:R-:W3:Y:S04]  /*b5e0*/  LDL.LU R13, [R1+0x1e4] ;  /* 0x0001e400010d7983 */ /* 0x000ee80000300800 */
[----:B------:R-:W3:Y:S04]  /*b5f0*/  LDL.LU R14, [R1+0x1e8] ;  /* 0x0001e800010e7983 */ /* 0x000ee80000300800 */
[----:B------:R-:W3:Y:S04]  /*b600*/  LDL.LU R15, [R1+0x1ec] ;  /* 0x0001ec00010f7983 */ /* 0x000ee80000300800 */
        /* <DEDUP_REMOVED lines=9> */
[----:B------:R4:W-:Y:S04]  /*b6a0*/  STL.64 [R1+0x5b0], R22 ;  /* 0x0005b01601007387 */ /* 0x0009e80000100a00 */
[----:B------:R-:W2:Y:S04]  /*b6b0*/  LDL.LU R20, [R1+0x180] ;  /* 0x0001800001147983 */ /* 0x000ea80000300800 */
[----:B------:R-:W2:Y:S01]  /*b6c0*/  LDL.LU R21, [R1+0x184] ;  /* 0x0001840001157983 */ /* 0x000ea20000300800 */
[----:B----4-:R-:W-:-:S02]  /*b6d0*/  IMAD.MOV.U32 R22, RZ, RZ, R27 ;  /* 0x000000ffff167224 */ /* 0x010fc400078e001b */
[----:B------:R-:W-:Y:S01]  /*b6e0*/  IMAD.MOV.U32 R23, RZ, RZ, R26 ;  /* 0x000000ffff177224 */ /* 0x000fe200078e001a */
[----:B------:R-:W4:Y:S04]  /*b6f0*/  LDL.LU R27, [R1+0x634] ;  /* 0x00063400011b7983 */ /* 0x000f280000300800 */
[----:B------:R-:W3:Y:S04]  /*b700*/  LDL.LU R26, [R1+0x630] ;  /* 0x00063000011a7983 */ /* 0x000ee80000300800 */
[----:B------:R-:W-:Y:S04]  /*b710*/  STL.64 [R1+0x5c8], R22 ;  /* 0x0005c81601007387 */ /* 0x000fe80000100a00 */
[----:B--2---:R0:W-:Y:S04]  /*b720*/  STL.64 [R1+0x5c0], R20 ;  /* 0x0005c01401007387 */ /* 0x0041e80000100a00 */
[----:B0-----:R-:W2:Y:S04]  /*b730*/  LDL.LU R20, [R1+0x190] ;  /* 0x0001900001147983 */ /* 0x001ea80000300800 */
[----:B------:R-:W2:Y:S04]  /*b740*/  LDL.LU R21, [R1+0x194] ;  /* 0x0001940001157983 */ /* 0x000ea80000300800 */
[----:B------:R-:W2:Y:S04]  /*b750*/  LDL.LU R22, [R1+0x198] ;  /* 0x0001980001167983 */ /* 0x000ea80000300800 */
[----:B------:R-:W2:Y:S04]  /*b760*/  LDL.LU R23, [R1+0x19c] ;  /* 0x00019c0001177983 */ /* 0x000ea80000300800 */
[----:B--2---:R3:W-:Y:S04]  /*b770*/  STL.64 [R1+0x5e0], R22 ;  /* 0x0005e01601007387 */ /* 0x0047e80000100a00 */
[----:B------:R0:W-:Y:S01]  /*b780*/  STL.64 [R1+0x5d8], R20 ;  /* 0x0005d81401007387 */ /* 0x0001e20000100a00 */
[----:B---3--:R-:W-:-:S03]  /*b790*/  IMAD.MOV.U32 R22, RZ, RZ, R26 ;  /* 0x000000ffff167224 */ /* 0x008fc600078e001a */
[----:B0-----:R-:W2:Y:S01]  /*b7a0*/  LDL.LU R20, [R1+0x1a0] ;  /* 0x0001a00001147983 */ /* 0x001ea20000300800 */
[----:B----4-:R-:W-:-:S03]  /*b7b0*/  IMAD.MOV.U32 R23, RZ, RZ, R27 ;  /* 0x000000ffff177224 */ /* 0x010fc600078e001b */
[----:B------:R-:W2:Y:S04]  /*b7c0*/  LDL.LU R21, [R1+0x1a4] ;  /* 0x0001a40001157983 */ /* 0x000ea80000300800 */
[----:B------:R-:W3:Y:S04]  /*b7d0*/  LDL.LU R26, [R1+0x62c] ;  /* 0x00062c00011a7983 */ /* 0x000ee80000300800 */
[----:B------:R-:W3:Y:S04]  /*b7e0*/  LDL.LU R27, [R1+0x628] ;  /* 0x00062800011b7983 */ /* 0x000ee80000300800 */
[----:B------:R-:W-:Y:S04]  /*b7f0*/  STL.64 [R1+0x5f8], R22 ;  /* 0x0005f81601007387 */ /* 0x000fe80000100a00 */
[----:B--2---:R0:W-:Y:S01]  /*b800*/  STL.64 [R1+0x5f0], R20 ;  /* 0x0005f01401007387 */ /* 0x0041e20000100a00 */
[----:B---3--:R-:W-:Y:S03]  /*b810*/  HMMA.16816.F32 R16, R16, R26, R12 ;  /* 0x0000001a1010723c */ /* 0x008fe6000000180c */
[----:B0-----:R-:W2:Y:S04]  /*b820*/  LDL.LU R20, [R1+0x1b0] ;  /* 0x0001b00001147983 */ /* 0x001ea80000300800 */
[----:B------:R-:W2:Y:S04]  /*b830*/  LDL.LU R21, [R1+0x1b4] ;  /* 0x0001b40001157983 */ /* 0x000ea80000300800 */
[----:B------:R-:W2:Y:S04]  /*b840*/  LDL.LU R22, [R1+0x1b8] ;  /* 0x0001b80001167983 */ /* 0x000ea80000300800 */
[----:B------:R-:W2:Y:S04]  /*b850*/  LDL.LU R23, [R1+0x1bc] ;  /* 0x0001bc0001177983 */ /* 0x000ea80000300800 */
[----:B------:R-:W3:Y:S04]  /*b860*/  LDL.LU.64 R14, [R1+0x620] ;  /* 0x00062000010e7983 */ /* 0x000ee80000300a00 */
[----:B------:R-:W3:Y:S04]  /*b870*/  LDL.LU.64 R12, [R1+0x618] ;  /* 0x00061800010c7983 */ /* 0x000ee80000300a00 */
[----:B------:R-:W-:Y:S04]  /*b880*/  STL.64 [R1+0x2a0], R16 ;  /* 0x0002a01001007387 */ /* 0x000fe80000100a00 */
[----:B------:R0:W-:Y:S04]  /*b890*/  STL.64 [R1+0x2a8], R18 ;  /* 0x0002a81201007387 */ /* 0x0001e80000100a00 */
[----:B0-----:R-:W4:Y:S01]  /*b8a0*/  LDL.LU.64 R18, [R1+0x58] ;  /* 0x0000580001127983 */ /* 0x001f220000300a00 */
[----:B---3--:R-:W-:-:S15]  /*b8b0*/  HMMA.16816.F32 R8, R12, R6, R8 ;  /* 0x000000060c08723c */ /* 0x008fde0000001808 */
[----:B------:R-:W-:-:S04]  /*b8c0*/  NOP ;  /* 0x0000000000007918 */ /* 0x000fc80000000000 */
[----:B------:R-:W-:Y:S04]  /*b8d0*/  STL.64 [R1+0x290], R8 ;  /* 0x0002900801007387 */ /* 0x000fe80000100a00 */
[----:B------:R0:W-:Y:S04]  /*b8e0*/  STL.64 [R1+0x298], R10 ;  /* 0x0002980a01007387 */ /* 0x0001e80000100a00 */
[----:B0-----:R-:W4:Y:S04]  /*b8f0*/  LDL.LU.64 R10, [R1+0x610] ;  /* 0x00061000010a7983 */ /* 0x001f280000300a00 */
[----:B------:R-:W4:Y:S02]  /*b900*/  LDL.LU.64 R8, [R1+0x608] ;  /* 0x0006080001087983 */ /* 0x000f240000300a00 */
[----:B----4-:R-:W-:-:S15]  /*b910*/  HMMA.16816.F32 R8, R12, R18, R8 ;  /* 0x000000120c08723c */ /* 0x010fde0000001808 */
[----:B------:R-:W-:-:S04]  /*b920*/  NOP ;  /* 0x0000000000007918 */ /* 0x000fc80000000000 */
[----:B------:R-:W-:Y:S04]  /*b930*/  STL.64 [R1+0x280], R8 ;  /* 0x0002800801007387 */ /* 0x000fe80000100a00 */
[----:B------:R0:W-:Y:S04]  /*b940*/  STL.64 [R1+0x288], R10 ;  /* 0x0002880a01007387 */ /* 0x0001e80000100a00 */
[----:B0-----:R-:W2:Y:S04]  /*b950*/  LDL.LU.64 R10, [R1+0x600] ;  /* 0x00060000010a7983 */ /* 0x001ea80000300a00 */
[----:B------:R0:W-:Y:S04]  /*b960*/  STL.64 [R1+0x578], R18 ;  /* 0x0005781201007387 */ /* 0x0001e80000100a00 */
[----:B------:R-:W3:Y:S04]  /*b970*/  LDL.LU R16, [R1+0x150] ;  /* 0x0001500001107983 */ /* 0x000ee80000300800 */
[----:B------:R-:W3:Y:S04]  /*b980*/  LDL.LU R17, [R1+0x154] ;  /* 0x0001540001117983 */ /* 0x000ee80000300800 */
[----:B0-----:R-:W3:Y:S04]  /*b990*/  LDL.LU R18, [R1+0x158] ;  /* 0x0001580001127983 */ /* 0x001ee80000300800 */
[----:B------:R-:W3:Y:S01]  /*b9a0*/  LDL.LU R19, [R1+0x15c] ;  /* 0x00015c0001137983 */ /* 0x000ee20000300800 */
        /* <DEDUP_REMOVED lines=33> */
[----:B0-----:R-:W4:Y:S01]  /*bbc0*/  LDL.LU.64 R22, [R1+0x38] ;  /* 0x0000380001167983 */ /* 0x001f220000300a00 */
[----:B--2---:R-:W-:Y:S03]  /*bbd0*/  HMMA.16816.F32 R12, R12, R26, R8 ;  /* 0x0000001a0c0c723c */ /* 0x004fe60000001808 */
[----:B----4-:R0:W-:Y:S04]  /*bbe0*/  STL.64 [R1+0x550], R22 ;  /* 0x0005501601007387 */ /* 0x0101e80000100a00 */
[----:B0-----:R-:W2:Y:S04]  /*bbf0*/  LDL.LU.64 R22, [R1+0x48] ;  /* 0x0000480001167983 */ /* 0x001ea80000300a00 */
[----:B------:R-:W3:Y:S04]  /*bc00*/  LDL.LU.64 R10, [R1+0x588] ;  /* 0x00058800010a7983 */ /* 0x000ee80000300a00 */
[----:B------:R-:W3:Y:S04]  /*bc10*/  LDL.LU.64 R8, [R1+0x580] ;  /* 0x0005800001087983 */ /* 0x000ee80000300a00 */
[----:B------:R0:W-:Y:S04]  /*bc20*/  STL.64 [R1+0x1d0], R12 ;  /* 0x0001d00c01007387 */ /* 0x0001e80000100a00 */
[----:B------:R1:W-:Y:S01]  /*bc30*/  STL.64 [R1+0x1d8], R14 ;  /* 0x0001d80e01007387 */ /* 0x0003e20000100a00 */
[----:B------:R-:W-:-:S03]  /*bc40*/  IMAD.MOV.U32 R29, RZ, RZ, R6 ;  /* 0x000000ffff1d7224 */ /* 0x000fc600078e0006 */
[----:B0-----:R-:W4:Y:S04]  /*bc50*/  LDL.LU R12, [R1+0x120] ;  /* 0x00012000010c7983 */ /* 0x001f280000300800 */
[----:B------:R-:W4:Y:S04]  /*bc60*/  LDL.LU R13, [R1+0x124] ;  /* 0x00012400010d7983 */ /* 0x000f280000300800 */
[----:B-1----:R-:W4:Y:S01]  /*bc70*/  LDL.LU R14, [R1+0x128] ;  /* 0x00012800010e7983 */ /* 0x002f220000300800 */
[----:B------:R-:W-:-:S03]  /*bc80*/  IMAD.MOV.U32 R28, RZ, RZ, R7 ;  /* 0x000000ffff1c7224 */ /* 0x000fc600078e0007 */
[----:B------:R-:W4:Y:S01]  /*bc90*/  LDL.LU R15, [R1+0x12c] ;  /* 0x00012c00010f7983 */ /* 0x000f220000300800 */
[----:B---3--:R-:W-:-:S15]  /*bca0*/  HMMA.16816.F32 R16, R8, R6, R16 ;  /* 0x000000060810723c */ /* 0x008fde0000001810 */
[----:B------:R-:W-:-:S04]  /*bcb0*/  NOP ;  /* 0x0000000000007918 */ /* 0x000fc80000000000 */
[----:B------:R-:W-:Y:S04]  /*bcc0*/  STL.64 [R1+0x1c0], R16 ;  /* 0x0001c01001007387 */ /* 0x000fe80000100a00 */
[----:B------:R0:W-:Y:S04]  /*bcd0*/  STL.64 [R1+0x1c8], R18 ;  /* 0x0001c81201007387 */ /* 0x0001e80000100a00 */
[----:B0-----:R-:W3:Y:S04]  /*bce0*/  LDL.LU.64 R18, [R1+0x578] ;  /* 0x0005780001127983 */ /* 0x001ee80000300a00 */
[----:B------:R-:W3:Y:S04]  /*bcf0*/  LDL.LU.64 R6, [R1+0x570] ;  /* 0x0005700001067983 */ /* 0x000ee80000300a00 */
[----:B------:R-:W3:Y:S02]  /*bd00*/  LDL.LU.64 R4, [R1+0x568] ;  /* 0x0005680001047983 */ /* 0x000ee40000300a00 */
[----:B---3--:R-:W-:-:S15]  /*bd10*/  HMMA.16816.F32 R4, R8, R18, R4 ;  /* 0x000000120804723c */ /* 0x008fde0000001804 */
[----:B------:R-:W-:-:S04]  /*bd20*/  NOP ;  /* 0x0000000000007918 */ /* 0x000fc80000000000 */
[----:B------:R-:W-:Y:S04]  /*bd30*/  STL.64 [R1+0x1b0], R4 ;  /* 0x0001b00401007387 */ /* 0x000fe80000100a00 */
[----:B------:R0:W-:Y:S04]  /*bd40*/  STL.64 [R1+0x1b8], R6 ;  /* 0x0001b80601007387 */ /* 0x0001e80000100a00 */
[----:B0-----:R-:W2:Y:S04]  /*bd50*/  LDL.LU.64 R6, [R1+0x560] ;  /* 0x0005600001067983 */ /* 0x001ea80000300a00 */
[----:B------:R-:W2:Y:S01]  /*bd60*/  LDL.LU.64 R4, [R1+0x558] ;  /* 0x0005580001047983 */ /* 0x000ea20000300a00 */
[----:B------:R-:W-:-:S02]  /*bd70*/  IMAD.MOV.U32 R3, RZ, RZ, R18 ;  /* 0x000000ffff037224 */ /* 0x000fc400078e0012 */
[----:B------:R-:W-:Y:S02]  /*bd80*/  IMAD.MOV.U32 R2, RZ, RZ, R19 ;  /* 0x000000ffff027224 */ /* 0x000fe400078e0013 */
[C---:B--2---:R-:W-:Y:S01]  /*bd90*/  HMMA.16816.F32 R16, R8.reuse, R22, R4 ;  /* 0x000000160810723c */ /* 0x044fe20000001804 */
[----:B------:R-:W-:Y:S02]  /*bda0*/  IMAD.MOV.U32 R5, RZ, RZ, R22 ;  /* 0x000000ffff057224 */ /* 0x000fe400078e0016 */
[----:B------:R-:W-:Y:S02]  /*bdb0*/  IMAD.MOV.U32 R4, RZ, RZ, R23 ;  /* 0x000000ffff047224 */ /* 0x000fe400078e0017 */
[----:B------:R-:W4:Y:S04]  /*bdc0*/  LDL.LU.64 R22, [R1+0x550] ;  /* 0x0005500001167983 */ /* 0x000f280000300a00 */
[----:B------:R-:W2:Y:S04]  /*bdd0*/  LDL.LU.64 R24, [R1+0x380] ;  /* 0x0003800001187983 */ /* 0x000ea80000300a00 */
[----:B------:R0:W-:Y:S04]  /*bde0*/  STL.64 [R1+0x520], R26 ;  /* 0x0005201a01007387 */ /* 0x0001e80000100a00 */
[----:B--2---:R-:W-:Y:S04]  /*bdf0*/  STL.64 [R1+0x518], R24 ;  /* 0x0005181801007387 */ /* 0x004fe80000100a00 */
[----:B0-----:R-:W2:Y:S04]  /*be00*/  LDL.LU.64 R26, [R1+0x28] ;  /* 0x00002800011a7983 */ /* 0x001ea80000300a00 */
[----:B------:R0:W-:Y:S04]  /*be10*/  STL.64 [R1+0x418], R18 ;  /* 0x0004181201007387 */ /* 0x0001e80000100a00 */
[----:B0-----:R-:W3:Y:S04]  /*be20*/  LDL.LU.64 R18, [R1+0x390] ;  /* 0x0003900001127983 */ /* 0x001ee80000300a00 */
[----:B------:R0:W-:Y:S04]  /*be30*/  STL.64 [R1+0x410], R16 ;  /* 0x0004101001007387 */ /* 0x0001e80000100a00 */
[----:B---3--:R1:W-:Y:S04]  /*be40*/  STL.64 [R1+0x540], R18 ;  /* 0x0005401201007387 */ /* 0x0083e80000100a00 */
[----:B0-----:R-:W2:Y:S04]  /*be50*/  LDL.LU R16, [R1+0x110] ;  /* 0x0001100001107983 */ /* 0x001ea80000300800 */
[----:B------:R-:W2:Y:S04]  /*be60*/  LDL.LU R17, [R1+0x114] ;  /* 0x0001140001117983 */ /* 0x000ea80000300800 */
[----:B-1----:R-:W2:Y:S04]  /*be70*/  LDL.LU R18, [R1+0x118] ;  /* 0x0001180001127983 */ /* 0x002ea80000300800 */
[----:B------:R-:W2:Y:S01]  /*be80*/  LDL.LU R19, [R1+0x11c] ;  /* 0x00011c0001137983 */ /* 0x000ea20000300800 */
[----:B----4-:R-:W-:Y:S01]  /*be90*/  HMMA.16816.F32 R12, R8, R22, R12 ;  /* 0x00000016080c723c */ /* 0x010fe2000000180c */
[----:B------:R-:W-:-:S02]  /*bea0*/  IMAD.MOV.U32 R7, RZ, RZ, R22 ;  /* 0x000000ffff077224 */ /* 0x000fc400078e0016 */
[----:B------:R-:W3:Y:S01]  /*beb0*/  LDL.LU R20, [R1+0x100] ;  /* 0x0001000001147983 */ /* 0x000ee20000300800 */
[----:B------:R-:W-:-:S03]  /*bec0*/  IMAD.MOV.U32 R6, RZ, RZ, R23 ;  /* 0x000000ffff067224 */ /* 0x000fc600078e0017 */
[----:B------:R-:W3:Y:S04]  /*bed0*/  LDL.LU R21, [R1+0x104] ;  /* 0x0001040001157983 */ /* 0x000ee80000300800 */
[----:B------:R-:W3:Y:S04]  /*bee0*/  LDL.LU R22, [R1+0x108] ;  /* 0x0001080001167983 */ /* 0x000ee80000300800 */
[----:B------:R-:W3:Y:S04]  /*bef0*/  LDL.LU R23, [R1+0x10c] ;  /* 0x00010c0001177983 */ /* 0x000ee80000300800 */
[----:B------:R0:W-:Y:S04]  /*bf00*/  STL.64 [R1+0x438], R14 ;  /* 0x0004380e01007387 */ /* 0x0001e80000100a00 */
[----:B------:R-:W-:Y:S04]  /*bf10*/  STL.64 [R1+0x430], R12 ;  /* 0x0004300c01007387 */ /* 0x000fe80000100a00 */
[----:B0-----:R-:W3:Y:S01]  /*bf20*/  LDL.LU R14, [R1+0x18] ;  /* 0x00001800010e7983 */ /* 0x001ee20000300800 */
[----:B------:R-:W-:-:S03]  /*bf30*/  IMAD.MOV.U32 R15, RZ, RZ, R0 ;  /* 0x000000ffff0f7224 */ /* 0x000fc600078e0000 */
[----:B------:R-:W4:Y:S01]  /*bf40*/  LDL.LU R0, [R1+0x548] ;  /* 0x0005480001007983 */ /* 0x000f220000300800 */
[----:B--2---:R-:W-:-:S15]  /*bf50*/  HMMA.16816.F32 R16, R8, R26, R16 ;  /* 0x0000001a0810723c */ /* 0x004fde0000001810 */
[----:B------:R-:W-:-:S04]  /*bf60*/  NOP ;  /* 0x0000000000007918 */ /* 0x000fc80000000000 */
[----:B------:R-:W-:Y:S04]  /*bf70*/  STL.64 [R1+0x1e0], R16 ;  /* 0x0001e01001007387 */ /* 0x000fe80000100a00 */
[----:B------:R0:W-:Y:S04]  /*bf80*/  STL.64 [R1+0x1e8], R18 ;  /* 0x0001e81201007387 */ /* 0x0001e80000100a00 */
[----:B0-----:R-:W2:Y:S01]  /*bf90*/  LDL.LU.64 R18, [R1+0x540] ;  /* 0x0005400001127983 */ /* 0x001ea20000300a00 */
[----:B------:R-:W-:Y:S02]  /*bfa0*/  IMAD.MOV.U32 R17, RZ, RZ, R26 ;  /* 0x000000ffff117224 */ /* 0x000fe400078e001a */
[----:B------:R-:W-:Y:S01]  /*bfb0*/  IMAD.MOV.U32 R16, RZ, RZ, R27 ;  /* 0x000000ffff107224 */ /* 0x000fe200078e001b */
[----:B--2---:R-:W-:Y:S04]  /*bfc0*/  STL.64 [R1+0x4a8], R18 ;  /* 0x0004a81201007387 */ /* 0x004fe80000100a00 */
[----:B------:R0:W-:Y:S04]  /*bfd0*/  STL.64 [R1+0x4a0], R16 ;  /* 0x0004a01001007387 */ /* 0x0001e80000100a00 */
[----:B0-----:R-:W2:Y:S01]  /*bfe0*/  LDL.LU.64 R16, [R1+0x388] ;  /* 0x0003880001107983 */ /* 0x001ea20000300a00 */
[----:B------:R-:W-:-:S02]  /*bff0*/  IMAD.MOV.U32 R18, RZ, RZ, R7 ;  /* 0x000000ffff127224 */ /* 0x000fc400078e0007 */
[----:B------:R-:W-:Y:S01]  /*c000*/  IMAD.MOV.U32 R19, RZ, RZ, R6 ;  /* 0x000000ffff137224 */ /* 0x000fe200078e0006 */
[----:B---3--:R-:W-:Y:S04]  /*c010*/  HMMA.16816.F32 R20, R8, R14, R20 ;  /* 0x0000000e0814723c */ /* 0x008fe80000001814 */
[----:B------:R0:W-:Y:S02]  /*c020*/  STL.64 [R1+0x4c0], R18 ;  /* 0x0004c01201007387 */ /* 0x0001e40000100a00 */
[----:B0-----:R-:W-:Y:S02]  /*c030*/  IMAD.MOV.U32 R19, RZ, RZ, R4 ;  /* 0x000000ffff137224 */ /* 0x001fe400078e0004 */
[----:B------:R-:W-:Y:S01]  /*c040*/  IMAD.MOV.U32 R18, RZ, RZ, R5 ;  /* 0x000000ffff127224 */ /* 0x000fe200078e0005 */
[----:B--2---:R-:W-:Y:S04]  /*c050*/  STL.64 [R1+0x4b8], R16 ;  /* 0x0004b81001007387 */ /* 0x004fe80000100a00 */
[----:B------:R-:W2:Y:S04]  /*c060*/  LDL.LU R4, [R1+0xe0] ;  /* 0x0000e00001047983 */ /* 0x000ea80000300800 */
[----:B------:R-:W2:Y:S04]  /*c070*/  LDL.LU R5, [R1+0xe4] ;  /* 0x0000e40001057983 */ /* 0x000ea80000300800 */
[----:B------:R-:W2:Y:S04]  /*c080*/  LDL.LU R6, [R1+0xe8] ;  /* 0x0000e80001067983 */ /* 0x000ea80000300800 */
[----:B------:R-:W2:Y:S04]  /*c090*/  LDL.LU R7, [R1+0xec] ;  /* 0x0000ec0001077983 */ /* 0x000ea80000300800 */
[----:B------:R-:W3:Y:S04]  /*c0a0*/  LDL.LU R24, [R1+0xf0] ;  /* 0x0000f00001187983 */ /* 0x000ee80000300800 */
[----:B------:R-:W3:Y:S04]  /*c0b0*/  LDL.LU R25, [R1+0xf4] ;  /* 0x0000f40001197983 */ /* 0x000ee80000300800 */
[----:B------:R-:W3:Y:S04]  /*c0c0*/  LDL.LU R26, [R1+0xf8] ;  /* 0x0000f800011a7983 */ /* 0x000ee80000300800 */
[----:B------:R-:W3:Y:S04]  /*c0d0*/  LDL.LU R27, [R1+0xfc] ;  /* 0x0000fc00011b7983 */ /* 0x000ee80000300800 */
[----:B------:R0:W-:Y:S02]  /*c0e0*/  STL.64 [R1+0x4d8], R18 ;  /* 0x0004d81201007387 */ /* 0x0001e40000100a00 */
[----:B0-----:R-:W-:-:S02]  /*c0f0*/  IMAD.MOV.U32 R18, RZ, RZ, R3 ;  /* 0x000000ffff127224 */ /* 0x001fc400078e0003 */
[----:B------:R-:W-:Y:S01]  /*c100*/  IMAD.MOV.U32 R19, RZ, RZ, R2 ;  /* 0x000000ffff137224 */ /* 0x000fe200078e0002 */
[----:B------:R-:W2:Y:S04]  /*c110*/  LDL.LU R3, [R1+0x53c] ;  /* 0x00053c0001037983 */ /* 0x000ea80000300800 */
[----:B------:R-:W2:Y:S04]  /*c120*/  LDL.LU R2, [R1+0x538] ;  /* 0x0005380001027983 */ /* 0x000ea80000300800 */
[----:B------:R0:W-:Y:S02]  /*c130*/  STL.64 [R1+0x4f0], R18 ;  /* 0x0004f01201007387 */ /* 0x0001e40000100a00 */
[----:B0-----:R-:W-:-:S02]  /*c140*/  IMAD.MOV.U32 R18, RZ, RZ, R29 ;  /* 0x000000ffff127224 */ /* 0x001fc400078e001d */
[----:B------:R-:W2:Y:S01]  /*c150*/  LDL.LU R29, [R1+0x534] ;  /* 0x00053400011d7983 */ /* 0x000ea20000300800 */
[----:B------:R-:W-:-:S03]  /*c160*/  IMAD.MOV.U32 R19, RZ, RZ, R28 ;  /* 0x000000ffff137224 */ /* 0x000fc600078e001c */
[----:B------:R-:W2:Y:S04]  /*c170*/  LDL.LU R28, [R1+0x530] ;  /* 0x00053000011c7983 */ /* 0x000ea80000300800 */
[----:B------:R0:W-:Y:S04]  /*c180*/  STL.64 [R1+0x2c0], R20 ;  /* 0x0002c01401007387 */ /* 0x0001e80000100a00 */
[----:B------:R1:W-:Y:S01]  /*c190*/  STL.64 [R1+0x2c8], R22 ;  /* 0x0002c81601007387 */ /* 0x0003e20000100a00 */
[----:B0-----:R-:W0:Y:S03]  /*c1a0*/  LDC R20, c[0x0][0x3ac] ;  /* 0x0000eb00ff147b82 */ /* 0x001e260000000800 */
[----:B-1----:R-:W3:Y:S04]  /*c1b0*/  LDL.LU.64 R22, [R1+0x528] ;  /* 0x0005280001167983 */ /* 0x002ee80000300a00 */
[----:B------:R1:W-:Y:S04]  /*c1c0*/  STL.64 [R1+0x4b0], R14 ;  /* 0x0004b00e01007387 */ /* 0x0003e80000100a00 */
[----:B------:R-:W2:Y:S04]  /*c1d0*/  LDL.LU R12, [R1+0xa0] ;  /* 0x0000a000010c7983 */ /* 0x000ea80000300800 */
[----:B------:R-:W2:Y:S04]  /*c1e0*/  LDL.LU R13, [R1+0xa4] ;  /* 0x0000a400010d7983 */ /* 0x000ea80000300800 */
[----:B-1----:R-:W2:Y:S04]  /*c1f0*/  LDL.LU R14, [R1+0xa8] ;  /* 0x0000a800010e7983 */ /* 0x002ea80000300800 */
[----:B------:R-:W2:Y:S04]  /*c200*/  LDL.LU R15, [R1+0xac] ;  /* 0x0000ac00010f7983 */ /* 0x000ea80000300800 */
[----:B--2---:R-:W-:Y:S04]  /*c210*/  STL.64 [R1+0x4d0], R14 ;  /* 0x0004d00e01007387 */ /* 0x004fe80000100a00 */
[----:B------:R1:W-:Y:S04]  /*c220*/  STL.64 [R1+0x4c8], R12 ;  /* 0x0004c80c01007387 */ /* 0x0003e80000100a00 */
[----:B-1----:R-:W2:Y:S04]  /*c230*/  LDL.LU R12, [R1+0xb0] ;  /* 0x0000b000010c7983 */ /* 0x002ea80000300800 */
[----:B------:R-:W2:Y:S04]  /*c240*/  LDL.LU R13, [R1+0xb4] ;  /* 0x0000b400010d7983 */ /* 0x000ea80000300800 */
[----:B------:R-:W2:Y:S04]  /*c250*/  LDL.LU R14, [R1+0xb8] ;  /* 0x0000b800010e7983 */ /* 0x000ea80000300800 */
[----:B------:R-:W2:Y:S01]  /*c260*/  LDL.LU R15, [R1+0xbc] ;  /* 0x0000bc00010f7983 */ /* 0x000ea20000300800 */
[C---:B---3--:R-:W-:Y:S03]  /*c270*/  HMMA.16816.F32 R24, R8.reuse, R22, R24 ;  /* 0x000000160818723c */ /* 0x048fe60000001818 */
[----:B--2---:R-:W-:Y:S04]  /*c280*/  STL.64 [R1+0x4e8], R14 ;  /* 0x0004e80e01007387 */ /* 0x004fe80000100a00 */
[----:B------:R1:W-:Y:S04]  /*c290*/  STL.64 [R1+0x4e0], R12 ;  /* 0x0004e00c01007387 */ /* 0x0003e80000100a00 */
[----:B-1----:R-:W2:Y:S04]  /*c2a0*/  LDL.LU R12, [R1+0xc0] ;  /* 0x0000c000010c7983 */ /* 0x002ea80000300800 */
[----:B------:R-:W2:Y:S04]  /*c2b0*/  LDL.LU R13, [R1+0xc4] ;  /* 0x0000c400010d7983 */ /* 0x000ea80000300800 */
[----:B------:R-:W3:Y:S04]  /*c2c0*/  LDL.LU R14, [R1+0xc8] ;  /* 0x0000c800010e7983 */ /* 0x000ee80000300800 */
[----:B------:R-:W3:Y:S04]  /*c2d0*/  LDL.LU R15, [R1+0xcc] ;  /* 0x0000cc00010f7983 */ /* 0x000ee80000300800 */
[----:B---3--:R-:W-:Y:S04]  /*c2e0*/  STL.64 [R1+0x500], R14 ;  /* 0x0005000e01007387 */ /* 0x008fe80000100a00 */
[----:B--2---:R1:W-:Y:S04]  /*c2f0*/  STL.64 [R1+0x4f8], R12 ;  /* 0x0004f80c01007387 */ /* 0x0043e80000100a00 */
[----:B-1----:R-:W2:Y:S04]  /*c300*/  LDL.LU R12, [R1+0xd0] ;  /* 0x0000d000010c7983 */ /* 0x002ea80000300800 */
[----:B------:R-:W2:Y:S04]  /*c310*/  LDL.LU R13, [R1+0xd4] ;  /* 0x0000d400010d7983 */ /* 0x000ea80000300800 */
[----:B------:R-:W2:Y:S04]  /*c320*/  LDL.LU R14, [R1+0xd8] ;  /* 0x0000d800010e7983 */ /* 0x000ea80000300800 */
[----:B------:R-:W2:Y:S04]  /*c330*/  LDL.LU R15, [R1+0xdc] ;  /* 0x0000dc00010f7983 */ /* 0x000ea80000300800 */
[----:B------:R-:W-:Y:S04]  /*c340*/  STL.64 [R1+0x340], R24 ;  /* 0x0003401801007387 */ /* 0x000fe80000100a00 */
[----:B------:R1:W-:Y:S04]  /*c350*/  STL.64 [R1+0x348], R26 ;  /* 0x0003481a01007387 */ /* 0x0003e80000100a00 */
[----:B-1----:R-:W3:Y:S04]  /*c360*/  LDL.LU.64 R26, [R1+0x520] ;  /* 0x00052000011a7983 */ /* 0x002ee80000300a00 */
[----:B------:R-:W2:Y:S01]  /*c370*/  LDL.LU.64 R24, [R1+0x518] ;  /* 0x0005180001187983 */ /* 0x000ea20000300a00 */
[----:B---3--:R-:W-:Y:S03]  /*c380*/  HMMA.16816.F32 R8, R8, R26, R4 ;  /* 0x0000001a0808723c */ /* 0x008fe60000001804 */
[----:B------:R-:W2:Y:S04]  /*c390*/  LDL.LU.64 R6, [R1+0x510] ;  /* 0x0005100001067983 */ /* 0x000ea80000300a00 */
[----:B------:R-:W2:-:S12]  /*c3a0*/  LDL.LU.64 R4, [R1+0x508] ;  /* 0x0005080001047983 */ /* 0x000e980000300a00 */
[----:B------:R-:W-:Y:S04]  /*c3b0*/  STL.64 [R1+0x330], R8 ;  /* 0x0003300801007387 */ /* 0x000fe80000100a00 */
[----:B------:R1:W-:Y:S04]  /*c3c0*/  STL.64 [R1+0x338], R10 ;  /* 0x0003380a01007387 */ /* 0x0003e80000100a00 */
[----:B-1----:R-:W3:Y:S01]  /*c3d0*/  LDL.LU.64 R10, [R1+0x378] ;  /* 0x00037800010a7983 */ /* 0x002ee20000300a00 */
[----:B--2---:R-:W-:Y:S03]  /*c3e0*/  HMMA.16816.F32 R16, R4, R18, R12 ;  /* 0x000000120410723c */ /* 0x004fe6000000180c */
[----:B------:R-:W2:Y:S04]  /*c3f0*/  LDL.LU.64 R14, [R1+0x500] ;  /* 0x00050000010e7983 */ /* 0x000ea80000300a00 */
[----:B------:R-:W2:-:S12]  /*c400*/  LDL.LU.64 R12, [R1+0x4f8] ;  /* 0x0004f800010c7983 */ /* 0x000e980000300a00 */
[----:B------:R-:W-:Y:S04]  /*c410*/  STL.64 [R1+0x360], R16 ;  /* 0x0003601001007387 */ /* 0x000fe80000100a00 */
[----:B------:R1:W-:Y:S04]  /*c420*/  STL.64 [R1+0x368], R18 ;  /* 0x0003681201007387 */ /* 0x0003e80000100a00 */
[----:B-1----:R-:W2:Y:S02]  /*c430*/  LDL.LU.64 R18, [R1+0x4f0] ;  /* 0x0004f00001127983 */ /* 0x002ea40000300a00 */
[----:B--2---:R-:W-:Y:S02]  /*c440*/  HMMA.16816.F32 R16, R4, R18, R12 ;  /* 0x000000120410723c */ /* 0x004fe4000000180c */
[----:B------:R-:W2:Y:S04]  /*c450*/  LDL.LU.64 R14, [R1+0x4e8] ;  /* 0x0004e800010e7983 */ /* 0x000ea80000300a00 */
[----:B------:R-:W2:-:S13]  /*c460*/  LDL.LU.64 R12, [R1+0x4e0] ;  /* 0x0004e000010c7983 */ /* 0x000e9a0000300a00 */
        /* <DEDUP_REMOVED lines=8> */
[----:B-1----:R-:W2:Y:S04]  /*c4f0*/  LDL.LU.64 R18, [R1+0x4c0] ;  /* 0x0004c00001127983 */ /* 0x002ea80000300a00 */
[----:B------:R-:W2:Y:S01]  /*c500*/  LDL.LU.64 R16, [R1+0x4b8] ;  /* 0x0004b80001107983 */ /* 0x000ea20000300a00 */
[----:B0-----:R-:W-:-:S04]  /*c510*/  IMAD.SHL.U32 R20, R20, 0x40, RZ ;  /* 0x0000004014147824 */ /* 0x001fc800078e00ff */
[----:B---3--:R-:W-:-:S05]  /*c520*/  IMAD.WIDE R8, R20, 0x2, R10 ;  /* 0x0000000214087825 */ /* 0x008fca00078e020a */
[----:B------:R-:W-:Y:S04]  /*c530*/  STL [R1+0x17c], R8 ;  /* 0x00017c0801007387 */ /* 0x000fe80000100800 */
[----:B------:R-:W-:Y:S01]  /*c540*/  STL [R1+0x178], R9 ;  /* 0x0001780901007387 */ /* 0x000fe20000100800 */
[----:B--2---:R-:W-:Y:S02]  /*c550*/  IMAD.WIDE R10, R20, 0x2, R16 ;  /* 0x00000002140a7825 */ /* 0x004fe400078e0210 */
[----:B------:R-:W-:Y:S01]  /*c560*/  HMMA.16816.F32 R16, R4, R18, R12 ;  /* 0x000000120410723c */ /* 0x000fe2000000180c */
[----:B------:R-:W2:-:S15]  /*c570*/  LDL.LU.64 R14, [R1+0x4b0] ;  /* 0x0004b000010e7983 */ /* 0x000e9e0000300a00 */
[----:B------:R-:W-:-:S03]  /*c580*/  NOP ;  /* 0x0000000000007918 */ /* 0x000fc60000000000 */
[----:B------:R-:W-:Y:S04]  /*c590*/  STL.64 [R1+0x260], R16 ;  /* 0x0002601001007387 */ /* 0x000fe80000100a00 */
[----:B------:R0:W-:Y:S04]  /*c5a0*/  STL.64 [R1+0x268], R18 ;  /* 0x0002681201007387 */ /* 0x0001e80000100a00 */
[----:B0-----:R-:W3:Y:S04]  /*c5b0*/  LDL.LU.64 R18, [R1+0x4a8] ;  /* 0x0004a80001127983 */ /* 0x001ee80000300a00 */
[----:B------:R-:W4:Y:S04]  /*c5c0*/  LDL.LU.64 R16, [R1+0x4a0] ;  /* 0x0004a00001107983 */ /* 0x000f280000300a00 */
[----:B------:R-:W4:Y:S01]  /*c5d0*/  LDL.LU.64 R12, [R1+0x3a0] ;  /* 0x0003a000010c7983 */ /* 0x000f220000300a00 */
[----:B------:R-:W-:-:S03]  /*c5e0*/  IMAD.WIDE R24, R20, 0x2, R24 ;  /* 0x0000000214187825 */ /* 0x000fc600078e0218 */
[----:B--2---:R-:W-:Y:S01]  /*c5f0*/  STL.64 [R1+0x468], R14 ;  /* 0x0004680e01007387 */ /* 0x004fe20000100a00 */
[----:B---3--:R-:W-:-:S03]  /*c600*/  IMAD.WIDE R8, R20, 0x2, R18 ;  /* 0x0000000214087825 */ /* 0x008fc600078e0212 */
[----:B----4-:R0:W-:Y:S04]  /*c610*/  STL.64 [R1+0x460], R12 ;  /* 0x0004600c01007387 */ /* 0x0101e80000100a00 */
[----:B0-----:R-:W2:Y:S04]  /*c620*/  LDL.LU.64 R12, [R1+0x398] ;  /* 0x00039800010c7983 */ /* 0x001ea80000300a00 */
[----:B------:R-:W3:Y:S04]  /*c630*/  LDL.LU.64 R20, [R1+0x3a8] ;  /* 0x0003a80001147983 */ /* 0x000ee80000300a00 */
[----:B------:R-:W-:Y:S04]  /*c640*/  STL.64 [R1+0x448], R22 ;  /* 0x0004481601007387 */ /* 0x000fe80000100a00 */
[----:B---3--:R0:W-:Y:S04]  /*c650*/  STL.64 [R1+0x440], R20 ;  /* 0x0004401401007387 */ /* 0x0081e80000100a00 */
[----:B0-----:R-:W3:Y:S04]  /*c660*/  LDL.LU R20, [R1+0x80] ;  /* 0x0000800001147983 */ /* 0x001ee80000300800 */
[----:B------:R-:W3:Y:S04]  /*c670*/  LDL.LU R21, [R1+0x84] ;  /* 0x0000840001157983 */ /* 0x000ee80000300800 */
[----:B------:R-:W4:Y:S04]  /*c680*/  LDL.LU R22, [R1+0x88] ;  /* 0x0000880001167983 */ /* 0x000f280000300800 */
[----:B------:R-:W4:Y:S01]  /*c690*/  LDL.LU R23, [R1+0x8c] ;  /* 0x00008c0001177983 */ /* 0x000f220000300800 */
[----:B------:R-:W-:-:S02]  /*c6a0*/  IMAD.MOV.U32 R15, RZ, RZ, R16 ;  /* 0x000000ffff0f7224 */ /* 0x000fc400078e0010 */
[----:B------:R-:W-:Y:S02]  /*c6b0*/  IMAD.MOV.U32 R14, RZ, RZ, R17 ;  /* 0x000000ffff0e7224 */ /* 0x000fe400078e0011 */
[----:B------:R-:W-:Y:S01]  /*c6c0*/  IMAD.MOV.U32 R16, RZ, RZ, R29 ;  /* 0x000000ffff107224 */ /* 0x000fe200078e001d */
[----:B------:R-:W-:Y:S01]  /*c6d0*/  MOV R18, R3 ;  /* 0x0000000300127202 */ /* 0x000fe20000000f00 */
[----:B------:R-:W-:Y:S02]  /*c6e0*/  IMAD.MOV.U32 R17, RZ, RZ, R2 ;  /* 0x000000ffff117224 */ /* 0x000fe400078e0002 */
[----:B------:R-:W-:Y:S01]  /*c6f0*/  IMAD.MOV.U32 R19, RZ, RZ, R0 ;  /* 0x000000ffff137224 */ /* 0x000fe200078e0000 */
[----:B----4-:R0:W-:Y:S04]  /*c700*/  STL.64 [R1+0x478], R22 ;  /* 0x0004781601007387 */ /* 0x0101e80000100a00 */
[----:B---3--:R1:W-:Y:S01]  /*c710*/  STL.64 [R1+0x470], R20 ;  /* 0x0004701401007387 */ /* 0x0083e20000100a00 */
[----:B0-----:R-:W-:-:S03]  /*c720*/  IMAD.MOV.U32 R23, RZ, RZ, R28 ;  /* 0x000000ffff177224 */ /* 0x001fc600078e001c */
[----:B-1----:R-:W3:Y:S04]  /*c730*/  LDL.LU R20, [R1+0x90] ;  /* 0x0000900001147983 */ /* 0x002ee80000300800 */
[----:B------:R-:W3:Y:S04]  /*c740*/  LDL.LU R21, [R1+0x94] ;  /* 0x0000940001157983 */ /* 0x000ee80000300800 */
[----:B------:R-:W3:Y:S04]  /*c750*/  LDL.LU R22, [R1+0x98] ;  /* 0x0000980001167983 */ /* 0x000ee80000300800 */
[----:B------:R0:W5:Y:S04]  /*c760*/  LDL.LU R28, [R1+0x498] ;  /* 0x00049800011c7983 */ /* 0x0001680000300800 */
[----:B------:R0:W5:Y:S04]  /*c770*/  LDL.LU R29, [R1+0x494] ;  /* 0x00049400011d7983 */ /* 0x0001680000300800 */
[----:B------:R-:W4:Y:S04]  /*c780*/  LDL.LU R2, [R1+0x490] ;  /* 0x0004900001027983 */ /* 0x000f280000300800 */
[----:B------:R-:W4:Y:S04]  /*c790*/  LDL.LU R3, [R1+0x48c] ;  /* 0x00048c0001037983 */ /* 0x000f280000300800 */
[----:B------:R-:W2:Y:S04]  /*c7a0*/  LDL.LU R0, [R1+0x488] ;  /* 0x0004880001007983 */ /* 0x000ea80000300800 */
[----:B------:R-:W-:Y:S04]  /*c7b0*/  STL [R1+0x174], R24 ;  /* 0x0001741801007387 */ /* 0x000fe80000100800 */
[----:B------:R1:W-:Y:S02]  /*c7c0*/  STL [R1+0x170], R25 ;  /* 0x0001701901007387 */ /* 0x0003e40000100800 */
[----:B-1----:R-:W1:Y:S02]  /*c7d0*/  LDC R25, c[0x0][0x3ac] ;  /* 0x0000eb00ff197b82 */ /* 0x002e640000000800 */
[----:B------:R-:W-:Y:S04]  /*c7e0*/  STL [R1+0x16c], R10 ;  /* 0x00016c0a01007387 */ /* 0x000fe80000100800 */
[----:B------:R-:W-:Y:S01]  /*c7f0*/  STL [R1+0x168], R11 ;  /* 0x0001680b01007387 */ /* 0x000fe20000100800 */
[----:B-1----:R-:W-:-:S04]  /*c800*/  IMAD.SHL.U32 R25, R25, 0x40, RZ ;  /* 0x0000004019197824 */ /* 0x002fc800078e00ff */
[----:B----4-:R-:W-:Y:S02]  /*c810*/  IMAD.WIDE R24, R25, 0x2, R2 ;  /* 0x0000000219187825 */ /* 0x010fe400078e0202 */
[----:B------:R-:W4:Y:S04]  /*c820*/  LDL.LU.64 R2, [R1+0x480] ;  /* 0x0004800001027983 */ /* 0x000f280000300a00 */
[----:B------:R-:W-:Y:S04]  /*c830*/  STL [R1+0x164], R8 ;  /* 0x0001640801007387 */ /* 0x000fe80000100800 */
[----:B------:R1:W-:Y:S02]  /*c840*/  STL [R1+0x160], R9 ;  /* 0x0001600901007387 */ /* 0x0003e40000100800 */
[----:B-1----:R-:W1:Y:S02]  /*c850*/  LDC R9, c[0x0][0x3ac] ;  /* 0x0000eb00ff097b82 */ /* 0x002e640000000800 */
[----:B-1----:R-:W-:-:S04]  /*c860*/  IMAD.SHL.U32 R9, R9, 0x40, RZ ;  /* 0x0000004009097824 */ /* 0x002fc800078e00ff */
[----:B--2---:R-:W-:Y:S02]  /*c870*/  IMAD.WIDE R10, R9, 0x2, R12 ;  /* 0x00000002090a7825 */ /* 0x004fe400078e020c */
[----:B---3--:R-:W-:Y:S01]  /*c880*/  HMMA.16816.F32 R12, R4, R14, R20 ;  /* 0x0000000e040c723c */ /* 0x008fe20000001814 */
[----:B------:R-:W2:Y:S04]  /*c890*/  LDL.LU.64 R22, [R1+0x478] ;  /* 0x0004780001167983 */ /* 0x000ea80000300a00 */
[----:B------:R-:W2:-:S14]  /*c8a0*/  LDL.LU.64 R20, [R1+0x470] ;  /* 0x0004700001147983 */ /* 0x000e9c0000300a00 */
[----:B------:R-:W-:Y:S04]  /*c8b0*/  STL.64 [R1+0x250], R12 ;  /* 0x0002500c01007387 */ /* 0x000fe80000100a00 */
[----:B------:R1:W-:Y:S04]  /*c8c0*/  STL.64 [R1+0x258], R14 ;  /* 0x0002580e01007387 */ /* 0x0003e80000100a00 */
[----:B-1----:R-:W2:Y:S04]  /*c8d0*/  LDL.LU.64 R14, [R1+0x468] ;  /* 0x00046800010e7983 */ /* 0x002ea80000300a00 */
[----:B------:R-:W3:Y:S01]  /*c8e0*/  LDL.LU.64 R12, [R1+0x460] ;  /* 0x00046000010c7983 */ /* 0x000ee20000300a00 */
[----:B----4-:R-:W-:-:S03]  /*c8f0*/  IMAD.WIDE R8, R9, 0x2, R2 ;  /* 0x0000000209087825 */ /* 0x010fc600078e0202 */
[----:B------:R-:W4:Y:S04]  /*c900*/  LDL.LU.64 R2, [R1+0x458] ;  /* 0x0004580001027983 */ /* 0x000f280000300a00 */
        /* <DEDUP_REMOVED lines=12> */
[----:B---3--:R-:W-:Y:S02]  /*c9d0*/  IMAD.WIDE R10, R9, 0x2, R12 ;  /* 0x00000002090a7825 */ /* 0x008fe400078e020c */
[----:B--2---:R-:W-:Y:S01]  /*c9e0*/  HMMA.16816.F32 R12, R4, R14, R20 ;  /* 0x0000000e040c723c */ /* 0x004fe20000001814 */
[----:B------:R-:W2:Y:S04]  /*c9f0*/  LDL.LU.64 R22, [R1+0x448] ;  /* 0x0004480001167983 */ /* 0x000ea80000300a00 */
[----:B------:R-:W3:-:S14]  /*ca00*/  LDL.LU.64 R20, [R1+0x440] ;  /* 0x0004400001147983 */ /* 0x000edc0000300a00 */
[----:B------:R-:W-:Y:S04]  /*ca10*/  STL.64 [R1+0x210], R12 ;  /* 0x0002100c01007387 */ /* 0x000fe80000100a00 */
[----:B------:R1:W-:Y:S04]  /*ca20*/  STL.64 [R1+0x218], R14 ;  /* 0x0002180e01007387 */ /* 0x0003e80000100a00 */
[----:B-1----:R0:W5:Y:S04]  /*ca30*/  LDL.LU.64 R14, [R1+0x438] ;  /* 0x00043800010e7983 */ /* 0x0021680000300a00 */
[----:B------:R0:W5:Y:S01]  /*ca40*/  LDL.LU.64 R12, [R1+0x430] ;  /* 0x00043000010c7983 */ /* 0x0001620000300a00 */
        /* <DEDUP_REMOVED lines=16> */
[----:B------:R0:W5:Y:S04]  /*cb50*/  LDL.LU.64 R18, [R1+0x418] ;  /* 0x0004180001127983 */ /* 0x0001680000300a00 */
[----:B------:R0:W5:-:S14]  /*cb60*/  LDL.LU.64 R16, [R1+0x410] ;  /* 0x0004100001107983 */ /* 0x00015c0000300a00 */
[----:B------:R-:W-:Y:S04]  /*cb70*/  STL.64 [R1+0x190], R20 ;  /* 0x0001901401007387 */ /* 0x000fe80000100a00 */
[----:B------:R1:W-:Y:S04]  /*cb80*/  STL.64 [R1+0x198], R22 ;  /* 0x0001981601007387 */ /* 0x0003e80000100a00 */
[----:B-1----:R-:W2:Y:S04]  /*cb90*/  LDL.LU.64 R22, [R1+0x408] ;  /* 0x0004080001167983 */ /* 0x002ea80000300a00 */
[----:B------:R-:W2:Y:S01]  /*cba0*/  LDL.LU.64 R20, [R1+0x400] ;  /* 0x0004000001147983 */ /* 0x000ea20000300a00 */
[----:B----4-:R-:W-:-:S03]  /*cbb0*/  IMAD.WIDE R8, R9, 0x2, R2 ;  /* 0x0000000209087825 */ /* 0x010fc600078e0202 */
[----:B------:R-:W3:Y:S04]  /*cbc0*/  LDL.LU.64 R2, [R1+0x3f8] ;  /* 0x0003f80001027983 */ /* 0x000ee80000300a00 */
[----:B------:R1:W-:Y:S02]  /*cbd0*/  STL [R1+0x12c], R24 ;  /* 0x00012c1801007387 */ /* 0x0003e40000100800 */
[----:B-1----:R-:W1:Y:S02]  /*cbe0*/  LDC R24, c[0x0][0x3ac] ;  /* 0x0000eb00ff187b82 */ /* 0x002e640000000800 */
[----:B------:R4:W-:Y:S04]  /*cbf0*/  STL [R1+0x128], R25 ;  /* 0x0001281901007387 */ /* 0x0009e80000100800 */
[----:B------:R-:W-:Y:S04]  /*cc00*/  STL [R1+0x124], R10 ;  /* 0x0001240a01007387 */ /* 0x000fe80000100800 */
[----:B------:R3:W-:Y:S01]  /*cc10*/  STL [R1+0x120], R11 ;  /* 0x0001200b01007387 */ /* 0x0007e20000100800 */
[----:B----4-:R-:W4:Y:S01]  /*cc20*/  LDC R25, c[0x0][0x3a8] ;  /* 0x0000ea00ff197b82 */ /* 0x010f220000000800 */
[----:B-1----:R-:W-:Y:S01]  /*cc30*/  IMAD.SHL.U32 R24, R24, 0x40, RZ ;  /* 0x0000004018187824 */ /* 0x002fe200078e00ff */
[----:B--2---:R-:W-:Y:S03]  /*cc40*/  HMMA.16816.F32 R4, R4, R26, R20 ;  /* 0x0000001a0404723c */ /* 0x004fe60000001814 */
[----:B---3--:R-:W-:-:S02]  /*cc50*/  IMAD.WIDE R10, R24, 0x2, R2 ;  /* 0x00000002180a7825 */ /* 0x008fc400078e0202 */
[----:B------:R-:W2:Y:S04]  /*cc60*/  LDL.LU.64 R2, [R1+0x3f0] ;  /* 0x0003f00001027983 */ /* 0x000ea80000300a00 */
[----:B------:R-:W-:Y:S04]  /*cc70*/  STL [R1+0x11c], R8 ;  /* 0x00011c0801007387 */ /* 0x000fe80000100800 */
[----:B------:R1:W-:Y:S06]  /*cc80*/  STL [R1+0x118], R9 ;  /* 0x0001180901007387 */ /* 0x0003ec0000100800 */
[----:B------:R-:W-:Y:S04]  /*cc90*/  STL.64 [R1+0x100], R4 ;  /* 0x0001000401007387 */ /* 0x000fe80000100a00 */
[----:B------:R3:W-:Y:S04]  /*cca0*/  STL.64 [R1+0x108], R6 ;  /* 0x0001080601007387 */ /* 0x0007e80000100a00 */
[----:B------:R-:W3:Y:S04]  /*ccb0*/  LDL.LU.64 R20, [R1+0x3b0] ;  /* 0x0003b00001147983 */ /* 0x000ee80000300a00 */
[----:B------:R-:W3:Y:S04]  /*ccc0*/  LDL.LU.64 R22, [R1+0x3b8] ;  /* 0x0003b80001167983 */ /* 0x000ee80000300a00 */
[----:B------:R0:W-:Y:S04]  /*ccd0*/  STL [R1+0x114], R10 ;  /* 0x0001140a01007387 */ /* 0x0001e80000100800 */
[----:B------:R0:W-:Y:S01]  /*cce0*/  STL [R1+0x110], R11 ;  /* 0x0001100b01007387 */ /* 0x0001e20000100800 */
[----:B------:R-:W-:Y:S01]  /*ccf0*/  UIADD3 UR6, UPT, UPT, UR6, -0x1, URZ ;  /* 0xffffffff06067890 */ /* 0x000fe2000fffe0ff */
[----:B----4-:R-:W-:-:S03]  /*cd00*/  IMAD.SHL.U32 R25, R25, 0x40, RZ ;  /* 0x0000004019197824 */ /* 0x010fc600078e00ff */
[----:B------:R-:W-:Y:S01]  /*cd10*/  UISETP.NE.U32.AND UP0, UPT, UR6, URZ, UPT ;  /* 0x000000ff0600728c */ /* 0x000fe2000bf05070 */
[----:B-1----:R-:W-:Y:S02]  /*cd20*/  IMAD.MOV.U32 R9, RZ, RZ, R6 ;  /* 0x000000ffff097224 */ /* 0x002fe400078e0006 */
[----:B------:R-:W-:Y:S02]  /*cd30*/  IMAD.MOV.U32 R8, RZ, RZ, R7 ;  /* 0x000000ffff087224 */ /* 0x000fe400078e0007 */
[----:B------:R-:W-:Y:S02]  /*cd40*/  VIADD R0, R0, 0xffffffc0 ;  /* 0xffffffc000007836 */ /* 0x000fe40000000000 */
[----:B--2---:R-:W-:-:S04]  /*cd50*/  IMAD.WIDE R2, R25, 0x2, R2 ;  /* 0x0000000219027825 */ /* 0x004fc800078e0202 */
[----:B---3--:R-:W-:-:S04]  /*cd60*/  IMAD.WIDE R6, R24, 0x2, R20 ;  /* 0x0000000218067825 */ /* 0x008fc800078e0214 */
[----:B------:R-:W-:-:S04]  /*cd70*/  IMAD.WIDE R4, R24, 0x2, R22 ;  /* 0x0000000218047825 */ /* 0x000fc800078e0216 */
[----:B------:R-:W-:Y:S02]  /*cd80*/  IMAD.MOV.U32 R23, RZ, RZ, R4 ;  /* 0x000000ffff177224 */ /* 0x000fe400078e0004 */
[----:B------:R-:W-:Y:S02]  /*cd90*/  IMAD.MOV.U32 R4, RZ, RZ, R2 ;  /* 0x000000ffff047224 */ /* 0x000fe400078e0002 */
[----:B------:R-:W-:Y:S02]  /*cda0*/  IMAD.MOV.U32 R25, RZ, RZ, R6 ;  /* 0x000000ffff197224 */ /* 0x000fe400078e0006 */
[----:B------:R-:W-:Y:S02]  /*cdb0*/  IMAD.MOV.U32 R24, RZ, RZ, R7 ;  /* 0x000000ffff187224 */ /* 0x000fe400078e0007 */
[----:B------:R-:W-:Y:S02]  /*cdc0*/  IMAD.MOV.U32 R22, RZ, RZ, R5 ;  /* 0x000000ffff167224 */ /* 0x000fe400078e0005 */
[----:B------:R-:W-:Y:S01]  /*cdd0*/  IMAD.MOV.U32 R2, RZ, RZ, R3 ;  /* 0x000000ffff027224 */ /* 0x000fe200078e0003 */
[----:B0-----:R-:W-:Y:S06]  /*cde0*/  BRA.U UP0, `(.L_x_1) ;  /* 0xffffff5900287547 */ /* 0x001fec000b83ffff */
[----:B-----5:R-:W2:Y:S04]  /*cdf0*/  LDL.LU R28, [R1+0x200] ;  /* 0x00020000011c7983 */ /* 0x020ea80000300800 */
[----:B--2---:R0:W-:Y:S04]  /*ce00*/  STL [R1+0x458], R28 ;  /* 0x0004581c01007387 */ /* 0x0041e80000100800 */
[----:B0-----:R-:W2:Y:S04]  /*ce10*/  LDL.LU R28, [R1+0x214] ;  /* 0x00021400011c7983 */ /* 0x001ea80000300800 */
        /* <DEDUP_REMOVED lines=33> */
[----:B------:R-:W2:Y:S01]  /*d030*/  LDL.LU R4, [R1+0x2ec] ;  /* 0x0002ec0001047983 */ /* 0x000ea20000300800 */
[----:B0-----:R-:W-:-:S03]  /*d040*/  IMAD.MOV.U32 R28, RZ, RZ, R9 ;  /* 0x000000ffff1c7224 */ /* 0x001fc600078e0009 */
        /* <DEDUP_REMOVED lines=33> */
[----:B------:R-:W2:Y:S04]  /*d260*/  LDL.LU R25, [R1+0x2e8] ;  /* 0x0002e80001197983 */ /* 0x000ea80000300800 */
[----:B------:R-:W3:Y:S04]  /*d270*/  LDL.LU R23, [R1+0x2e4] ;  /* 0x0002e40001177983 */ /* 0x000ee80000300800 */
[----:B------:R-:W3:Y:S04]  /*d280*/  LDL.LU R24, [R1+0x2e0] ;  /* 0x0002e00001187983 */ /* 0x000ee80000300800 */
[----:B------:R-:W4:Y:S04]  /*d290*/  LDL.LU R22, [R1+0x25c] ;  /* 0x00025c0001167983 */ /* 0x000f280000300800 */
[----:B------:R-:W4:Y:S04]  /*d2a0*/  LDL.LU R2, [R1+0x258] ;  /* 0x0002580001027983 */ /* 0x000f280000300800 */
        /* <DEDUP_REMOVED lines=8> */
[----:B0-----:R-:W-:-:S03]  /*d330*/  IMAD.MOV.U32 R4, RZ, RZ, R8 ;  /* 0x000000ffff047224 */ /* 0x001fc600078e0008 */
[----:B------:R-:W2:Y:S04]  /*d340*/  LDL.LU R26, [R1+0x224] ;  /* 0x00022400011a7983 */ /* 0x000ea80000300800 */
[----:B------:R-:W2:Y:S04]  /*d350*/  LDL.LU R27, [R1+0x220] ;  /* 0x00022000011b7983 */ /* 0x000ea80000300800 */
[----:B------:R-:W2:Y:S04]  /*d360*/  LDL.LU R20, [R1+0x2fc] ;  /* 0x0002fc0001147983 */ /* 0x000ea80000300800 */
[----:B------:R-:W2:Y:S04]  /*d370*/  LDL.LU R21, [R1+0x2f8] ;  /* 0x0002f80001157983 */ /* 0x000ea80000300800 */
[----:B------:R-:W2:Y:S04]  /*d380*/  LDL.LU R8, [R1+0x2f4] ;  /* 0x0002f40001087983 */ /* 0x000ea80000300800 */
[----:B------:R-:W2:Y:S04]  /*d390*/  LDL.LU R9, [R1+0x2f0] ;  /* 0x0002f00001097983 */ /* 0x000ea80000300800 */
[----:B------:R0:W-:Y:S04]  /*d3a0*/  STL [R1+0x454], R14 ;  /* 0x0004540e01007387 */ /* 0x0001e80000100800 */
[----:B0-----:R-:W2:Y:S04]  /*d3b0*/  LDL.LU R14, [R1+0x204] ;  /* 0x00020400010e7983 */ /* 0x001ea80000300800 */
[----:B------:R0:W-:Y:S01]  /*d3c0*/  STL [R1+0x450], R15 ;  /* 0x0004500f01007387 */ /* 0x0001e20000100800 */
[----:B------:R-:W-:-:S03]  /*d3d0*/  F2FP.F16.F32.PACK_AB R28, R4, R28 ;  /* 0x0000001c041c723e */ /* 0x000fc600000000ff */
[----:B0-----:R-:W2:Y:S04]  /*d3e0*/  LDL.LU R15, [R1+0x208] ;  /* 0x00020800010f7983 */ /* 0x001ea80000300800 */
[----:B------:R0:W-:Y:S04]  /*d3f0*/  STL [R1+0x44c], R12 ;  /* 0x00044c0c01007387 */ /* 0x0001e80000100800 */
        /* <DEDUP_REMOVED lines=11> */
[----:B------:R-:W2:Y:S04]  /*d4b0*/  LDL.LU R4, [R1+0x4e0] ;  /* 0x0004e00001047983 */ /* 0x000ea80000300800 */
[----:B------:R0:W-:Y:S04]  /*d4c0*/  STL [R1+0x9c], R28 ;  /* 0x00009c1c01007387 */ /* 0x0001e80000100800 */
[----:B0-----:R-:W2:Y:S02]  /*d4d0*/  LDL.LU R28, [R1+0x4dc] ;  /* 0x0004dc00011c7983 */ /* 0x001ea40000300800 */
[----:B--2---:R-:W-:-:S02]  /*d4e0*/  F2FP.F16.F32.PACK_AB R28, R4, R28 ;  /* 0x0000001c041c723e */ /* 0x004fc400000000ff */
        /* <DEDUP_REMOVED lines=64> */
[----:B------:R-:W2:Y:S01]  /*d8f0*/  LDL.LU R28, [R1+0x458] ;  /* 0x00045800011c7983 */ /* 0x000ea20000300800 */
[----:B------:R-:W-:-:S03]  /*d900*/  F2FP.F16.F32.PACK_AB R15, R12, R15 ;  /* 0x0000000f0c0f723e */ /* 0x000fc600000000ff */
[----:B------:R0:W-:Y:S01]  /*d910*/  STL [R1+0x58], R17 ;  /* 0x0000581101007387 */ /* 0x0001e20000100800 */
[----:B------:R-:W-:Y:S02]  /*d920*/  F2FP.F16.F32.PACK_AB R12, R4, R25 ;  /* 0x00000019040c723e */ /* 0x000fe400000000ff */
[----:B---3--:R-:W-:Y:S02]  /*d930*/  F2FP.F16.F32.PACK_AB R4, R23, R24 ;  /* 0x000000181704723e */ /* 0x008fe400000000ff */
[----:B0-----:R-:W-:Y:S02]  /*d940*/  F2FP.F16.F32.PACK_AB R17, R16, R19 ;  /* 0x000000131011723e */ /* 0x001fe400000000ff */
[----:B------:R-:W-:Y:S02]  /*d950*/  F2FP.F16.F32.PACK_AB R16, R18, R13 ;  /* 0x0000000d1210723e */ /* 0x000fe400000000ff */
[----:B----4-:R-:W-:Y:S01]  /*d960*/  F2FP.F16.F32.PACK_AB R2, R22, R2 ;  /* 0x000000021602723e */ /* 0x010fe200000000ff */
[----:B------:R-:W-:Y:S01]  /*d970*/  STL [R1+0x54], R17 ;  /* 0x0000541101007387 */ /* 0x000fe20000100800 */
[----:B------:R-:W-:-:S03]  /*d980*/  F2FP.F16.F32.PACK_AB R0, R29, R0 ;  /* 0x000000001d00723e */ /* 0x000fc600000000ff */
[----:B------:R-:W-:Y:S01]  /*d990*/  STL [R1+0x50], R16 ;  /* 0x0000501001007387 */ /* 0x000fe20000100800 */
[----:B------:R-:W-:-:S03]  /*d9a0*/  F2FP.F16.F32.PACK_AB R3, R3, R5 ;  /* 0x000000050303723e */ /* 0x000fc600000000ff */
[----:B------:R-:W-:Y:S01]  /*d9b0*/  STL [R1+0x4c], R15 ;  /* 0x00004c0f01007387 */ /* 0x000fe20000100800 */
[----:B--2---:R-:W-:-:S05]  /*d9c0*/  F2FP.F16.F32.PACK_AB R13, R14, R28 ;  /* 0x0000001c0e0d723e */ /* 0x004fca00000000ff */
[----:B------:R-:W-:Y:S04]  /*d9d0*/  STL [R1+0x48], R13 ;  /* 0x0000480d01007387 */ /* 0x000fe80000100800 */
[----:B------:R-:W-:Y:S04]  /*d9e0*/  STL [R1+0x44], R12 ;  /* 0x0000440c01007387 */ /* 0x000fe80000100800 */
[----:B------:R-:W-:Y:S04]  /*d9f0*/  STL [R1+0x40], R4 ;  /* 0x0000400401007387 */ /* 0x000fe80000100800 */
[----:B------:R0:W-:Y:S04]  /*da00*/  STL [R1+0x3c], R2 ;  /* 0x00003c0201007387 */ /* 0x0001e80000100800 */
[----:B------:R1:W-:Y:S01]  /*da10*/  STL [R1+0x38], R0 ;  /* 0x0000380001007387 */ /* 0x0003e20000100800 */
[----:B0-----:R-:W-:-:S03]  /*da20*/  F2FP.F16.F32.PACK_AB R2, R6, R7 ;  /* 0x000000070602723e */ /* 0x001fc600000000ff */
[----:B------:R0:W-:Y:S01]  /*da30*/  STL [R1+0x34], R3 ;  /* 0x0000340301007387 */ /* 0x0001e20000100800 */
[----:B-1----:R-:W-:-:S03]  /*da40*/  F2FP.F16.F32.PACK_AB R0, R10, R11 ;  /* 0x0000000b0a00723e */ /* 0x002fc600000000ff */
[----:B------:R1:W-:Y:S01]  /*da50*/  STL [R1+0x30], R2 ;  /* 0x0000300201007387 */ /* 0x0003e20000100800 */
[----:B0-----:R-:W-:-:S03]  /*da60*/  F2FP.F16.F32.PACK_AB R3, R26, R27 ;  /* 0x0000001b1a03723e */ /* 0x001fc600000000ff */
[----:B------:R0:W-:Y:S01]  /*da70*/  STL [R1+0x2c], R0 ;  /* 0x00002c0001007387 */ /* 0x0001e20000100800 */
[----:B-1----:R-:W-:-:S03]  /*da80*/  F2FP.F16.F32.PACK_AB R2, R20, R21 ;  /* 0x000000151402723e */ /* 0x002fc600000000ff */
[----:B------:R-:W-:Y:S04]  /*da90*/  STL [R1+0x28], R3 ;  /* 0x0000280301007387 */ /* 0x000fe80000100800 */
[----:B------:R-:W2:Y:S01]  /*daa0*/  LDL.LU R14, [R1+0x26c] ;  /* 0x00026c00010e7983 */ /* 0x000ea20000300800 */
[----:B0-----:R-:W-:-:S03]  /*dab0*/  F2FP.F16.F32.PACK_AB R0, R8, R9 ;  /* 0x000000090800723e */ /* 0x001fc600000000ff */
[----:B------:R-:W-:Y:S04]  /*dac0*/  STL [R1+0x24], R2 ;  /* 0x0000240201007387 */ /* 0x000fe80000100800 */
[----:B------:R-:W2:Y:S04]  /*dad0*/  LDL.LU R15, [R1+0x268] ;  /* 0x00026800010f7983 */ /* 0x000ea80000300800 */
[----:B------:R-:W-:Y:S04]  /*dae0*/  STL [R1+0x20], R0 ;  /* 0x0000200001007387 */ /* 0x000fe80000100800 */
[----:B------:R-:W3:Y:S04]  /*daf0*/  LDL.LU R12, [R1+0x264] ;  /* 0x00026400010c7983 */ /* 0x000ee80000300800 */
[----:B------:R-:W3:Y:S04]  /*db00*/  LDL.LU R13, [R1+0x260] ;  /* 0x00026000010d7983 */ /* 0x000ee80000300800 */
[----:B------:R-:W4:Y:S04]  /*db10*/  LDL.LU R18, [R1+0x30c] ;  /* 0x00030c0001127983 */ /* 0x000f280000300800 */
[----:B----4-:R0:W-:Y:S04]  /*db20*/  STL [R1+0x438], R18 ;  /* 0x0004381201007387 */ /* 0x0101e80000100800 */
[----:B0-----:R-:W4:Y:S04]  /*db30*/  LDL.LU R18, [R1+0x230] ;  /* 0x0002300001127983 */ /* 0x001f280000300800 */
[----:B----4-:R0:W-:Y:S04]  /*db40*/  STL [R1+0x440], R18 ;  /* 0x0004401201007387 */ /* 0x0101e80000100800 */
[----:B0-----:R-:W4:Y:S04]  /*db50*/  LDL.LU R18, [R1+0x238] ;  /* 0x0002380001127983 */ /* 0x001f280000300800 */
[----:B------:R-:W2:Y:S04]  /*db60*/  LDL.LU R19, [R1+0x308] ;  /* 0x0003080001137983 */ /* 0x000ea80000300800 */
[----:B--2---:R0:W-:Y:S04]  /*db70*/  STL [R1+0x43c], R19 ;  /* 0x00043c1301007387 */ /* 0x0041e80000100800 */
[----:B0-----:R-:W2:Y:S04]  /*db80*/  LDL.LU R19, [R1+0x234] ;  /* 0x0002340001137983 */ /* 0x001ea80000300800 */
[----:B--2---:R0:W-:Y:S04]  /*db90*/  STL [R1+0x444], R19 ;  /* 0x0004441301007387 */ /* 0x0041e80000100800 */
[----:B0-----:R-:W4:Y:S04]  /*dba0*/  LDL.LU R19, [R1+0x23c] ;  /* 0x00023c0001137983 */ /* 0x001f280000300800 */
[----:B------:R-:W2:Y:S04]  /*dbb0*/  LDL.LU R16, [R1+0x304] ;  /* 0x0003040001107983 */ /* 0x000ea80000300800 */
[----:B------:R-:W2:Y:S04]  /*dbc0*/  LDL.LU R17, [R1+0x300] ;  /* 0x0003000001117983 */ /* 0x000ea80000300800 */
[----:B------:R-:W2:Y:S04]  /*dbd0*/  LDL.LU R25, [R1+0x27c] ;  /* 0x00027c0001197983 */ /* 0x000ea80000300800 */
[----:B------:R-:W2:Y:S04]  /*dbe0*/  LDL.LU R27, [R1+0x278] ;  /* 0x00027800011b7983 */ /* 0x000ea80000300800 */
[----:B------:R-:W2:Y:S04]  /*dbf0*/  LDL.LU R24, [R1+0x274] ;  /* 0x0002740001187983 */ /* 0x000ea80000300800 */
[----:B------:R-:W2:Y:S04]  /*dc00*/  LDL.LU R26, [R1+0x270] ;  /* 0x00027000011a7983 */ /* 0x000ea80000300800 */
[----:B------:R-:W2:Y:S04]  /*dc10*/  LDL.LU R7, [R1+0x2b8] ;  /* 0x0002b80001077983 */ /* 0x000ea80000300800 */
        /* <DEDUP_REMOVED lines=8> */
[----:B------:R-:W2:Y:S04]  /*dca0*/  LDL.LU R6, [R1+0x2b0] ;  /* 0x0002b00001067983 */ /* 0x000ea80000300800 */
        /* <DEDUP_REMOVED lines=23> */
[----:B--2---:R0:W-:Y:S04]  /*de20*/  STL [R1+0x3f0], R28 ;  /* 0x0003f01c01007387 */ /* 0x0041e80000100800 */
[----:B0-----:R-:W2:Y:S04]  /*de30*/  LDL.LU R28, [R1+0x364] ;  /* 0x00036400011c7983 */ /* 0x001ea80000300800 */
[----:B--2---:R0:W-:Y:S04]  /*de40*/  STL [R1+0x3f4], R28 ;  /* 0x0003f41c01007387 */ /* 0x0041e80000100800 */
[----:B0-----:R-:W2:Y:S01]  /*de50*/  LDL.LU R28, [R1+0x36c] ;  /* 0x00036c00011c7983 */ /* 0x001ea20000300800 */
[----:B------:R-:W-:-:S02]  /*de60*/  F2FP.F16.F32.PACK_AB R15, R14, R15 ;  /* 0x0000000f0e0f723e */ /* 0x000fc400000000ff */
[----:B---3--:R-:W-:Y:S01]  /*de70*/  F2FP.F16.F32.PACK_AB R13, R12, R13 ;  /* 0x0000000d0c0d723e */ /* 0x008fe200000000ff */
[----:B--2---:R0:W-:Y:S04]  /*de80*/  STL [R1+0x3f8], R28 ;  /* 0x0003f81c01007387 */ /* 0x0041e80000100800 */
[----:B0-----:R-:W2:Y:S04]  /*de90*/  LDL.LU R28, [R1+0x324] ;  /* 0x00032400011c7983 */ /* 0x001ea80000300800 */
[----:B------:R-:W3:Y:S04]  /*dea0*/  LDL.LU R23, [R1+0x29c] ;  /* 0x00029c0001177983 */ /* 0x000ee80000300800 */
[----:B------:R-:W3:Y:S04]  /*deb0*/  LDL.LU R22, [R1+0x298] ;  /* 0x0002980001167983 */ /* 0x000ee80000300800 */
[----:B------:R-:W2:Y:S04]  /*dec0*/  LDL.LU R2, [R1+0x294] ;  /* 0x0002940001027983 */ /* 0x000ea80000300800 */
        /* <DEDUP_REMOVED lines=8> */
[----:B------:R-:W3:Y:S04]  /*df50*/  LDL.LU R12, [R1+0x44c] ;  /* 0x00044c00010c7983 */ /* 0x000ee80000300800 */
[----:B------:R0:W-:Y:S04]  /*df60*/  STL [R1+0x18], R13 ;  /* 0x0000180d01007387 */ /* 0x0001e80000100800 */
[----:B0-----:R-:W3:Y:S01]  /*df70*/  LDL.LU R13, [R1+0x448] ;  /* 0x00044800010d7983 */ /* 0x001ee20000300800 */
[----:B----4-:R-:W-:-:S02]  /*df80*/  F2FP.F16.F32.PACK_AB R18, R19, R18 ;  /* 0x000000121312723e */ /* 0x010fc400000000ff */
[----:B--2---:R-:W-:Y:S02]  /*df90*/  F2FP.F16.F32.PACK_AB R14, R15, R14 ;  /* 0x0000000e0f0e723e */ /* 0x004fe400000000ff */
[----:B------:R-:W2:Y:S04]  /*dfa0*/  LDL.LU R15, [R1+0x368] ;  /* 0x00036800010f7983 */ /* 0x000ea80000300800 */
[----:B------:R0:W-:Y:S04]  /*dfb0*/  STL [R1+0x14], R14 ;  /* 0x0000140e01007387 */ /* 0x0001e80000100800 */
[----:B0-----:R-:W4:Y:S01]  /*dfc0*/  LDL.LU R14, [R1+0x360] ;  /* 0x00036000010e7983 */ /* 0x001f220000300800 */
[----:B---3--:R-:W-:-:S03]  /*dfd0*/  F2FP.F16.F32.PACK_AB R12, R13, R12 ;  /* 0x0000000c0d0c723e */ /* 0x008fc600000000ff */
[----:B------:R-:W3:Y:S04]  /*dfe0*/  LDL.LU R13, [R1+0x1c8] ;  /* 0x0001c800010d7983 */ /* 0x000ee80000300800 */
        /* <DEDUP_REMOVED lines=8> */
[----:B0-----:R-:W2:Y:S01]  /*e070*/  LDL.LU R18, [R1+0x438] ;  /* 0x0004380001127983 */ /* 0x001ea20000300800 */
[----:B------:R-:W-:Y:S02]  /*e080*/  F2FP.F16.F32.PACK_AB R17, R16, R17 ;  /* 0x000000111011723e */ /* 0x000fe400000000ff */
[----:B--2---:R-:W-:-:S02]  /*e090*/  F2FP.F16.F32.PACK_AB R19, R18, R19 ;  /* 0x000000131213723e */ /* 0x004fc400000000ff */
[----:B------:R-:W2:Y:S04]  /*e0a0*/  LDL.LU R18, [R1+0x434] ;  /* 0x0004340001127983 */ /* 0x000ea80000300800 */
[----:B------:R0:W-:Y:S04]  /*e0b0*/  STL [R1+0x4], R19 ;  /* 0x0000041301007387 */ /* 0x0001e80000100800 */
[----:B0-----:R-:W2:Y:S01]  /*e0c0*/  LDL.LU R19, [R1+0x430] ;  /* 0x0004300001137983 */ /* 0x001ea20000300800 */
[----:B------:R-:W-:-:S03]  /*e0d0*/  F2FP.F16.F32.PACK_AB R27, R25, R27 ;  /* 0x0000001b191b723e */ /* 0x000fc600000000ff */
[----:B------:R-:W3:Y:S04]  /*e0e0*/  LDL.LU R16, [R1+0x42c] ;  /* 0x00042c0001107983 */ /* 0x000ee80000300800 */
[----:B------:R0:W-:Y:S04]  /*e0f0*/  STL [R1], R17 ;  /* 0x0000001101007387 */ /* 0x0001e80000100800 */
[----:B0-----:R-:W3:Y:S01]  /*e100*/  LDL.LU R17, [R1+0x428] ;  /* 0x0004280001117983 */ /* 0x001ee20000300800 */
[----:B--2---:R-:W-:-:S03]  /*e110*/  F2FP.F16.F32.PACK_AB R25, R19, R18 ;  /* 0x000000121319723e */ /* 0x004fc600000000ff */
[----:B------:R-:W2:Y:S01]  /*e120*/  LDL.LU R19, [R1+0x248] ;  /* 0x0002480001137983 */ /* 0x000ea20000300800 */
[----:B------:R-:W-:-:S03]  /*e130*/  F2FP.F16.F32.PACK_AB R26, R24, R26 ;  /* 0x0000001a181a723e */ /* 0x000fc600000000ff */
[----:B------:R-:W4:Y:S01]  /*e140*/  LDL.LU R18, [R1+0x240] ;  /* 0x0002400001127983 */ /* 0x000f220000300800 */
[----:B---3--:R-:W-:-:S03]  /*e150*/  F2FP.F16.F32.PACK_AB R24, R17, R16 ;  /* 0x000000101118723e */ /* 0x008fc600000000ff */
[----:B------:R-:W3:Y:S04]  /*e160*/  LDL.LU R17, [R1+0x318] ;  /* 0x0003180001117983 */ /* 0x000ee80000300800 */
[----:B------:R-:W3:Y:S01]  /*e170*/  LDL.LU R16, [R1+0x310] ;  /* 0x0003100001107983 */ /* 0x000ee20000300800 */
[----:B--2---:R-:W-:-:S03]  /*e180*/  F2FP.F16.F32.PACK_AB R19, R7, R19 ;  /* 0x000000130713723e */ /* 0x004fc600000000ff */
[----:B------:R-:W4:Y:S02]  /*e190*/  LDL.LU R7, [R1+0x424] ;  /* 0x0004240001077983 */ /* 0x000f240000300800 */
[----:B----4-:R-:W-:Y:S02]  /*e1a0*/  F2FP.F16.F32.PACK_AB R18, R7, R18 ;  /* 0x000000120712723e */ /* 0x010fe400000000ff */
[----:B------:R-:W3:Y:S02]  /*e1b0*/  LDL.LU R7, [R1+0x420] ;  /* 0x0004200001077983 */ /* 0x000ee40000300800 */
[----:B---3--:R-:W-:Y:S02]  /*e1c0*/  F2FP.F16.F32.PACK_AB R17, R7, R17 ;  /* 0x000000110711723e */ /* 0x008fe400000000ff */
[----:B------:R-:W2:Y:S02]  /*e1d0*/  LDL.LU R7, [R1+0x41c] ;  /* 0x00041c0001077983 */ /* 0x000ea40000300800 */
[----:B--2---:R-:W-:-:S02]  /*e1e0*/  F2FP.F16.F32.PACK_AB R16, R7, R16 ;  /* 0x000000100710723e */ /* 0x004fc400000000ff */
[----:B------:R-:W2:Y:S02]  /*e1f0*/  LDL.LU R7, [R1+0x418] ;  /* 0x0004180001077983 */ /* 0x000ea40000300800 */
[----:B--2---:R-:W-:Y:S02]  /*e200*/  F2FP.F16.F32.PACK_AB R7, R6, R7 ;  /* 0x000000070607723e */ /* 0x004fe400000000ff */
[----:B------:R-:W2:Y:S02]  /*e210*/  LDL.LU R6, [R1+0x414] ;  /* 0x0004140001067983 */ /* 0x000ea40000300800 */
[----:B--2---:R-:W-:Y:S02]  /*e220*/  F2FP.F16.F32.PACK_AB R6, R5, R6 ;  /* 0x000000060506723e */ /* 0x004fe400000000ff */
        /* <DEDUP_REMOVED lines=18> */
[----:B------:R-:W2:Y:S01]  /*e350*/  LDL.LU R28, [R1+0x3ec] ;  /* 0x0003ec00011c7983 */ /* 0x000ea20000300800 */
[----:B------:R-:W-:Y:S02]  /*e360*/  F2FP.F16.F32.PACK_AB R23, R23, R22 ;  /* 0x000000161717723e */ /* 0x000fe400000000ff */
[----:B------:R-:W-:-:S02]  /*e370*/  F2FP.F16.F32.PACK_AB R22, R2, R29 ;  /* 0x0000001d0216723e */ /* 0x000fc400000000ff */
[----:B------:R-:W-:Y:S02]  /*e380*/  F2FP.F16.F32.PACK_AB R21, R0, R21 ;  /* 0x000000150015723e */ /* 0x000fe400000000ff */
[----:B------:R-:W-:Y:S02]  /*e390*/  F2FP.F16.F32.PACK_AB R20, R3, R20 ;  /* 0x000000140314723e */ /* 0x000fe400000000ff */
[----:B--2---:R-:W-:-:S07]  /*e3a0*/  F2FP.F16.F32.PACK_AB R12, R12, R28 ;  /* 0x0000001c0c0c723e */ /* 0x004fce00000000ff */
.L_x_0:
[----:B------:R0:W-:Y:S01]  /*e3b0*/  STL [R1+0x440], R27 ;  /* 0x0004401b01007387 */ /* 0x0001e20000100800 */
[----:B-1----:R-:W1:Y:S01]  /*e3c0*/  S2R R28, SR_TID.X ;  /* 0x00000000001c7919 */ /* 0x002e620000002100 */
[----:B------:R-:W2:Y:S01]  /*e3d0*/  S2UR UR5, SR_CgaCtaId ;  /* 0x00000000000579c3 */ /* 0x000ea20000008800 */
[----:B------:R-:W3:Y:S01]  /*e3e0*/  LDCU.64 UR10, c[0x0][0x398] ;  /* 0x00007300ff0a77ac */ /* 0x000ee20008000a00 */
[----:B-----5:R-:W3:Y:S01]  /*e3f0*/  LDL R3, [R1+0x3e8] ;  /* 0x0003e80001037983 */ /* 0x020ee20000100800 */
[----:B------:R-:W-:Y:S01]  /*e400*/  UMOV UR4, 0x400 ;  /* 0x0000040000047882 */ /* 0x000fe20000000000 */
[----:B------:R-:W4:Y:S02]  /*e410*/  LDCU UR6, c[0x0][0x39c] ;  /* 0x00007380ff0677ac */ /* 0x000f240008000800 */
[----:B0-----:R-:W4:Y:S01]  /*e420*/  LDL R27, [R1+0x374] ;  /* 0x00037400011b7983 */ /* 0x001f220000100800 */
[----:B------:R-:W0:Y:S01]  /*e430*/  LDCU UR7, c[0x0][0x39c] ;  /* 0x00007380ff0777ac */ /* 0x000e220008000800 */
[----:B------:R-:W0:Y:S01]  /*e440*/  LDCU UR12, c[0x0][0x39c] ;  /* 0x00007380ff0c77ac */ /* 0x000e220008000800 */
[----:B------:R-:W0:Y:S01]  /*e450*/  LDCU UR13, c[0x0][0x39c] ;  /* 0x00007380ff0d77ac */ /* 0x000e220008000800 */
[----:B------:R-:W0:Y:S01]  /*e460*/  LDCU UR15, c[0x0][0x39c] ;  /* 0x00007380ff0f77ac */ /* 0x000e220008000800 */
[----:B--2---:R-:W-:Y:S01]  /*e470*/  ULEA UR4, UR5, UR4, 0x18 ;  /* 0x0000000405047291 */ /* 0x004fe2000f8ec0ff */
[----:B------:R-:W2:Y:S01]  /*e480*/  LDCU UR5, c[0x0][0x3b4] ;  /* 0x00007680ff0577ac */ /* 0x000ea20008000800 */
[C---:B-1----:R-:W-:Y:S01]  /*e490*/  IMAD.SHL.U32 R0, R28.reuse, 0x100, RZ ;  /* 0x000001001c007824 */ /* 0x042fe200078e00ff */
[----:B------:R-:W1:Y:S01]  /*e4a0*/  LDCU UR14, c[0x0][0x39c] ;  /* 0x00007380ff0e77ac */ /* 0x000e620008000800 */
[----:B------:R-:W-:-:S03]  /*e4b0*/  IMAD.SHL.U32 R29, R28, 0x10, RZ ;  /* 0x000000101c1d7824 */ /* 0x000fc600078e00ff */
[----:B------:R-:W-:Y:S01]  /*e4c0*/  LOP3.LUT R0, R0, 0x2000, RZ, 0xc0, !PT ;  /* 0x0000200000007812 */ /* 0x000fe200078ec0ff */
[----:B------:R-:W0:Y:S01]  /*e4d0*/  LDCU UR16, c[0x0][0x39c] ;  /* 0x00007380ff1077ac */ /* 0x000e220008000800 */
[----:B------:R-:W-:Y:S01]  /*e4e0*/  LOP3.LUT R29, R29, 0xf0, RZ, 0xc0, !PT ;  /* 0x000000f01d1d7812 */ /* 0x000fe200078ec0ff */
[----:B------:R-:W0:Y:S01]  /*e4f0*/  LDCU UR17, c[0x0][0x39c] ;  /* 0x00007380ff1177ac */ /* 0x000e220008000800 */
        /* <DEDUP_REMOVED lines=16> */
[----:B------:R-:W-:Y:S01]  /*e600*/  BAR.SYNC.DEFER_BLOCKING 0x0 ;  /* 0x0000000000007b1d */ /* 0x000fe20000010000 */
[----:B---3--:R-:W-:Y:S01]  /*e610*/  ISETP.GE.AND P0, PT, R3, UR10, PT ;  /* 0x0000000a03007c0c */ /* 0x008fe2000bf06270 */
[----:B------:R-:W-:-:S04]  /*e620*/  IMAD.SHL.U32 R3, R28, 0x80, RZ ;  /* 0x000000801c037824 */ /* 0x000fc800078e00ff */
[----:B------:R-:W3:Y:S01]  /*e630*/  LDCU UR10, c[0x0][0x39c] ;  /* 0x00007380ff0a77ac */ /* 0x000ee20008000800 */
[----:B------:R-:W-:-:S04]  /*e640*/  LOP3.LUT R3, R3, 0x800, RZ, 0xc0, !PT ;  /* 0x0000080003037812 */ /* 0x000fc800078ec0ff */
[----:B------:R-:W-:-:S05]  /*e650*/  IADD3 R0, PT, PT, R0, UR4, R3 ;  /* 0x0000000400007c10 */ /* 0x000fca000fffe003 */
[----:B------:R-:W-:Y:S01]  /*e660*/  IMAD.IADD R0, R29, 0x1, R0 ;  /* 0x000000011d007824 */ /* 0x000fe200078e0200 */
[----:B------:R-:W-:-:S05]  /*e670*/  LOP3.LUT R29, R28, 0x1c0, RZ, 0xc0, !PT ;  /* 0x000001c01c1d7812 */ /* 0x000fca00078ec0ff */
[----:B------:R-:W-:-:S05]  /*e680*/  IMAD R0, R29, 0x4, R0 ;  /* 0x000000041d007824 */ /* 0x000fca00078e0200 */
[----:B------:R-:W-:Y:S04]  /*e690*/  STSM.16.M88.4 [R0], R20 ;  /* 0x0000001400007844 */ /* 0x000fe80000000200 */
[----:B------:R-:W-:Y:S01]  /*e6a0*/  STSM.16.M88.4 [R0+0x1000], R12 ;  /* 0x0010000c00007844 */ /* 0x000fe20000000200 */
[----:B------:R-:W-:-:S04]  /*e6b0*/  LOP3.LUT R28, R28, 0x1ff, RZ, 0xc0, !PT ;  /* 0x000001ff1c1c7812 */ /* 0x000fc800078ec0ff */
[----:B------:R-:W-:Y:S01]  /*e6c0*/  LEA R29, R28, UR4, 0x4 ;  /* 0x000000041c1d7c11 */ /* 0x000fe2000f8e20ff */
[----:B------:R-:W-:Y:S01]  /*e6d0*/  BAR.SYNC.DEFER_BLOCKING 0x0 ;  /* 0x0000000000007b1d */ /* 0x000fe20000010000 */
[C---:B----4-:R-:W-:Y:S02]  /*e6e0*/  VIADD R2, R27.reuse, 0x1 ;  /* 0x000000011b027836 */ /* 0x050fe40000000000 */
[----:B------:R-:W-:-:S03]  /*e6f0*/  VIADD R3, R27, 0x2 ;  /* 0x000000021b037836 */ /* 0x000fc60000000000 */
[----:B------:R-:W4:Y:S01]  /*e700*/  LDCU UR4, c[0x0][0x3b8] ;  /* 0x00007700ff0477ac */ /* 0x000f220008000800 */
[----:B------:R-:W1:Y:S01]  /*e710*/  LDS.128 R12, [R29] ;  /* 0x000000001d0c7984 */ /* 0x000e620000000c00 */
[----:B------:R-:W-:Y:S01]  /*e720*/  ISETP.LT.AND P1, PT, R2, UR6, !P0 ;  /* 0x0000000602007c0c */ /* 0x000fe2000c721270 */
[----:B------:R-:W-:Y:S01]  /*e730*/  VIADD R2, R27, 0x3 ;  /* 0x000000031b027836 */ /* 0x000fe20000000000 */
[----:B0-----:R-:W-:Y:S01]  /*e740*/  ISETP.LT.AND P5, PT, R3, UR7, !P0 ;  /* 0x0000000703007c0c */ /* 0x001fe2000c7a1270 */
[----:B------:R-:W-:Y:S01]  /*e750*/  VIADD R3, R27, 0x4 ;  /* 0x000000041b037836 */ /* 0x000fe20000000000 */
[----:B------:R-:W0:Y:S01]  /*e760*/  LDCU.64 UR6, c[0x0][0x390] ;  /* 0x00007200ff0677ac */ /* 0x000e220008000a00 */
[----:B------:R-:W2:Y:S01]  /*e770*/  LDL.LU R27, [R1+0x440] ;  /* 0x00044000011b7983 */ /* 0x000ea20000300800 */
[----:B------:R-:W-:Y:S02]  /*e780*/  ISETP.LT.AND P4, PT, R2, UR12, !P0 ;  /* 0x0000000c02007c0c */ /* 0x000fe4000c781270 */
[----:B------:R-:W-:Y:S01]  /*e790*/  ISETP.LT.AND P3, PT, R3, UR13, !P0 ;  /* 0x0000000d03007c0c */ /* 0x000fe2000c761270 */
[----:B------:R-:W2:Y:S01]  /*e7a0*/  LDL.LU R2, [R1+0x3e8] ;  /* 0x0003e80001027983 */ /* 0x000ea20000300800 */
[----:B------:R-:W0:Y:S03]  /*e7b0*/  LDCU UR12, c[0x0][0x39c] ;  /* 0x00007380ff0c77ac */ /* 0x000e260008000800 */
[----:B------:R-:W-:Y:S01]  /*e7c0*/  STL [R1+0xa0], R29 ;  /* 0x0000a01d01007387 */ /* 0x000fe20000100800 */
[----:B------:R-:W0:Y:S03]  /*e7d0*/  LDCU UR13, c[0x0][0x39c] ;  /* 0x00007380ff0d77ac */ /* 0x000e260008000800 */
[----:B-1----:R-:W-:Y:S04]  /*e7e0*/  STL [R1+0x3f4], R15 ;  /* 0x0003f40f01007387 */ /* 0x002fe80000100800 */
[----:B------:R1:W-:Y:S04]  /*e7f0*/  STL.64 [R1+0x3f8], R14 ;  /* 0x0003f80e01007387 */ /* 0x0003e80000100a00 */
[----:B-1----:R-:W2:Y:S04]  /*e800*/  LDL R15, [R1+0xa0] ;  /* 0x0000a000010f7983 */ /* 0x002ea80000100800 */
[----:B--2---:R-:W1:Y:S01]  /*e810*/  LDS.128 R20, [R15+0x2000] ;  /* 0x002000000f147984 */ /* 0x004e620000000c00 */
[----:B------:R-:W-:Y:S06]  /*e820*/  BAR.SYNC.DEFER_BLOCKING 0x0 ;  /* 0x0000000000007b1d */ /* 0x000fec0000010000 */
[----:B------:R-:W-:Y:S04]  /*e830*/  STSM.16.M88.4 [R0], R8 ;  /* 0x0000000800007844 */ /* 0x000fe80000000200 */
[----:B-1----:R-:W-:Y:S04]  /*e840*/  STL.64 [R1+0x408], R22 ;  /* 0x0004081601007387 */ /* 0x002fe80000100a00 */
[----:B------:R1:W-:Y:S04]  /*e850*/  STL.64 [R1+0x400], R20 ;  /* 0x0004001401007387 */ /* 0x0003e80000100a00 */
[----:B-1----:R-:W2:Y:S04]  /*e860*/  LDL.LU R20, [R1+0x10] ;  /* 0x0000100001147983 */ /* 0x002ea80000300800 */
[----:B------:R-:W2:Y:S04]  /*e870*/  LDL.LU R21, [R1+0x14] ;  /* 0x0000140001157983 */ /* 0x000ea80000300800 */
[----:B------:R-:W2:Y:S04]  /*e880*/  LDL.LU R22, [R1+0x18] ;  /* 0x0000180001167983 */ /* 0x000ea80000300800 */
[----:B------:R-:W2:Y:S04]  /*e890*/  LDL.LU R23, [R1+0x1c] ;  /* 0x00001c0001177983 */ /* 0x000ea80000300800 */
[----:B------:R-:W2:Y:S04]  /*e8a0*/  LDL.LU R8, [R1] ;  /* 0x0000000001087983 */ /* 0x000ea80000300800 */
[----:B------:R-:W2:Y:S04]  /*e8b0*/  LDL.LU R9, [R1+0x4] ;  /* 0x0000040001097983 */ /* 0x000ea80000300800 */
[----:B------:R-:W2:Y:S04]  /*e8c0*/  LDL.LU R10, [R1+0x8] ;  /* 0x00000800010a7983 */ /* 0x000ea80000300800 */
[----:B------:R-:W2:Y:S04]  /*e8d0*/  LDL.LU R11, [R1+0xc] ;  /* 0x00000c00010b7983 */ /* 0x000ea80000300800 */
[----:B------:R-:W-:Y:S01]  /*e8e0*/  STSM.16.M88.4 [R0+0x1000], R4 ;  /* 0x0010000400007844 */ /* 0x000fe20000000200 */
[----:B------:R-:W-:Y:S06]  /*e8f0*/  BAR.SYNC.DEFER_BLOCKING 0x0 ;  /* 0x0000000000007b1d */ /* 0x000fec0000010000 */
[----:B------:R-:W1:Y:S04]  /*e900*/  LDS.128 R4, [R15] ;  /* 0x000000000f047984 */ /* 0x000e680000000c00 */
[----:B-1----:R-:W-:Y:S04]  /*e910*/  STL.64 [R1+0xb0], R4 ;  /* 0x0000b00401007387 */ /* 0x002fe80000100a00 */
[----:B------:R-:W-:Y:S04]  /*e920*/  STL.64 [R1+0xb8], R6 ;  /* 0x0000b80601007387 */ /* 0x000fe80000100a00 */
[----:B------:R-:W1:Y:S01]  /*e930*/  LDS.128 R4, [R15+0x2000] ;  /* 0x002000000f047984 */ /* 0x000e620000000c00 */
[----:B------:R-:W-:Y:S06]  /*e940*/  BAR.SYNC.DEFER_BLOCKING 0x0 ;  /* 0x0000000000007b1d */ /* 0x000fec0000010000 */
[----:B------:R-:W3:Y:S04]  /*e950*/  LDL R29, [R1+0x374] ;  /* 0x00037400011d7983 */ /* 0x000ee80000100800 */
[----:B------:R-:W-:Y:S04]  /*e960*/  STSM.16.M88.4 [R0], R16 ;  /* 0x0000001000007844 */ /* 0x000fe80000000200 */
[----:B------:R-:W-:Y:S01]  /*e970*/  STSM.16.M88.4 [R0+0x1000], R24 ;  /* 0x0010001800007844 */ /* 0x000fe20000000200 */
[----:B------:R-:W-:Y:S06]  /*e980*/  BAR.SYNC.DEFER_BLOCKING 0x0 ;  /* 0x0000000000007b1d */ /* 0x000fec0000010000 */
[----:B-1----:R-:W-:Y:S04]  /*e990*/  STL.64 [R1+0xc0], R4 ;  /* 0x0000c00401007387 */ /* 0x002fe80000100a00 */
[----:B------:R-:W-:Y:S04]  /*e9a0*/  STL.64 [R1+0xc8], R6 ;  /* 0x0000c80601007387 */ /* 0x000fe80000100a00 */
[----:B------:R-:W1:Y:S04]  /*e9b0*/  LDS.128 R16, [R15] ;  /* 0x000000000f107984 */ /* 0x000e680000000c00 */
[----:B------:R-:W0:Y:S01]  /*e9c0*/  LDS.128 R4, [R15+0x2000] ;  /* 0x002000000f047984 */ /* 0x000e220000000c00 */
[----:B------:R-:W-:Y:S06]  /*e9d0*/  BAR.SYNC.DEFER_BLOCKING 0x0 ;  /* 0x0000000000007b1d */ /* 0x000fec0000010000 */
[----:B-1----:R-:W-:Y:S04]  /*e9e0*/  STL.64 [R1+0xd0], R16 ;  /* 0x0000d01001007387 */ /* 0x002fe80000100a00 */
[----:B------:R-:W-:Y:S04]  /*e9f0*/  STL.64 [R1+0xd8], R18 ;  /* 0x0000d81201007387 */ /* 0x000fe80000100a00 */
[----:B0-----:R-:W-:Y:S04]  /*ea00*/  STL.64 [R1+0xe0], R4 ;  /* 0x0000e00401007387 */ /* 0x001fe80000100a00 */
[----:B------:R-:W-:Y:S04]  /*ea10*/  STL.64 [R1+0xe8], R6 ;  /* 0x0000e80601007387 */ /* 0x000fe80000100a00 */
[----:B--2---:R0:W-:Y:S04]  /*ea20*/  STSM.16.M88.4 [R0], R8 ;  /* 0x0000000800007844 */ /* 0x0041e80000000200 */
[----:B0-----:R-:W2:Y:S04]  /*ea30*/  LDL.LU R8, [R1+0x50] ;  /* 0x0000500001087983 */ /* 0x001ea80000300800 */
[----:B------:R-:W2:Y:S04]  /*ea40*/  LDL.LU R9, [R1+0x54] ;  /* 0x0000540001097983 */ /* 0x000ea80000300800 */
[----:B------:R-:W2:Y:S04]  /*ea50*/  LDL.LU R10, [R1+0x58] ;  /* 0x00005800010a7983 */ /* 0x000ea80000300800 */
[----:B------:R-:W2:Y:S04]  /*ea60*/  LDL.LU R11, [R1+0x5c] ;  /* 0x00005c00010b7983 */ /* 0x000ea80000300800 */
[----:B------:R-:W-:Y:S01]  /*ea70*/  STSM.16.M88.4 [R0+0x1000], R20 ;  /* 0x0010001400007844 */ /* 0x000fe20000000200 */
[----:B------:R-:W-:Y:S06]  /*ea80*/  BAR.SYNC.DEFER_BLOCKING 0x0 ;  /* 0x0000000000007b1d */ /* 0x000fec0000010000 */
[----:B------:R-:W0:Y:S04]  /*ea90*/  LDS.128 R24, [R15] ;  /* 0x000000000f187984 */ /* 0x000e280000000c00 */
[----:B------:R-:W1:Y:S01]  /*eaa0*/  LDS.128 R20, [R15+0x2000] ;  /* 0x002000000f147984 */ /* 0x000e620000000c00 */
[----:B------:R-:W-:Y:S06]  /*eab0*/  BAR.SYNC.DEFER_BLOCKING 0x0 ;  /* 0x0000000000007b1d */ /* 0x000fec0000010000 */
[----:B--2---:R-:W-:Y:S04]  /*eac0*/  STL.64 [R1+0x428], R10 ;  /* 0x0004280a01007387 */ /* 0x004fe80000100a00 */
[----:B------:R2:W-:Y:S04]  /*ead0*/  STL.64 [R1+0x420], R8 ;  /* 0x0004200801007387 */ /* 0x0005e80000100a00 */
[----:B--2---:R-:W2:Y:S04]  /*eae0*/  LDL.LU R8, [R1+0x30] ;  /* 0x0000300001087983 */ /* 0x004ea80000300800 */
[----:B------:R-:W2:Y:S04]  /*eaf0*/  LDL.LU R9, [R1+0x34] ;  /* 0x0000340001097983 */ /* 0x000ea80000300800 */
[----:B------:R-:W2:Y:S04]  /*eb00*/  LDL.LU R10, [R1+0x38] ;  /* 0x00003800010a7983 */ /* 0x000ea80000300800 */
[----:B------:R-:W2:Y:S04]  /*eb10*/  LDL.LU R11, [R1+0x3c] ;  /* 0x00003c00010b7983 */ /* 0x000ea80000300800 */
[----:B--2---:R-:W-:Y:S04]  /*eb20*/  STL.64 [R1+0x438], R10 ;  /* 0x0004380a01007387 */ /* 0x004fe80000100a00 */
[----:B------:R2:W-:Y:S04]  /*eb30*/  STL.64 [R1+0x430], R8 ;  /* 0x0004300801007387 */ /* 0x0005e80000100a00 */
[----:B--2---:R-:W2:Y:S04]  /*eb40*/  LDL.LU R8, [R1+0x20] ;  /* 0x0000200001087983 */ /* 0x004ea80000300800 */
[----:B------:R-:W2:Y:S04]  /*eb50*/  LDL.LU R9, [R1+0x24] ;  /* 0x0000240001097983 */ /* 0x000ea80000300800 */
[----:B------:R-:W2:Y:S04]  /*eb60*/  LDL.LU R10, [R1+0x28] ;  /* 0x00002800010a7983 */ /* 0x000ea80000300800 */
[----:B------:R-:W2:Y:S04]  /*eb70*/  LDL.LU R11, [R1+0x2c] ;  /* 0x00002c00010b7983 */ /* 0x000ea80000300800 */
[----:B------:R-:W3:Y:S04]  /*eb80*/  LDL.LU R4, [R1+0x40] ;  /* 0x0000400001047983 */ /* 0x000ee80000300800 */
[----:B------:R-:W3:Y:S04]  /*eb90*/  LDL.LU R5, [R1+0x44] ;  /* 0x0000440001057983 */ /* 0x000ee80000300800 */
[----:B------:R-:W3:Y:S04]  /*eba0*/  LDL.LU R6, [R1+0x48] ;  /* 0x0000480001067983 */ /* 0x000ee80000300800 */
[----:B------:R-:W3:Y:S04]  /*ebb0*/  LDL.LU R7, [R1+0x4c] ;  /* 0x00004c0001077983 */ /* 0x000ee80000300800 */
[----:B------:R-:W3:Y:S04]  /*ebc0*/  LDL.LU R16, [R1+0x70] ;  /* 0x0000700001107983 */ /* 0x000ee80000300800 */
[----:B0-----:R0:W-:Y:S04]  /*ebd0*/  STL.64 [R1+0x10], R24 ;  /* 0x0000101801007387 */ /* 0x0011e80000100a00 */
[----:B------:R0:W-:Y:S04]  /*ebe0*/  STL.64 [R1+0x18], R26 ;  /* 0x0000181a01007387 */ /* 0x0001e80000100a00 */
[----:B-1----:R1:W-:Y:S04]  /*ebf0*/  STL.64 [R1+0xf0], R20 ;  /* 0x0000f01401007387 */ /* 0x0023e80000100a00 */
[----:B------:R0:W-:Y:S04]  /*ec00*/  STL.64 [R1+0xf8], R22 ;  /* 0x0000f81601007387 */ /* 0x0001e80000100a00 */
[----:B------:R-:W3:Y:S04]  /*ec10*/  LDL.LU R17, [R1+0x74] ;  /* 0x0000740001117983 */ /* 0x000ee80000300800 */
[----:B------:R-:W3:Y:S04]  /*ec20*/  LDL.LU R18, [R1+0x78] ;  /* 0x0000780001127983 */ /* 0x000ee80000300800 */
[----:B------:R-:W3:Y:S04]  /*ec30*/  LDL.LU R19, [R1+0x7c] ;  /* 0x00007c0001137983 */ /* 0x000ee80000300800 */
[----:B0-----:R-:W3:Y:S04]  /*ec40*/  LDL.LU R24, [R1+0x60] ;  /* 0x0000600001187983 */ /* 0x001ee80000300800 */
[----:B------:R-:W3:Y:S04]  /*ec50*/  LDL.LU R25, [R1+0x64] ;  /* 0x0000640001197983 */ /* 0x000ee80000300800 */
[----:B------:R-:W3:Y:S04]  /*ec60*/  LDL.LU R26, [R1+0x68] ;  /* 0x00006800011a7983 */ /* 0x000ee80000300800 */
[----:B------:R-:W3:Y:S04]  /*ec70*/  LDL.LU R27, [R1+0x6c] ;  /* 0x00006c00011b7983 */ /* 0x000ee80000300800 */
[----:B-1----:R-:W3:Y:S04]  /*ec80*/  LDL.LU R20, [R1+0x90] ;  /* 0x0000900001147983 */ /* 0x002ee80000300800 */
[----:B------:R-:W3:Y:S04]  /*ec90*/  LDL.LU R21, [R1+0x94] ;  /* 0x0000940001157983 */ /* 0x000ee80000300800 */
[----:B------:R-:W3:Y:S04]  /*eca0*/  LDL.LU R22, [R1+0x98] ;  /* 0x0000980001167983 */ /* 0x000ee80000300800 */
[----:B------:R-:W3:Y:S04]  /*ecb0*/  LDL.LU R23, [R1+0x9c] ;  /* 0x00009c0001177983 */ /* 0x000ee80000300800 */
[----:B--2---:R-:W-:Y:S04]  /*ecc0*/  STSM.16.M88.4 [R0], R8 ;  /* 0x0000000800007844 */ /* 0x004fe80000000200 */
[----:B---3--:R-:W-:Y:S04]  /*ecd0*/  STL.64 [R1+0x418], R22 ;  /* 0x0004181601007387 */ /* 0x008fe80000100a00 */
[----:B------:R0:W-:Y:S04]  /*ece0*/  STL.64 [R1+0x410], R20 ;  /* 0x0004101401007387 */ /* 0x0001e80000100a00 */
[----:B0-----:R-:W2:Y:S04]  /*ecf0*/  LDL.LU R20, [R1+0x80] ;  /* 0x0000800001147983 */ /* 0x001ea80000300800 */
[----:B------:R-:W2:Y:S04]  /*ed00*/  LDL.LU R21, [R1+0x84] ;  /* 0x0000840001157983 */ /* 0x000ea80000300800 */
[----:B------:R-:W2:Y:S04]  /*ed10*/  LDL.LU R22, [R1+0x88] ;  /* 0x0000880001167983 */ /* 0x000ea80000300800 */
[----:B------:R-:W2:Y:S04]  /*ed20*/  LDL.LU R23, [R1+0x8c] ;  /* 0x00008c0001177983 */ /* 0x000ea80000300800 */
[----:B------:R-:W3:Y:S04]  /*ed30*/  LDL.LU.64 R10, [R1+0x438] ;  /* 0x00043800010a7983 */ /* 0x000ee80000300a00 */
[----:B------:R-:W3:Y:S04]  /*ed40*/  LDL.LU.64 R8, [R1+0x430] ;  /* 0x0004300001087983 */ /* 0x000ee80000300a00 */
[----:B---3--:R-:W-:Y:S01]  /*ed50*/  STSM.16.M88.4 [R0+0x1000], R8 ;  /* 0x0010000800007844 */ /* 0x008fe20000000200 */
[----:B------:R-:W-:Y:S06]  /*ed60*/  BAR.SYNC.DEFER_BLOCKING 0x0 ;  /* 0x0000000000007b1d */ /* 0x000fec0000010000 */
[----:B------:R-:W0:Y:S04]  /*ed70*/  LDS.128 R8, [R15] ;  /* 0x000000000f087984 */ /* 0x000e280000000c00 */
[----:B0-----:R-:W-:Y:S04]  /*ed80*/  STL.64 [R1+0x20], R8 ;  /* 0x0000200801007387 */ /* 0x001fe80000100a00 */
[----:B------:R-:W-:Y:S04]  /*ed90*/  STL.64 [R1+0x28], R10 ;  /* 0x0000280a01007387 */ /* 0x000fe80000100a00 */
[----:B------:R-:W0:Y:S01]  /*eda0*/  LDS.128 R8, [R15+0x2000] ;  /* 0x002000000f087984 */ /* 0x000e220000000c00 */
[----:B------:R-:W-:Y:S06]  /*edb0*/  BAR.SYNC.DEFER_BLOCKING 0x0 ;  /* 0x0000000000007b1d */ /* 0x000fec0000010000 */
[----:B0-----:R-:W-:Y:S04]  /*edc0*/  STL.64 [R1+0x30], R8 ;  /* 0x0000300801007387 */ /* 0x001fe80000100a00 */
[----:B------:R0:W-:Y:S04]  /*edd0*/  STL.64 [R1+0x38], R10 ;  /* 0x0000380a01007387 */ /* 0x0001e80000100a00 */
[----:B0-----:R-:W3:Y:S04]  /*ede0*/  LDL.LU.64 R10, [R1+0x428] ;  /* 0x00042800010a7983 */ /* 0x001ee80000300a00 */
[----:B------:R-:W3:Y:S04]  /*edf0*/  LDL.LU.64 R8, [R1+0x420] ;  /* 0x0004200001087983 */ /* 0x000ee80000300a00 */
[----:B------:R-:W-:Y:S04]  /*ee00*/  STSM.16.M88.4 [R0], R4 ;  /* 0x0000000400007844 */ /* 0x000fe80000000200 */
[----:B---3--:R-:W-:Y:S01]  /*ee10*/  STSM.16.M88.4 [R0+0x1000], R8 ;  /* 0x0010000800007844 */ /* 0x008fe20000000200 */
[----:B------:R-:W-:Y:S06]  /*ee20*/  BAR.SYNC.DEFER_BLOCKING 0x0 ;  /* 0x0000000000007b1d */ /* 0x000fec0000010000 */
[----:B------:R-:W0:Y:S04]  /*ee30*/  LDS.128 R4, [R15] ;  /* 0x000000000f047984 */ /* 0x000e280000000c00 */
[----:B------:R-:W1:Y:S01]  /*ee40*/  LDS.128 R8, [R15+0x2000] ;  /* 0x002000000f087984 */ /* 0x000e620000000c00 */
[----:B------:R-:W-:Y:S06]  /*ee50*/  BAR.SYNC.DEFER_BLOCKING 0x0 ;  /* 0x0000000000007b1d */ /* 0x000fec0000010000 */
[----:B------:R-:W-:Y:S04]  /*ee60*/  STSM.16.M88.4 [R0], R24 ;  /* 0x0000001800007844 */ /* 0x000fe80000000200 */
[----:B------:R-:W-:Y:S01]  /*ee70*/  STSM.16.M88.4 [R0+0x1000], R16 ;  /* 0x0010001000007844 */ /* 0x000fe20000000200 */
[----:B------:R-:W-:Y:S06]  /*ee80*/  BAR.SYNC.DEFER_BLOCKING 0x0 ;  /* 0x0000000000007b1d */ /* 0x000fec0000010000 */
[----:B------:R-:W3:Y:S04]  /*ee90*/  LDS.128 R16, [R15] ;  /* 0x000000000f107984 */ /* 0x000ee80000000c00 */
[----:B------:R-:W1:Y:S01]  /*eea0*/  LDS.128 R24, [R15+0x2000] ;  /* 0x002000000f187984 */ /* 0x000e620000000c00 */
[----:B------:R-:W-:Y:S06]  /*eeb0*/  BAR.SYNC.DEFER_BLOCKING 0x0 ;  /* 0x0000000000007b1d */ /* 0x000fec0000010000 */
[----:B0-----:R-:W-:Y:S04]  /*eec0*/  STL [R1+0x3f0], R6 ;  /* 0x0003f00601007387 */ /* 0x001fe80000100800 */
[----:B------:R0:W-:Y:S04]  /*eed0*/  STL [R1+0x3ec], R7 ;  /* 0x0003ec0701007387 */ /* 0x0001e80000100800 */
[----:B0-----:R-:W3:Y:S04]  /*eee0*/  LDL R7, [R1+0x374] ;  /* 0x0003740001077983 */ /* 0x001ee80000100800 */
[----:B--2---:R0:W-:Y:S04]  /*eef0*/  STSM.16.M88.4 [R0], R20 ;  /* 0x0000001400007844 */ /* 0x0041e80000000200 */
[----:B0-----:R-:W2:Y:S04]  /*ef00*/  LDL.LU.64 R22, [R1+0x418] ;  /* 0x0004180001167983 */ /* 0x001ea80000300a00 */
[----:B------:R-:W2:Y:S01]  /*ef10*/  LDL.LU.64 R20, [R1+0x410] ;  /* 0x0004100001147983 */ /* 0x000ea20000300a00 */
[----:B------:R-:W-:Y:S01]  /*ef20*/  IMAD R3, R2, UR5, RZ ;  /* 0x0000000502037c24 */ /* 0x000fe2000f8e02ff */
[C---:B------:R-:W-:Y:S01]  /*ef30*/  ISETP.LT.AND P2, PT, R29.reuse, UR11, !P0 ;  /* 0x0000000b1d007c0c */ /* 0x040fe2000c741270 */
[----:B----4-:R-:W-:Y:S01]  /*ef40*/  IMAD R14, R29, UR4, RZ ;  /* 0x000000041d0e7c24 */ /* 0x010fe2000f8e02ff */
[----:B------:R-:W0:Y:S02]  /*ef50*/  LDCU UR5, c[0x0][0x39c] ;  /* 0x00007380ff0577ac */ /* 0x000e240008000800 */
[C---:B------:R-:W-:Y:S01]  /*ef60*/  LEA R2, P6, R3.reuse, UR6, 0x1 ;  /* 0x0000000603027c11 */ /* 0x040fe2000f8c08ff */
[----:B------:R-:W-:Y:S01]  /*ef70*/  VIADD R6, R14, UR4 ;  /* 0x000000040e067c36 */ /* 0x000fe20008000000 */
[----:B------:R-:W4:Y:S02]  /*ef80*/  LDCU UR6, c[0x0][0x39c] ;  /* 0x00007380ff0677ac */ /* 0x000f240008000800 */
[----:B------:R-:W-:-:S02]  /*ef90*/  LEA.HI.X.SX32 R3, R3, UR7, 0x1, P6 ;  /* 0x0000000703037c11 */ /* 0x000fc4000b0f0eff */
[CC--:B------:R-:W-:Y:S01]  /*efa0*/  LEA R28, P6, R14.reuse, R2.reuse, 0x1 ;  /* 0x000000020e1c7211 */ /* 0x0c0fe200078c08ff */
[----:B------:R-:W0:Y:S03]  /*efb0*/  LDCU UR7, c[0x0][0x39c] ;  /* 0x00007380ff0777ac */ /* 0x000e260008000800 */
[----:B------:R-:W-:Y:S01]  /*efc0*/  LEA.HI.X.SX32 R29, R14, R3, 0x1, P6 ;  /* 0x000000030e1d7211 */ /* 0x000fe200030f0eff */
[----:B------:R-:W0:Y:S01]  /*efd0*/  LDCU UR11, c[0x0][0x39c] ;  /* 0x00007380ff0b77ac */ /* 0x000e220008000800 */
[----:B--2---:R2:W-:Y:S01]  /*efe0*/  STSM.16.M88.4 [R0+0x1000], R20 ;  /* 0x0010001400007844 */ /* 0x0045e20000000200 */
[----:B------:R-:W-:Y:S06]  /*eff0*/  BAR.SYNC.DEFER_BLOCKING 0x0 ;  /* 0x0000000000007b1d */ /* 0x000fec0000010000 */
[----:B--2---:R-:W2:Y:S04]  /*f000*/  LDL.LU.64 R22, [R1+0x408] ;  /* 0x0004080001167983 */ /* 0x004ea80000300a00 */
[----:B------:R-:W2:Y:S04]  /*f010*/  LDL.LU.64 R20, [R1+0x400] ;  /* 0x0004000001147983 */ /* 0x000ea80000300a00 */
[----:B------:R0:W-:Y:S01]  /*f020*/  @P2 STG.E.U16 desc[UR8][R28.64], R12 ;  /* 0x0000000c1c002986 */ /* 0x0001e2000c101508 */
[----:B------:R-:W-:-:S04]  /*f030*/  LEA R14, P2, R6, R2, 0x1 ;  /* 0x00000002060e7211 */ /* 0x000fc800078408ff */
[----:B------:R-:W-:Y:S02]  /*f040*/  LEA.HI.X.SX32 R15, R6, R3, 0x1, P2 ;  /* 0x00000003060f7211 */ /* 0x000fe400010f0eff */
[----:B0-----:R-:W-:-:S05]  /*f050*/  PRMT R29, R12, 0x7632, R29 ;  /* 0x000076320c1d7816 */ /* 0x001fca000000001d */
[----:B------:R0:W-:Y:S04]  /*f060*/  @P1 STG.E.U16 desc[UR8][R14.64], R29 ;  /* 0x0000001d0e001986 */ /* 0x0001e8000c101508 */
[----:B0-----:R-:W2:Y:S01]  /*f070*/  LDL.LU.64 R14, [R1+0x3f8] ;  /* 0x0003f800010e7983 */ /* 0x001ea20000300a00 */
[C---:B---3--:R-:W-:Y:S02]  /*f080*/  VIADD R28, R7.reuse, 0x5 ;  /* 0x00000005071c7836 */ /* 0x048fe40000000000 */
[----:B------:R-:W-:Y:S02]  /*f090*/  VIADD R0, R6, UR4 ;  /* 0x0000000406007c36 */ /* 0x000fe40008000000 */
[----:B------:R-:W-:Y:S01]  /*f0a0*/  VIADD R12, R7, 0x6 ;  /* 0x00000006070c7836 */ /* 0x000fe20000000000 */
[----:B------:R-:W-:Y:S01]  /*f0b0*/  ISETP.LT.AND P2, PT, R28, UR5, !P0 ;  /* 0x000000051c007c0c */ /* 0x000fe2000c741270 */
[----:B------:R-:W0:Y:S01]  /*f0c0*/  LDCU UR5, c[0x0][0x39c] ;  /* 0x00007380ff0577ac */ /* 0x000e220008000800 */
[----:B------:R-:W-:-:S02]  /*f0d0*/  LEA R28, P6, R0, R2, 0x1 ;  /* 0x00000002001c7211 */ /* 0x000fc400078c08ff */
[----:B----4-:R-:W-:Y:S01]  /*f0e0*/  ISETP.LT.AND P1, PT, R12, UR6, !P0 ;  /* 0x000000060c007c0c */ /* 0x010fe2000c721270 */
[C---:B------:R-:W-:Y:S01]  /*f0f0*/  VIADD R12, R0.reuse, UR4 ;  /* 0x00000004000c7c36 */ /* 0x040fe20008000000 */
[----:B------:R-:W-:Y:S01]  /*f100*/  LEA.HI.X.SX32 R29, R0, R3, 0x1, P6 ;  /* 0x00000003001d7211 */ /* 0x000fe200030f0eff */
[----:B------:R-:W-:Y:S01]  /*f110*/  VIADD R6, R7, 0x7 ;  /* 0x0000000707067836 */ /* 0x000fe20000000000 */
[----:B------:R-:W3:Y:S03]  /*f120*/  LDCU UR6, c[0x0][0x39c] ;  /* 0x00007380ff0677ac */ /* 0x000ee60008000800 */
[----:B------:R4:W-:Y:S02]  /*f130*/  @P5 STG.E.U16 desc[UR8][R28.64], R13 ;  /* 0x0000000d1c005986 */ /* 0x0009e4000c101508 */
[----:B----4-:R-:W-:-:S04]  /*f140*/  LEA R28, P6, R12, R2, 0x1 ;  /* 0x000000020c1c7211 */ /* 0x010fc800078c08ff */
[----:B------:R-:W-:Y:S02]  /*f150*/  LEA.HI.X.SX32 R29, R12, R3, 0x1, P6 ;  /* 0x000000030c1d7211 */ /* 0x000fe400030f0eff */
[----:B--2---:R-:W-:-:S05]  /*f160*/  PRMT R15, R13, 0x7632, R15 ;  /* 0x000076320d0f7816 */ /* 0x004fca000000000f */
[----:B------:R2:W-:Y:S04]  /*f170*/  @P4 STG.E.U16 desc[UR8][R28.64], R15 ;  /* 0x0000000f1c004986 */ /* 0x0005e8000c101508 */
[----:B--2---:R-:W2:Y:S01]  /*f180*/  LDL.LU R15, [R1+0x3f4] ;  /* 0x0003f400010f7983 */ /* 0x004ea20000300800 */
[----:B------:R-:W-:Y:S02]  /*f190*/  IADD3 R0, PT, PT, R12, UR4, RZ ;  /* 0x000000040c007c10 */ /* 0x000fe4000fffe0ff */
[----:B------:R-:W-:Y:S01]  /*f1a0*/  ISETP.LT.AND P5, PT, R6, UR7, !P0 ;  /* 0x0000000706007c0c */ /* 0x000fe2000c7a1270 */
[----:B------:R-:W4:Y:S01]  /*f1b0*/  LDCU UR7, c[0x0][0x39c] ;  /* 0x00007380ff0777ac */ /* 0x000f220008000800 */
[----:B------:R-:W-:Y:S01]  /*f1c0*/  LEA R12, P6, R0, R2, 0x1 ;  /* 0x00000002000c7211 */ /* 0x000fe200078c08ff */
[----:B------:R-:W-:-:S02]  /*f1d0*/  VIADD R6, R7, 0x8 ;  /* 0x0000000807067836 */ /* 0x000fc40000000000 */
[C---:B------:R-:W-:Y:S01]  /*f1e0*/  VIADD R29, R0.reuse, UR4 ;  /* 0x00000004001d7c36 */ /* 0x040fe20008000000 */
[----:B------:R-:W-:Y:S02]  /*f1f0*/  LEA.HI.X.SX32 R13, R0, R3, 0x1, P6 ;  /* 0x00000003000d7211 */ /* 0x000fe400030f0eff */
[----:B0-----:R-:W-:Y:S01]  /*f200*/  ISETP.LT.AND P4, PT, R6, UR5, !P0 ;  /* 0x0000000506007c0c */ /* 0x001fe2000c781270 */
[----:B------:R-:W0:Y:S01]  /*f210*/  LDCU UR5, c[0x0][0x39c] ;  /* 0x00007380ff0577ac */ /* 0x000e220008000800 */
[C---:B------:R-:W-:Y:S01]  /*f220*/  VIADD R0, R29.reuse, UR4 ;  /* 0x000000041d007c36 */ /* 0x040fe20008000000 */
[----:B------:R1:W-:Y:S01]  /*f230*/  @P3 STG.E.U16 desc[UR8][R12.64], R14 ;  /* 0x0000000e0c003986 */ /* 0x0003e2000c101508 */
[----:B------:R-:W-:-:S03]  /*f240*/  LEA R28, P3, R29, R2, 0x1 ;  /* 0x000000021d1c7211 */ /* 0x000fc600078608ff */
[----:B------:R-:W2:Y:S01]  /*f250*/  LDL.LU R6, [R1+0xbc] ;  /* 0x0000bc0001067983 */ /* 0x000ea20000300800 */
[----:B------:R-:W-:Y:S01]  /*f260*/  LEA.HI.X.SX32 R29, R29, R3, 0x1, P3 ;  /* 0x000000031d1d7211 */ /* 0x000fe200018f0eff */
[C---:B-1----:R-:W-:Y:S01]  /*f270*/  VIADD R12, R7.reuse, 0x9 ;  /* 0x00000009070c7836 */ /* 0x042fe20000000000 */
[----:B------:R-:W-:Y:S01]  /*f280*/  PRMT R13, R14, 0x7632, R13 ;  /* 0x000076320e0d7816 */ /* 0x000fe2000000000d */
[----:B------:R-:W-:-:S03]  /*f290*/  VIADD R14, R7, 0xa ;  /* 0x0000000a070e7836 */ /* 0x000fc60000000000 */
[----:B---3--:R-:W-:Y:S01]  /*f2a0*/  ISETP.LT.AND P3, PT, R12, UR6, !P0 ;  /* 0x000000060c007c0c */ /* 0x008fe2000c761270 */
[----:B------:R1:W-:Y:S01]  /*f2b0*/  @P2 STG.E.U16 desc[UR8][R28.64], R13 ;  /* 0x0000000d1c002986 */ /* 0x0003e2000c101508 */
[-C--:B------:R-:W-:Y:S01]  /*f2c0*/  LEA R12, P6, R0, R2.reuse, 0x1 ;  /* 0x00000002000c7211 */ /* 0x080fe200078c08ff */
[----:B------:R-:W3:Y:S01]  /*f2d0*/  LDCU UR6, c[0x0][0x39c] ;  /* 0x00007380ff0677ac */ /* 0x000ee20008000800 */
[----:B----4-:R-:W-:Y:S01]  /*f2e0*/  ISETP.LT.AND P2, PT, R14, UR7, !P0 ;  /* 0x000000070e007c0c */ /* 0x010fe2000c741270 */
[C---:B------:R-:W-:Y:S01]  /*f2f0*/  VIADD R14, R0.reuse, UR4 ;  /* 0x00000004000e7c36 */ /* 0x040fe20008000000 */
[----:B------:R-:W4:Y:S01]  /*f300*/  LDCU UR7, c[0x0][0x39c] ;  /* 0x00007380ff0777ac */ /* 0x000f220008000800 */
[-C--:B-1----:R-:W-:Y:S01]  /*f310*/  LEA.HI.X.SX32 R13, R0, R3.reuse, 0x1, P6 ;  /* 0x00000003000d7211 */ /* 0x082fe200030f0eff */
[----:B------:R-:W-:Y:S02]  /*f320*/  VIADD R29, R7, 0xb ;  /* 0x0000000b071d7836 */ /* 0x000fe40000000000 */
[CC--:B------:R-:W-:Y:S01]  /*f330*/  LEA R28, P6, R14.reuse, R2.reuse, 0x1 ;  /* 0x000000020e1c7211 */ /* 0x0c0fe200078c08ff */
[C---:B------:R-:W-:Y:S01]  /*f340*/  VIADD R0, R14.reuse, UR4 ;  /* 0x000000040e007c36 */ /* 0x040fe20008000000 */
[----:B--2---:R1:W-:Y:S01]  /*f350*/  @P1 STG.E.U16 desc[UR8][R12.64], R15 ;  /* 0x0000000f0c001986 */ /* 0x0043e2000c101508 */
[----:B0-----:R-:W-:Y:S01]  /*f360*/  ISETP.LT.AND P1, PT, R29, UR5, !P0 ;  /* 0x000000051d007c0c */ /* 0x001fe2000c721270 */
[----:B------:R-:W0:Y:S01]  /*f370*/  LDCU UR5, c[0x0][0x39c] ;  /* 0x00007380ff0577ac */ /* 0x000e220008000800 */
[----:B------:R-:W-:Y:S01]  /*f380*/  LEA.HI.X.SX32 R29, R14, R3, 0x1, P6 ;  /* 0x000000030e1d7211 */ /* 0x000fe200030f0eff */
[----:B------:R-:W-:Y:S01]  /*f390*/  VIADD R14, R7, 0xc ;  /* 0x0000000c070e7836 */ /* 0x000fe20000000000 */
[----:B-1----:R-:W-:-:S02]  /*f3a0*/  LEA R12, P6, R0, R2, 0x1 ;  /* 0x00000002000c7211 */ /* 0x002fc400078c08ff */
[----:B------:R-:W-:Y:S02]  /*f3b0*/  PRMT R15, R15, 0x7632, R15 ;  /* 0x000076320f0f7816 */ /* 0x000fe4000000000f */
[C---:B------:R-:W-:Y:S01]  /*f3c0*/  LEA.HI.X.SX32 R13, R0.reuse, R3, 0x1, P6 ;  /* 0x00000003000d7211 */ /* 0x040fe200030f0eff */
[----:B------:R-:W-:Y:S02]  /*f3d0*/  VIADD R0, R0, UR4 ;  /* 0x0000000400007c36 */ /* 0x000fe40008000000 */
[----:B------:R1:W-:Y:S01]  /*f3e0*/  @P5 STG.E.U16 desc[UR8][R28.64], R15 ;  /* 0x0000000f1c005986 */ /* 0x0003e2000c101508 */
[----:B---3--:R-:W-:Y:S01]  /*f3f0*/  ISETP.LT.AND P5, PT, R14, UR6, !P0 ;  /* 0x000000060e007c0c */ /* 0x008fe2000c7a1270 */
[----:B------:R-:W2:Y:S02]  /*f400*/  LDCU UR6, c[0x0][0x39c] ;  /* 0x00007380ff0677ac */ /* 0x000ea40008000800 */
[----:B------:R3:W-:Y:S01]  /*f410*/  @P4 STG.E.U16 desc[UR8][R12.64], R20 ;  /* 0x000000140c004986 */ /* 0x0007e2000c101508 */
[----:B------:R-:W-:-:S02]  /*f420*/  VIADD R14, R7, 0xd ;  /* 0x0000000d070e7836 */ /* 0x000fc40000000000 */
[----:B-1----:R-:W-:Y:S01]  /*f430*/  VIADD R28, R0, UR4 ;  /* 0x00000004001c7c36 */ /* 0x002fe20008000000 */
[----:B------:R-:W-:Y:S01]  /*f440*/  PRMT R15, R20, 0x7632, R15 ;  /* 0x00007632140f7816 */ /* 0x000fe2000000000f */
[----:B------:R-:W2:Y:S01]  /*f450*/  LDL.LU R29, [R1+0xb8] ;  /* 0x0000b800011d7983 */ /* 0x000ea20000300800 */
[----:B---3--:R-:W-:-:S04]  /*f460*/  LEA R12, P4, R0, R2, 0x1 ;  /* 0x00000002000c7211 */ /* 0x008fc800078808ff */
[-C--:B------:R-:W-:Y:S01]  /*f470*/  LEA.HI.X.SX32 R13, R0, R3.reuse, 0x1, P4 ;  /* 0x00000003000d7211 */ /* 0x080fe200020f0eff */
[C---:B------:R-:W-:Y:S01]  /*f480*/  VIADD R0, R7.reuse, 0xe ;  /* 0x0000000e07007836 */ /* 0x040fe20000000000 */
[----:B0-----:R-:W-:Y:S01]  /*f490*/  ISETP.LT.AND P4, PT, R14, UR5, !P0 ;  /* 0x000000050e007c0c */ /* 0x001fe2000c781270 */
[----:B------:R-:W0:Y:S01]  /*f4a0*/  LDCU UR5, c[0x0][0x39c] ;  /* 0x00007380ff0577ac */ /* 0x000e220008000800 */
[-C--:B------:R-:W-:Y:S01]  /*f4b0*/  LEA R14, P6, R28, R2.reuse, 0x1 ;  /* 0x000000021c0e7211 */ /* 0x080fe200078c08ff */
[----:B------:R1:W-:Y:S01]  /*f4c0*/  @P3 STG.E.U16 desc[UR8][R12.64], R15 ;  /* 0x0000000f0c003986 */ /* 0x0003e2000c101508 */
[----:B----4-:R-:W-:Y:S01]  /*f4d0*/  ISETP.LT.AND P3, PT, R0, UR7, !P0 ;  /* 0x0000000700007c0c */ /* 0x010fe2000c761270 */
[----:B------:R-:W-:Y:S01]  /*f4e0*/  VIADD R0, R28, UR4 ;  /* 0x000000041c007c36 */ /* 0x000fe20008000000 */
[----:B------:R-:W3:Y:S03]  /*f4f0*/  LDCU UR7, c[0x0][0x39c] ;  /* 0x00007380ff0777ac */ /* 0x000ee60008000800 */
[----:B------:R-:W-:Y:S01]  /*f500*/  VIADD R20, R0, UR4 ;  /* 0x0000000400147c36 */ /* 0x000fe20008000000 */
[-C--:B-1----:R-:W-:Y:S01]  /*f510*/  LEA.HI.X.SX32 R15, R28, R3.reuse, 0x1, P6 ;  /* 0x000000031c0f7211 */ /* 0x082fe200030f0eff */
[----:B------:R-:W-:Y:S01]  /*f520*/  VIADD R13, R7, 0xf ;  /* 0x0000000f070d7836 */ /* 0x000fe20000000000 */
[C---:B------:R-:W-:Y:S01]  /*f530*/  LEA R12, P6, R0.reuse, R2, 0x1 ;  /* 0x00000002000c7211 */ /* 0x040fe200078c08ff */
[----:B------:R-:W4:Y:S04]  /*f540*/  LDL.LU R28, [R1+0xb4] ;  /* 0x0000b400011c7983 */ /* 0x000f280000300800 */
[----:B------:R1:W-:Y:S01]  /*f550*/  @P2 STG.E.U16 desc[UR8][R14.64], R21 ;  /* 0x000000150e002986 */ /* 0x0003e2000c101508 */
[----:B--2---:R-:W-:Y:S01]  /*f560*/  ISETP.LT.AND P2, PT, R13, UR6, !P0 ;  /* 0x000000060d007c0c */ /* 0x004fe2000c741270 */
[----:B------:R-:W2:Y:S01]  /*f570*/  LDCU UR6, c[0x0][0x39c] ;  /* 0x00007380ff0677ac */ /* 0x000ea20008000800 */
[----:B------:R-:W-:-:S02]  /*f580*/  LEA.HI.X.SX32 R13, R0, R3, 0x1, P6 ;  /* 0x00000003000d7211 */ /* 0x000fc400030f0eff */
[----:B------:R-:W-:Y:S02]  /*f590*/  PRMT R0, R21, 0x7632, R0 ;  /* 0x0000763215007816 */ /* 0x000fe40000000000 */
[----:B-1----:R-:W-:-:S03]  /*f5a0*/  LEA R14, P6, R20, R2, 0x1 ;  /* 0x00000002140e7211 */ /* 0x002fc600078c08ff */
[----:B------:R1:W-:Y:S01]  /*f5b0*/  @P1 STG.E.U16 desc[UR8][R12.64], R0 ;  /* 0x000000000c001986 */ /* 0x0003e2000c101508 */
[----:B------:R-:W-:Y:S01]  /*f5c0*/  VIADD R21, R7, 0x10 ;  /* 0x0000001007157836 */ /* 0x000fe20000000000 */
[----:B------:R-:W-:-:S04]  /*f5d0*/  LEA.HI.X.SX32 R15, R20, R3, 0x1, P6 ;  /* 0x00000003140f7211 */ /* 0x000fc800030f0eff */
[----:B0-----:R-:W-:Y:S01]  /*f5e0*/  ISETP.LT.AND P1, PT, R21, UR5, !P0 ;  /* 0x0000000515007c0c */ /* 0x001fe2000c721270 */
[----:B------:R-:W0:Y:S01]  /*f5f0*/  LDCU UR5, c[0x0][0x39c] ;  /* 0x00007380ff0577ac */ /* 0x000e220008000800 */
[----:B------:R3:W-:Y:S01]  /*f600*/  @P5 STG.E.U16 desc[UR8][R14.64], R22 ;  /* 0x000000160e005986 */ /* 0x0007e2000c101508 */
[----:B-1----:R-:W-:-:S05]  /*f610*/  VIADD R0, R20, UR4 ;  /* 0x0000000414007c36 */ /* 0x002fca0008000000 */
[CC--:B------:R-:W-:Y:S01]  /*f620*/  LEA R12, P5, R0.reuse, R2.reuse, 0x1 ;  /* 0x00000002000c7211 */ /* 0x0c0fe200078a08ff */
[C---:B------:R-:W-:Y:S02]  /*f630*/  VIADD R20, R0.reuse, UR4 ;  /* 0x0000000400147c36 */ /* 0x040fe40008000000 */
[C---:B---3--:R-:W-:Y:S01]  /*f640*/  VIADD R14, R7.reuse, 0x11 ;  /* 0x00000011070e7836 */ /* 0x048fe20000000000 */
[-C--:B------:R-:W-:Y:S01]  /*f650*/  LEA.HI.X.SX32 R13, R0, R3.reuse, 0x1, P5 ;  /* 0x00000003000d7211 */ /* 0x080fe200028f0eff */
[C---:B------:R-:W-:Y:S01]  /*f660*/  VIADD R0, R7.reuse, 0x12 ;  /* 0x0000001207007836 */ /* 0x040fe20000000000 */
[----:B------:R-:W-:Y:S02]  /*f670*/  PRMT R15, R22, 0x7632, R15 ;  /* 0x00007632160f7816 */ /* 0x000fe4000000000f */
[----:B--2---:R-:W-:Y:S01]  /*f680*/  ISETP.LT.AND P5, PT, R14, UR6, !P0 ;  /* 0x000000060e007c0c */ /* 0x004fe2000c7a1270 */
[----:B------:R-:W1:Y:S01]  /*f690*/  LDCU UR6, c[0x0][0x39c] ;  /* 0x00007380ff0677ac */ /* 0x000e620008000800 */
[-C--:B------:R-:W-:Y:S01]  /*f6a0*/  LEA R14, P6, R20, R2.reuse, 0x1 ;  /* 0x00000002140e7211 */ /* 0x080fe200078c08ff */
[----:B------:R2:W-:Y:S01]  /*f6b0*/  @P4 STG.E.U16 desc[UR8][R12.64], R15 ;  /* 0x0000000f0c004986 */ /* 0x0005e2000c101508 */
[----:B------:R-:W-:Y:S01]  /*f6c0*/  ISETP.LT.AND P4, PT, R0, UR7, !P0 ;  /* 0x0000000700007c0c */ /* 0x000fe2000c781270 */
[C---:B------:R-:W-:Y:S01]  /*f6d0*/  VIADD R0, R20.reuse, UR4 ;  /* 0x0000000414007c36 */ /* 0x040fe20008000000 */
[----:B------:R-:W3:Y:S01]  /*f6e0*/  LDCU UR7, c[0x0][0x39c] ;  /* 0x00007380ff0777ac */ /* 0x000ee20008000800 */
[C---:B------:R-:W-:Y:S01]  /*f6f0*/  VIADD R21, R7.reuse, 0x14 ;  /* 0x0000001407157836 */ /* 0x040fe20000000000 */
[----:B------:R-:W3:Y:S01]  /*f700*/  LDL.LU R22, [R1+0xc4] ;  /* 0x0000c40001167983 */ /* 0x000ee20000300800 */
[----:B--2---:R-:W-:Y:S01]  /*f710*/  LEA.HI.X.SX32 R15, R20, R3, 0x1, P6 ;  /* 0x00000003140f7211 */ /* 0x004fe200030f0eff */
[----:B------:R-:W-:Y:S01]  /*f720*/  VIADD R13, R7, 0x13 ;  /* 0x00000013070d7836 */ /* 0x000fe20000000000 */
[C---:B------:R-:W-:Y:S01]  /*f730*/  LEA R12, P6, R0.reuse, R2, 0x1 ;  /* 0x00000002000c7211 */ /* 0x040fe200078c08ff */
[----:B------:R-:W-:-:S02]  /*f740*/  VIADD R20, R0, UR4 ;  /* 0x0000000400147c36 */ /* 0x000fc40008000000 */
[----:B------:R2:W-:Y:S01]  /*f750*/  @P3 STG.E.U16 desc[UR8][R14.64], R23 ;  /* 0x000000170e003986 */ /* 0x0005e2000c101508 */
[----:B0-----:R-:W-:Y:S01]  /*f760*/  ISETP.LT.AND P3, PT, R13, UR5, !P0 ;  /* 0x000000050d007c0c */ /* 0x001fe2000c761270 */
[----:B------:R-:W0:Y:S01]  /*f770*/  LDCU UR5, c[0x0][0x39c] ;  /* 0x00007380ff0577ac */ /* 0x000e220008000800 */
[----:B------:R-:W-:Y:S02]  /*f780*/  LEA.HI.X.SX32 R13, R0, R3, 0x1, P6 ;  /* 0x00000003000d7211 */ /* 0x000fe400030f0eff */
[----:B------:R-:W-:-:S05]  /*f790*/  PRMT R0, R23, 0x7632, R0 ;  /* 0x0000763217007816 */ /* 0x000fca0000000000 */
[----:B------:R0:W-:Y:S01]  /*f7a0*/  @P2 STG.E.U16 desc[UR8][R12.64], R0 ;  /* 0x000000000c002986 */ /* 0x0001e2000c101508 */
[----:B-1----:R-:W-:Y:S01]  /*f7b0*/  ISETP.LT.AND P2, PT, R21, UR6, !P0 ;  /* 0x0000000615007c0c */ /* 0x002fe2000c741270 */
[----:B------:R-:W1:Y:S02]  /*f7c0*/  LDCU UR6, c[0x0][0x39c] ;  /* 0x00007380ff0677ac */ /* 0x000e640008000800 */
[----:B--2---:R-:W2:Y:S04]  /*f7d0*/  LDL.LU R23, [R1+0xc0] ;  /* 0x0000c00001177983 */ /* 0x004ea80000300800 */
[----:B------:R-:W2:Y:S01]  /*f7e0*/  LDL.LU R21, [R1+0xb0] ;  /* 0x0000b00001157983 */ /* 0x000ea20000300800 */
[C---:B------:R-:W-:Y:S01]  /*f7f0*/  LEA R14, P6, R20.reuse, R2, 0x1 ;  /* 0x00000002140e7211 */ /* 0x040fe200078c08ff */
[----:B0-----:R-:W-:-:S03]  /*f800*/  VIADD R0, R20, UR4 ;  /* 0x0000000414007c36 */ /* 0x001fc60008000000 */
[----:B------:R-:W-:Y:S01]  /*f810*/  LEA.HI.X.SX32 R15, R20, R3, 0x1, P6 ;  /* 0x00000003140f7211 */ /* 0x000fe200030f0eff */
[----:B------:R-:W-:-:S04]  /*f820*/  VIADD R20, R0, UR4 ;  /* 0x0000000400147c36 */ /* 0x000fc80008000000 */
[----:B--2---:R0:W-:Y:S01]  /*f830*/  @P1 STG.E.U16 desc[UR8][R14.64], R21 ;  /* 0x000000150e001986 */ /* 0x0041e2000c101508 */
[----:B------:R-:W-:-:S04]  /*f840*/  LEA R12, P1, R0, R2, 0x1 ;  /* 0x00000002000c7211 */ /* 0x000fc800078208ff */
[----:B------:R-:W-:Y:S01]  /*f850*/  LEA.HI.X.SX32 R13, R0, R3, 0x1, P1 ;  /* 0x00000003000d7211 */ /* 0x000fe200008f0eff */
[C---:B------:R-:W-:Y:S02]  /*f860*/  VIADD R0, R7.reuse, 0x16 ;  /* 0x0000001607007836 */ /* 0x040fe40000000000 */
[----:B0-----:R-:W-:Y:S01]  /*f870*/  VIADD R14, R7, 0x15 ;  /* 0x00000015070e7836 */ /* 0x001fe20000000000 */
[----:B------:R-:W-:-:S04]  /*f880*/  PRMT R15, R21, 0x7632, R15 ;  /* 0x00007632150f7816 */ /* 0x000fc8000000000f */
[----:B------:R-:W-:Y:S01]  /*f890*/  ISETP.LT.AND P1, PT, R14, UR5, !P0 ;  /* 0x000000050e007c0c */ /* 0x000fe2000c721270 */
[----:B------:R0:W-:Y:S01]  /*f8a0*/  @P5 STG.E.U16 desc[UR8][R12.64], R15 ;  /* 0x0000000f0c005986 */ /* 0x0001e2000c101508 */
[-C--:B------:R-:W-:Y:S01]  /*f8b0*/  LEA R14, P6, R20, R2.reuse, 0x1 ;  /* 0x00000002140e7211 */ /* 0x080fe200078c08ff */
[----:B------:R-:W2:Y:S01]  /*f8c0*/  LDCU UR5, c[0x0][0x39c] ;  /* 0x00007380ff0577ac */ /* 0x000ea20008000800 */
[----:B---3--:R-:W-:Y:S01]  /*f8d0*/  ISETP.LT.AND P5, PT, R0, UR7, !P0 ;  /* 0x0000000700007c0c */ /* 0x008fe2000c7a1270 */
[C---:B------:R-:W-:Y:S01]  /*f8e0*/  VIADD R0, R20.reuse, UR4 ;  /* 0x0000000414007c36 */ /* 0x040fe20008000000 */
[----:B------:R-:W3:Y:S01]  /*f8f0*/  LDCU UR7, c[0x0][0x39c] ;  /* 0x00007380ff0777ac */ /* 0x000ee20008000800 */
[-C--:B0-----:R-:W-:Y:S01]  /*f900*/  LEA.HI.X.SX32 R15, R20, R3.reuse, 0x1, P6 ;  /* 0x00000003140f7211 */ /* 0x081fe200030f0eff */
[----:B------:R-:W-:Y:S02]  /*f910*/  VIADD R13, R7, 0x17 ;  /* 0x00000017070d7836 */ /* 0x000fe40000000000 */
[C---:B------:R-:W-:Y:S01]  /*f920*/  LEA R12, P6, R0.reuse, R2, 0x1 ;  /* 0x00000002000c7211 */ /* 0x040fe200078c08ff */
[C---:B------:R-:W-:Y:S01]  /*f930*/  VIADD R20, R0.reuse, UR4 ;  /* 0x0000000400147c36 */ /* 0x040fe20008000000 */
[----:B----4-:R0:W-:Y:S01]  /*f940*/  @P4 STG.E.U16 desc[UR8][R14.64], R28 ;  /* 0x0000001c0e004986 */ /* 0x0101e2000c101508 */
[----:B-1----:R-:W-:Y:S01]  /*f950*/  ISETP.LT.AND P4, PT, R13, UR6, !P0 ;  /* 0x000000060d007c0c */ /* 0x002fe2000c781270 */
[----:B------:R-:W1:Y:S01]  /*f960*/  LDCU UR6, c[0x0][0x39c] ;  /* 0x00007380ff0677ac */ /* 0x000e620008000800 */
[----:B------:R-:W-:-:S02]  /*f970*/  LEA.HI.X.SX32 R13, R0, R3, 0x1, P6 ;  /* 0x00000003000d7211 */ /* 0x000fc400030f0eff */
[----:B------:R-:W-:Y:S02]  /*f980*/  PRMT R0, R28, 0x7632, R0 ;  /* 0x000076321c007816 */ /* 0x000fe40000000000 */
[----:B0-----:R-:W4:Y:S01]  /*f990*/  LDL.LU R28, [R1+0xc8] ;  /* 0x0000c800011c7983 */ /* 0x001f220000300800 */
[----:B------:R-:W-:-:S04]  /*f9a0*/  LEA R14, P6, R20, R2, 0x1 ;  /* 0x00000002140e7211 */ /* 0x000fc800078c08ff */
[----:B------:R-:W-:Y:S01]  /*f9b0*/  LEA.HI.X.SX32 R15, R20, R3, 0x1, P6 ;  /* 0x00000003140f7211 */ /* 0x000fe200030f0eff */
[----:B------:R0:W-:Y:S04]  /*f9c0*/  @P3 STG.E.U16 desc[UR8][R12.64], R0 ;  /* 0x000000000c003986 */ /* 0x0001e8000c101508 */
[----:B------:R1:W-:Y:S01]  /*f9d0*/  @P2 STG.E.U16 desc[UR8][R14.64], R29 ;  /* 0x0000001d0e002986 */ /* 0x0003e2000c101508 */
[----:B0-----:R-:W-:-:S03]  /*f9e0*/  PRMT R13, R29, 0x7632, R13 ;  /* 0x000076321d0d7816 */ /* 0x001fc6000000000d */
[----:B-1----:R-:W4:Y:S01]  /*f9f0*/  LDL.LU R29, [R1+0xcc] ;  /* 0x0000cc00011d7983 */ /* 0x002f220000300800 */
[C---:B------:R-:W-:Y:S02]  /*fa00*/  VIADD R21, R7.reuse, 0x18 ;  /* 0x0000001807157836 */ /* 0x040fe40000000000 */
[----:B------:R-:W-:Y:S01]  /*fa10*/  VIADD R0, R20, UR4 ;  /* 0x0000000414007c36 */ /* 0x000fe20008000000 */
[----:B------:R-:W-:Y:S02]  /*fa20*/  IADD3 R12, PT, PT, R7, 0x19, RZ ;  /* 0x00000019070c7810 */ /* 0x000fe40007ffe0ff */
[----:B--2---:R-:W-:Y:S01]  /*fa30*/  ISETP.LT.AND P3, PT, R21, UR5, !P0 ;  /* 0x0000000515007c0c */ /* 0x004fe2000c761270 */
[----:B------:R-:W0:Y:S01]  /*fa40*/  LDCU UR5, c[0x0][0x39c] ;  /* 0x00007380ff0577ac */ /* 0x000e220008000800 */
[C---:B------:R-:W-:Y:S01]  /*fa50*/  LEA R14, P2, R0.reuse, R2, 0x1 ;  /* 0x00000002000e7211 */ /* 0x040fe200078408ff */
[----:B------:R-:W-:-:S03]  /*fa60*/  VIADD R20, R0, UR4 ;  /* 0x0000000400147c36 */ /* 0x000fc60008000000 */
[-C--:B------:R-:W-:Y:S01]  /*fa70*/  LEA.HI.X.SX32 R15, R0, R3.reuse, 0x1, P2 ;  /* 0x00000003000f7211 */ /* 0x080fe200010f0eff */
[C---:B------:R-:W-:Y:S01]  /*fa80*/  VIADD R0, R7.reuse, 0x1a ;  /* 0x0000001a07007836 */ /* 0x040fe20000000000 */
[----:B------:R-:W-:Y:S01]  /*fa90*/  ISETP.LT.AND P2, PT, R12, UR6, !P0 ;  /* 0x000000060c007c0c */ /* 0x000fe2000c741270 */
[----:B------:R-:W1:Y:S01]  /*faa0*/  LDCU UR6, c[0x0][0x39c] ;  /* 0x00007380ff0677ac */ /* 0x000e620008000800 */
[----:B------:R-:W-:Y:S01]  /*fab0*/  LEA R12, P6, R20, R2, 0x1 ;  /* 0x00000002140c7211 */ /* 0x000fe200078c08ff */
[----:B------:R2:W-:Y:S01]  /*fac0*/  @P1 STG.E.U16 desc[UR8][R14.64], R13 ;  /* 0x0000000d0e001986 */ /* 0x0005e2000c101508 */
[----:B---3--:R-:W-:Y:S01]  /*fad0*/  ISETP.LT.AND P1, PT, R0, UR7, !P0 ;  /* 0x0000000700007c0c */ /* 0x008fe2000c721270 */
[C---:B------:R-:W-:Y:S01]  /*fae0*/  VIADD R0, R20.reuse, UR4 ;  /* 0x0000000414007c36 */ /* 0x040fe20008000000 */
[----:B------:R-:W3:Y:S01]  /*faf0*/  LDCU UR7, c[0x0][0x39c] ;  /* 0x00007380ff0777ac */ /* 0x000ee20008000800 */
[----:B--2---:R-:W-:Y:S01]  /*fb00*/  LEA.HI.X.SX32 R13, R20, R3, 0x1, P6 ;  /* 0x00000003140d7211 */ /* 0x004fe200030f0eff */
[----:B------:R-:W-:-:S02]  /*fb10*/  VIADD R14, R7, 0x1b ;  /* 0x0000001b070e7836 */ /* 0x000fc40000000000 */
[----:B------:R-:W-:Y:S02]  /*fb20*/  VIADD R20, R0, UR4 ;  /* 0x0000000400147c36 */ /* 0x000fe40008000000 */
[----:B------:R2:W-:Y:S01]  /*fb30*/  @P5 STG.E.U16 desc[UR8][R12.64], R6 ;  /* 0x000000060c005986 */ /* 0x0005e2000c101508 */
[----:B0-----:R-:W-:Y:S01]  /*fb40*/  ISETP.LT.AND P5, PT, R14, UR5, !P0 ;  /* 0x000000050e007c0c */ /* 0x001fe2000c7a1270 */
[----:B------:R-:W0:Y:S01]  /*fb50*/  LDCU UR5, c[0x0][0x39c] ;  /* 0x00007380ff0577ac */ /* 0x000e220008000800 */
[----:B--2---:R-:W-:-:S04]  /*fb60*/  LEA R12, P6, R0, R2, 0x1 ;  /* 0x00000002000c7211 */ /* 0x004fc800078c08ff */
[-C--:B------:R-:W-:Y:S02]  /*fb70*/  LEA.HI.X.SX32 R13, R0, R3.reuse, 0x1, P6 ;  /* 0x00000003000d7211 */ /* 0x080fe400030f0eff */
[----:B------:R-:W-:Y:S02]  /*fb80*/  PRMT R0, R6, 0x7632, R0 ;  /* 0x0000763206007816 */ /* 0x000fe40000000000 */
[C---:B------:R-:W-:Y:S01]  /*fb90*/  LEA R14, P6, R20.reuse, R2, 0x1 ;  /* 0x00000002140e7211 */ /* 0x040fe200078c08ff */
[----:B------:R-:W-:Y:S01]  /*fba0*/  VIADD R21, R7, 0x1c ;  /* 0x0000001c07157836 */ /* 0x000fe20000000000 */
[----:B------:R-:W2:Y:S02]  /*fbb0*/  LDL.LU R6, [R1+0xd0] ;  /* 0x0000d00001067983 */ /* 0x000ea40000300800 */
[C---:B------:R-:W-:Y:S02]  /*fbc0*/  LEA.HI.X.SX32 R15, R20.reuse, R3, 0x1, P6 ;  /* 0x00000003140f7211 */ /* 0x040fe400030f0eff */
[----:B------:R0:W-:Y:S01]  /*fbd0*/  @P4 STG.E.U16 desc[UR8][R12.64], R0 ;  /* 0x000000000c004986 */ /* 0x0001e2000c101508 */
[----:B-1----:R-:W-:Y:S01]  /*fbe0*/  ISETP.LT.AND P4, PT, R21, UR6, !P0 ;  /* 0x0000000615007c0c */ /* 0x002fe2000c781270 */
[----:B------:R-:W1:Y:S02]  /*fbf0*/  LDCU UR6, c[0x0][0x39c] ;  /* 0x00007380ff0677ac */ /* 0x000e640008000800 */
[----:B------:R3:W-:Y:S01]  /*fc00*/  @P3 STG.E.U16 desc[UR8][R14.64], R23 ;  /* 0x000000170e003986 */ /* 0x0007e2000c101508 */
[----:B0-----:R-:W-:-:S02]  /*fc10*/  VIADD R0, R20, UR4 ;  /* 0x0000000414007c36 */ /* 0x001fc40008000000 */
[----:B---3--:R-:W-:-:S03]  /*fc20*/  VIADD R14, R7, 0x1d ;  /* 0x0000001d070e7836 */ /* 0x008fc60000000000 */
[CC--:B------:R-:W-:Y:S01]  /*fc30*/  LEA R12, P3, R0.reuse, R2.reuse, 0x1 ;  /* 0x00000002000c7211 */ /* 0x0c0fe200078608ff */
[C---:B------:R-:W-:Y:S01]  /*fc40*/  VIADD R20, R0.reuse, UR4 ;  /* 0x0000000400147c36 */ /* 0x040fe20008000000 */
[----:B------:R-:W-:Y:S02]  /*fc50*/  PRMT R15, R23, 0x7632, R15 ;  /* 0x00007632170f7816 */ /* 0x000fe4000000000f */
[-C--:B------:R-:W-:Y:S01]  /*fc60*/  LEA.HI.X.SX32 R13, R0, R3.reuse, 0x1, P3 ;  /* 0x00000003000d7211 */ /* 0x080fe200018f0eff */
[C---:B------:R-:W-:Y:S01]  /*fc70*/  VIADD R0, R7.reuse, 0x1e ;  /* 0x0000001e07007836 */ /* 0x040fe20000000000 */
[----:B------:R-:W-:Y:S01]  /*fc80*/  ISETP.LT.AND P3, PT, R14, UR5, !P0 ;  /* 0x000000050e007c0c */ /* 0x000fe2000c761270 */
[----:B------:R-:W0:Y:S01]  /*fc90*/  LDCU UR5, c[0x0][0x39c] ;  /* 0x00007380ff0577ac */ /* 0x000e220008000800 */
[-C--:B------:R-:W-:Y:S01]  /*fca0*/  LEA R14, P6, R20, R2.reuse, 0x1 ;  /* 0x00000002140e7211 */ /* 0x080fe200078c08ff */
[----:B------:R3:W-:Y:S01]  /*fcb0*/  @P2 STG.E.U16 desc[UR8][R12.64], R15 ;  /* 0x0000000f0c002986 */ /* 0x0007e2000c101508 */
[----:B------:R-:W-:Y:S01]  /*fcc0*/  ISETP.LT.AND P2, PT, R0, UR7, !P0 ;  /* 0x0000000700007c0c */ /* 0x000fe2000c741270 */
[----:B------:R-:W-:Y:S01]  /*fcd0*/  VIADD R0, R20, UR4 ;  /* 0x0000000414007c36 */ /* 0x000fe20008000000 */
[----:B------:R-:W-:Y:S01]  /*fce0*/  PRMT R21, R22, 0x7632, R21 ;  /* 0x0000763216157816 */ /* 0x000fe20000000015 */
[----:B------:R-:W0:Y:S01]  /*fcf0*/  LDCU UR7, c[0x0][0x39c] ;  /* 0x00007380ff0777ac */ /* 0x000e220008000800 */
[----:B---3--:R-:W-:Y:S01]  /*fd00*/  LEA.HI.X.SX32 R15, R20, R3, 0x1, P6 ;  /* 0x00000003140f7211 */ /* 0x008fe200030f0eff */
[----:B------:R-:W-:Y:S01]  /*fd10*/  VIADD R13, R7, 0x1f ;  /* 0x0000001f070d7836 */ /* 0x000fe20000000000 */
[----:B------:R-:W-:-:S03]  /*fd20*/  LEA R12, P6, R0, R2, 0x1 ;  /* 0x00000002000c7211 */ /* 0x000fc600078c08ff */
[----:B------:R3:W-:Y:S01]  /*fd30*/  @P1 STG.E.U16 desc[UR8][R14.64], R22 ;  /* 0x000000160e001986 */ /* 0x0007e2000c101508 */
[----:B-1----:R-:W-:Y:S01]  /*fd40*/  ISETP.LT.AND P1, PT, R13, UR6, !P0 ;  /* 0x000000060d007c0c */ /* 0x002fe2000c721270 */
[----:B------:R-:W1:Y:S01]  /*fd50*/  LDCU UR6, c[0x0][0x39c] ;  /* 0x00007380ff0677ac */ /* 0x000e620008000800 */
[C---:B------:R-:W-:Y:S01]  /*fd60*/  LEA.HI.X.SX32 R13, R0.reuse, R3, 0x1, P6 ;  /* 0x00000003000d7211 */ /* 0x040fe200030f0eff */
[----:B---3--:R-:W-:-:S04]  /*fd70*/  VIADD R15, R0, UR4 ;  /* 0x00000004000f7c36 */ /* 0x008fc80008000000 */
[C---:B------:R-:W-:Y:S01]  /*fd80*/  VIADD R0, R15.reuse, UR4 ;  /* 0x000000040f007c36 */ /* 0x040fe20008000000 */
[CC--:B------:R-:W-:Y:S01]  /*fd90*/  LEA R14, P6, R15.reuse, R2.reuse, 0x1 ;  /* 0x000000020f0e7211 */ /* 0x0c0fe200078c08ff */
[----:B------:R3:W-:Y:S03]  /*fda0*/  @P5 STG.E.U16 desc[UR8][R12.64], R21 ;  /* 0x000000150c005986 */ /* 0x0007e6000c101508 */
[----:B------:R-:W-:Y:S02]  /*fdb0*/  LEA.HI.X.SX32 R15, R15, R3, 0x1, P6 ;  /* 0x000000030f0f7211 */ /* 0x000fe400030f0eff */
[----:B---3--:R-:W-:-:S04]  /*fdc0*/  LEA R12, P6, R0, R2, 0x1 ;  /* 0x00000002000c7211 */ /* 0x008fc800078c08ff */
[C---:B------:R-:W-:Y:S01]  /*fdd0*/  LEA.HI.X.SX32 R13, R0.reuse, R3, 0x1, P6 ;  /* 0x00000003000d7211 */ /* 0x040fe200030f0eff */
[----:B----4-:R3:W-:Y:S02]  /*fde0*/  @P4 STG.E.U16 desc[UR8][R14.64], R28 ;  /* 0x0000001c0e004986 */ /* 0x0107e4000c101508 */
[----:B---3--:R-:W-:Y:S01]  /*fdf0*/  VIADD R15, R0, UR4 ;  /* 0x00000004000f7c36 */ /* 0x008fe20008000000 */
[----:B------:R-:W-:Y:S01]  /*fe00*/  PRMT R0, R28, 0x7632, R0 ;  /* 0x000076321c007816 */ /* 0x000fe20000000000 */
[C---:B------:R-:W-:Y:S01]  /*fe10*/  VIADD R14, R7.reuse, 0x21 ;  /* 0x00000021070e7836 */ /* 0x040fe20000000000 */
[----:B------:R-:W3:Y:S04]  /*fe20*/  LDL.LU R28, [R1+0xd8] ;  /* 0x0000d800011c7983 */ /* 0x000ee80000300800 */
[----:B------:R4:W-:Y:S01]  /*fe30*/  @P3 STG.E.U16 desc[UR8][R12.64], R0 ;  /* 0x000000000c003986 */ /* 0x0009e2000c101508 */
[----:B-1----:R-:W-:Y:S01]  /*fe40*/  ISETP.LT.AND P4, PT, R14, UR6, !P0 ;  /* 0x000000060e007c0c */ /* 0x002fe2000c781270 */
[----:B------:R-:W-:Y:S01]  /*fe50*/  VIADD R20, R7, 0x20 ;  /* 0x0000002007147836 */ /* 0x000fe20000000000 */
[----:B------:R-:W-:Y:S01]  /*fe60*/  LEA R14, P6, R15, R2, 0x1 ;  /* 0x000000020f0e7211 */ /* 0x000fe200078c08ff */
[----:B------:R-:W1:Y:S01]  /*fe70*/  LDCU UR6, c[0x0][0x39c] ;  /* 0x00007380ff0677ac */ /* 0x000e620008000800 */
[----:B----4-:R-:W-:-:S02]  /*fe80*/  VIADD R12, R7, 0x22 ;  /* 0x00000022070c7836 */ /* 0x010fc40000000000 */
[C---:B------:R-:W-:Y:S01]  /*fe90*/  VIADD R0, R15.reuse, UR4 ;  /* 0x000000040f007c36 */ /* 0x040fe20008000000 */
[-C--:B------:R-:W-:Y:S02]  /*fea0*/  LEA.HI.X.SX32 R15, R15, R3.reuse, 0x1, P6 ;  /* 0x000000030f0f7211 */ /* 0x080fe400030f0eff */
[----:B0-----:R-:W-:Y:S01]  /*feb0*/  ISETP.LT.AND P3, PT, R12, UR7, !P0 ;  /* 0x000000070c007c0c */ /* 0x001fe2000c761270 */
[----:B------:R-:W0:Y:S01]  /*fec0*/  LDCU UR7, c[0x0][0x39c] ;  /* 0x00007380ff0777ac */ /* 0x000e220008000800 */
[C---:B------:R-:W-:Y:S02]  /*fed0*/  LEA R12, P6, R0.reuse, R2, 0x1 ;  /* 0x00000002000c7211 */ /* 0x040fe400078c08ff */
[----:B------:R-:W-:Y:S02]  /*fee0*/  PRMT R21, R29, 0x7632, R21 ;  /* 0x000076321d157816 */ /* 0x000fe40000000015 */
[----:B------:R-:W-:Y:S01]  /*fef0*/  LEA.HI.X.SX32 R13, R0, R3, 0x1, P6 ;  /* 0x00000003000d7211 */ /* 0x000fe200030f0eff */
[----:B------:R4:W-:Y:S04]  /*ff00*/  @P2 STG.E.U16 desc[UR8][R14.64], R29 ;  /* 0x0000001d0e002986 */ /* 0x0009e8000c101508 */
[----:B------:R0:W-:Y:S04]  /*ff10*/  @P1 STG.E.U16 desc[UR8][R12.64], R21 ;  /* 0x000000150c001986 */ /* 0x0001e8000c101508 */
[----:B----4-:R-:W4:Y:S04]  /*ff20*/  LDL.LU R29, [R1+0xdc] ;  /* 0x0000dc00011d7983 */ /* 0x010f280000300800 */
[----:B------:R-:W3:Y:S04]  /*ff30*/  LDL.LU R23, [R1+0xe0] ;  /* 0x0000e00001177983 */ /* 0x000ee80000300800 */
[----:B------:R-:W3:Y:S04]  /*ff40*/  LDL.LU R22, [R1+0xe4] ;  /* 0x0000e40001167983 */ /* 0x000ee80000300800 */
[----:B0-----:R-:W3:Y:S01]  /*ff50*/  LDL.LU R21, [R1+0xd4] ;  /* 0x0000d40001157983 */ /* 0x001ee20000300800 */
[----:B------:R-:W-:Y:S01]  /*ff60*/  ISETP.LT.AND P5, PT, R20, UR5, !P0 ;  /* 0x0000000514007c0c */ /* 0x000fe2000c7a1270 */
[----:B------:R-:W0:Y:S01]  /*ff70*/  LDCU UR5, c[0x0][0x39c] ;  /* 0x00007380ff0577ac */ /* 0x000e220008000800 */
[----:B------:R-:W-:-:S02]  /*ff80*/  VIADD R20, R0, UR4 ;  /* 0x0000000400147c36 */ /* 0x000fc40008000000 */
[----:B------:R-:W-:-:S03]  /*ff90*/  VIADD R15, R7, 0x23 ;  /* 0x00000023070f7836 */ /* 0x000fc60000000000 */
[C---:B------:R-:W-:Y:S01]  /*ffa0*/  LEA R14, P6, R20.reuse, R2, 0x1 ;  /* 0x00000002140e7211 */ /* 0x040fe200078c08ff */
[----:B------:R-:W-:Y:S02]  /*ffb0*/  VIADD R0, R7, 0x24 ;  /* 0x0000002407007836 */ /* 0x000fe40000000000 */
[C---:B------:R-:W-:Y:S01]  /*ffc0*/  VIADD R12, R20.reuse, UR4 ;  /* 0x00000004140c7c36 */ /* 0x040fe20008000000 */
[----:B0-----:R-:W-:Y:S01]  /*ffd0*/  ISETP.LT.AND P2, PT, R15, UR5, !P0 ;  /* 0x000000050f007c0c */ /* 0x001fe2000c741270 */
[----:B------:R-:W0:Y:S01]  /*ffe0*/  LDCU UR5, c[0x0][0x39c] ;  /* 0x00007380ff0577ac */ /* 0x000e220008000800 */
[----:B------:R-:W-:Y:S02]  /*fff0*/  LEA.HI.X.SX32 R15, R20, R3, 0x1, P6 ;  /* 0x00000003140f7211 */ /* 0x000fe400030f0eff */
[----:B-1----:R-:W-:Y:S01]  /*10000*/  ISETP.LT.AND P1, PT, R0, UR6, !P0 ;  /* 0x0000000600007c0c */ /* 0x002fe2000c721270 */
[----:B------:R-:W-:Y:S01]  /*10010*/  VIADD R0, R12, UR4 ;  /* 0x000000040c007c36 */ /* 0x000fe20008000000 */
[----:B------:R-:W1:Y:S01]  /*10020*/  LDCU UR6, c[0x0][0x39c] ;  /* 0x00007380ff0677ac */ /* 0x000e620008000800 */
[----:B--2---:R2:W-:Y:S01]  /*10030*/  @P5 STG.E.U16 desc[UR8][R14.64], R6 ;  /* 0x000000060e005986 */ /* 0x0045e2000c101508 */
[----:B------:R-:W-:Y:S01]  /*10040*/  VIADD R20, R7, 0x25 ;  /* 0x0000002507147836 */ /* 0x000fe20000000000 */
[----:B------:R-:W-:-:S02]  /*10050*/  PRMT R13, R6, 0x7632, R13 ;  /* 0x00007632060d7816 */ /* 0x000fc4000000000d */
[CC--:B--2---:R-:W-:Y:S01]  /*10060*/  LEA R14, P5, R12.reuse, R2.reuse, 0x1 ;  /* 0x000000020c0e7211 */ /* 0x0c4fe200078a08ff */
[----:B------:R-:W2:Y:S03]  /*10070*/  LDL.LU R6, [R1+0x3f0] ;  /* 0x0003f00001067983 */ /* 0x000ea60000300800 */
[-C--:B------:R-:W-:Y:S02]  /*10080*/  LEA.HI.X.SX32 R15, R12, R3.reuse, 0x1, P5 ;  /* 0x000000030c0f7211 */ /* 0x080fe400028f0eff */
[----:B------:R-:W-:Y:S02]  /*10090*/  LEA R12, P6, R0, R2, 0x1 ;  /* 0x00000002000c7211 */ /* 0x000fe400078c08ff */
[----:B------:R-:W-:Y:S01]  /*100a0*/  ISETP.LT.AND P5, PT, R20, UR7, !P0 ;  /* 0x0000000714007c0c */ /* 0x000fe2000c7a1270 */
[----:B------:R-:W-:Y:S01]  /*100b0*/  VIADD R20, R7, 0x26 ;  /* 0x0000002607147836 */ /* 0x000fe20000000000 */
[----:B------:R1:W-:Y:S01]  /*100c0*/  @P4 STG.E.U16 desc[UR8][R14.64], R13 ;  /* 0x0000000d0e004986 */ /* 0x0003e2000c101508 */
[----:B------:R-:W2:Y:S03]  /*100d0*/  LDCU UR7, c[0x0][0x39c] ;  /* 0x00007380ff0777ac */ /* 0x000ea60008000800 */
[----:B0-----:R-:W-:Y:S01]  /*100e0*/  ISETP.LT.AND P4, PT, R20, UR5, !P0 ;  /* 0x0000000514007c0c */ /* 0x001fe2000c781270 */
[----:B------:R-:W0:Y:S01]  /*100f0*/  LDCU UR5, c[0x0][0x39c] ;  /* 0x00007380ff0577ac */ /* 0x000e220008000800 */
[C---:B-1----:R-:W-:Y:S01]  /*10100*/  LEA.HI.X.SX32 R13, R0.reuse, R3, 0x1, P6 ;  /* 0x00000003000d7211 */ /* 0x042fe200030f0eff */
[----:B------:R-:W-:-:S02]  /*10110*/  VIADD R0, R0, UR4 ;  /* 0x0000000400007c36 */ /* 0x000fc40008000000 */
[----:B------:R-:W-:Y:S02]  /*10120*/  VIADD R14, R7, 0x27 ;  /* 0x00000027070e7836 */ /* 0x000fe40000000000 */
[----:B------:R-:W-:Y:S01]  /*10130*/  VIADD R20, R0, UR4 ;  /* 0x0000000400147c36 */ /* 0x000fe20008000000 */
[----:B---3--:R1:W-:Y:S02]  /*10140*/  @P3 STG.E.U16 desc[UR8][R12.64], R21 ;  /* 0x000000150c003986 */ /* 0x0083e4000c101508 */
[----:B------:R-:W-:Y:S01]  /*10150*/  ISETP.LT.AND P3, PT, R14, UR6, !P0 ;  /* 0x000000060e007c0c */ /* 0x000fe2000c761270 */
[----:B------:R-:W3:Y:S01]  /*10160*/  LDCU UR6, c[0x0][0x39c] ;  /* 0x00007380ff0677ac */ /* 0x000ee20008000800 */
[----:B-1----:R-:W-:-:S04]  /*10170*/  LEA R12, P6, R0, R2, 0x1 ;  /* 0x00000002000c7211 */ /* 0x002fc800078c08ff */
[----:B------:R-:W-:Y:S02]  /*10180*/  LEA.HI.X.SX32 R13, R0, R3, 0x1, P6 ;  /* 0x00000003000d7211 */ /* 0x000fe400030f0eff */
[----:B------:R-:W-:Y:S02]  /*10190*/  PRMT R0, R21, 0x7632, R0 ;  /* 0x0000763215007816 */ /* 0x000fe40000000000 */
[----:B------:R-:W-:-:S03]  /*101a0*/  LEA R14, P6, R20, R2, 0x1 ;  /* 0x00000002140e7211 */ /* 0x000fc600078c08ff */
[----:B------:R1:W-:Y:S01]  /*101b0*/  @P2 STG.E.U16 desc[UR8][R12.64], R0 ;  /* 0x000000000c002986 */ /* 0x0003e2000c101508 */
[----:B------:R-:W-:-:S05]  /*101c0*/  LEA.HI.X.SX32 R15, R20, R3, 0x1, P6 ;  /* 0x00000003140f7211 */ /* 0x000fca00030f0eff */
[----:B------:R0:W-:Y:S01]  /*101d0*/  @P1 STG.E.U16 desc[UR8][R14.64], R28 ;  /* 0x0000001c0e001986 */ /* 0x0001e2000c101508 */
[----:B-1----:R-:W-:Y:S02]  /*101e0*/  VIADD R12, R20, UR4 ;  /* 0x00000004140c7c36 */ /* 0x002fe40008000000 */
[C---:B------:R-:W-:Y:S01]  /*101f0*/  VIADD R0, R7.reuse, 0x29 ;  /* 0x0000002907007836 */ /* 0x040fe20000000000 */
[----:B------:R-:W-:Y:S02]  /*10200*/  PRMT R13, R28, 0x7632, R13 ;  /* 0x000076321c0d7816 */ /* 0x000fe4000000000d */
[-C--:B0-----:R-:W-:Y:S01]  /*10210*/  LEA R14, P6, R12, R2.reuse, 0x1 ;  /* 0x000000020c0e7211 */ /* 0x081fe200078c08ff */
[----:B------:R-:W3:Y:S01]  /*10220*/  LDL.LU R28, [R1+0xe8] ;  /* 0x0000e800011c7983 */ /* 0x000ee20000300800 */
[----:B------:R-:W-:Y:S01]  /*10230*/  ISETP.LT.AND P1, PT, R0, UR5, !P0 ;  /* 0x0000000500007c0c */ /* 0x000fe2000c721270 */
[C---:B------:R-:W-:Y:S01]  /*10240*/  VIADD R0, R12.reuse, UR4 ;  /* 0x000000040c007c36 */ /* 0x040fe20008000000 */
[-C--:B------:R-:W-:Y:S01]  /*10250*/  LEA.HI.X.SX32 R15, R12, R3.reuse, 0x1, P6 ;  /* 0x000000030c0f7211 */ /* 0x080fe200030f0eff */
[----:B------:R-:W-:Y:S01]  /*10260*/  VIADD R21, R7, 0x28 ;  /* 0x0000002807157836 */ /* 0x000fe20000000000 */
[----:B------:R-:W0:Y:S02]  /*10270*/  LDCU UR5, c[0x0][0x39c] ;  /* 0x00007380ff0577ac */ /* 0x000e240008000800 */
[C---:B------:R-:W-:Y:S01]  /*10280*/  LEA R12, P6, R0.reuse, R2, 0x1 ;  /* 0x00000002000c7211 */ /* 0x040fe200078c08ff */
[----:B------:R1:W-:Y:S03]  /*10290*/  @P5 STG.E.U16 desc[UR8][R14.64], R13 ;  /* 0x0000000d0e005986 */ /* 0x0003e6000c101508 */
[----:B-1----:R-:W-:-:S02]  /*102a0*/  LEA.HI.X.SX32 R13, R0, R3, 0x1, P6 ;  /* 0x00000003000d7211 */ /* 0x002fc400030f0eff */
[----:B----4-:R-:W-:-:S03]  /*102b0*/  PRMT R15, R29, 0x7632, R15 ;  /* 0x000076321d0f7816 */ /* 0x010fc6000000000f */
[----:B------:R1:W-:Y:S04]  /*102c0*/  @P4 STG.E.U16 desc[UR8][R12.64], R29 ;  /* 0x0000001d0c004986 */ /* 0x0003e8000c101508 */
[----:B-1----:R-:W4:Y:S01]  /*102d0*/  LDL.LU R29, [R1+0xec] ;  /* 0x0000ec00011d7983 */ /* 0x002f220000300800 */
[----:B--2---:R-:W-:Y:S01]  /*102e0*/  ISETP.LT.AND P2, PT, R21, UR7, !P0 ;  /* 0x0000000715007c0c */ /* 0x004fe2000c741270 */
[----:B------:R-:W1:Y:S01]  /*102f0*/  LDCU UR7, c[0x0][0x39c] ;  /* 0x00007380ff0777ac */ /* 0x000e620008000800 */
[C---:B------:R-:W-:Y:S01]  /*10300*/  VIADD R20, R7.reuse, 0x2a ;  /* 0x0000002a07147836 */ /* 0x040fe20000000000 */
[----:B------:R-:W-:Y:S01]  /*10310*/  IADD3 R14, PT, PT, R0, UR4, RZ ;  /* 0x00000004000e7c10 */ /* 0x000fe2000fffe0ff */
[----:B------:R-:W-:-:S03]  /*10320*/  VIADD R0, R7, 0x2b ;  /* 0x0000002b07007836 */ /* 0x000fc60000000000 */
[----:B---3--:R-:W-:Y:S01]  /*10330*/  ISETP.LT.AND P5, PT, R20, UR6, !P0 ;  /* 0x0000000614007c0c */ /* 0x008fe2000c7a1270 */
[----:B------:R-:W2:Y:S01]  /*10340*/  LDCU UR6, c[0x0][0x39c] ;  /* 0x00007380ff0677ac */ /* 0x000ea20008000800 */
[----:B------:R-:W-:-:S04]  /*10350*/  LEA R12, P6, R14, R2, 0x1 ;  /* 0x000000020e0c7211 */ /* 0x000fc800078c08ff */
[----:B------:R-:W-:Y:S02]  /*10360*/  LEA.HI.X.SX32 R13, R14, R3, 0x1, P6 ;  /* 0x000000030e0d7211 */ /* 0x000fe400030f0eff */
[----:B-1----:R-:W-:Y:S01]  /*10370*/  ISETP.LT.AND P4, PT, R0, UR7, !P0 ;  /* 0x0000000700007c0c */ /* 0x002fe2000c781270 */
[----:B------:R-:W-:Y:S02]  /*10380*/  VIADD R0, R14, UR4 ;  /* 0x000000040e007c36 */ /* 0x000fe40008000000 */
[----:B------:R1:W-:Y:S01]  /*10390*/  @P3 STG.E.U16 desc[UR8][R12.64], R15 ;  /* 0x0000000f0c003986 */ /* 0x0003e2000c101508 */
[----:B------:R-:W3:Y:S02]  /*103a0*/  LDCU UR7, c[0x0][0x39c] ;  /* 0x00007380ff0777ac */ /* 0x000ee40008000800 */
[----:B------:R-:W-:-:S04]  /*103b0*/  LEA R14, P6, R0, R2, 0x1 ;  /* 0x00000002000e7211 */ /* 0x000fc800078c08ff */
[CC--:B-1----:R-:W-:Y:S01]  /*103c0*/  LEA.HI.X.SX32 R15, R0.reuse, R3.reuse, 0x1, P6 ;  /* 0x00000003000f7211 */ /* 0x0c2fe200030f0eff */
[----:B------:R-:W-:Y:S02]  /*103d0*/  VIADD R13, R0, UR4 ;  /* 0x00000004000d7c36 */ /* 0x000fe40008000000 */
[----:B------:R-:W-:Y:S02]  /*103e0*/  VIADD R0, R7, 0x2d ;  /* 0x0000002d07007836 */ /* 0x000fe40000000000 */
[----:B------:R1:W-:Y:S01]  /*103f0*/  @P2 STG.E.U16 desc[UR8][R14.64], R23 ;  /* 0x000000170e002986 */ /* 0x0003e2000c101508 */
[C---:B------:R-:W-:Y:S02]  /*10400*/  LEA R12, P6, R13.reuse, R2, 0x1 ;  /* 0x000000020d0c7211 */ /* 0x040fe400078c08ff */
[----:B--2---:R-:W-:Y:S01]  /*10410*/  ISETP.LT.AND P2, PT, R0, UR6, !P0 ;  /* 0x0000000600007c0c */ /* 0x004fe2000c741270 */
[C---:B------:R-:W-:Y:S01]  /*10420*/  VIADD R0, R13.reuse, UR4 ;  /* 0x000000040d007c36 */ /* 0x040fe20008000000 */
[----:B------:R-:W-:Y:S01]  /*10430*/  LEA.HI.X.SX32 R13, R13, R3, 0x1, P6 ;  /* 0x000000030d0d7211 */ /* 0x000fe200030f0eff */
[----:B------:R-:W-:Y:S01]  /*10440*/  VIADD R20, R7, 0x2c ;  /* 0x0000002c07147836 */ /* 0x000fe20000000000 */
[----:B------:R-:W2:Y:S01]  /*10450*/  LDCU UR6, c[0x0][0x39c] ;  /* 0x00007380ff0677ac */ /* 0x000ea20008000800 */
[----:B-1----:R-:W-:-:S02]  /*10460*/  PRMT R15, R23, 0x7632, R15 ;  /* 0x00007632170f7816 */ /* 0x002fc4000000000f */
[----:B------:R-:W-:Y:S02]  /*10470*/  LEA R14, P6, R0, R2, 0x1 ;  /* 0x00000002000e7211 */ /* 0x000fe400078c08ff */
[----:B------:R-:W-:Y:S01]  /*10480*/  ISETP.LT.AND P3, PT, R20, UR10, !P0 ;  /* 0x0000000a14007c0c */ /* 0x000fe2000c761270 */
[----:B------:R1:W-:Y:S01]  /*10490*/  @P1 STG.E.U16 desc[UR8][R12.64], R15 ;  /* 0x0000000f0c001986 */ /* 0x0003e2000c101508 */
[C---:B------:R-:W-:Y:S01]  /*104a0*/  VIADD R20, R7.reuse, 0x2e ;  /* 0x0000002e07147836 */ /* 0x040fe20000000000 */
[----:B------:R-:W0:Y:S04]  /*104b0*/  LDCU UR10, c[0x0][0x39c] ;  /* 0x00007380ff0a77ac */ /* 0x000e280008000800 */
[----:B---3--:R-:W-:Y:S01]  /*104c0*/  ISETP.LT.AND P1, PT, R20, UR7, !P0 ;  /* 0x0000000714007c0c */ /* 0x008fe2000c721270 */
[----:B------:R-:W-:Y:S01]  /*104d0*/  VIADD R21, R7, 0x30 ;  /* 0x0000003007157836 */ /* 0x000fe20000000000 */
[----:B------:R-:W3:Y:S01]  /*104e0*/  LDCU UR7, c[0x0][0x39c] ;  /* 0x00007380ff0777ac */ /* 0x000ee20008000800 */
[C---:B-1----:R-:W-:Y:S01]  /*104f0*/  LEA.HI.X.SX32 R15, R0.reuse, R3, 0x1, P6 ;  /* 0x00000003000f7211 */ /* 0x042fe200030f0eff */
[----:B------:R-:W-:-:S02]  /*10500*/  VIADD R0, R0, UR4 ;  /* 0x0000000400007c36 */ /* 0x000fc40008000000 */
[----:B------:R-:W-:Y:S02]  /*10510*/  VIADD R13, R7, 0x2f ;  /* 0x0000002f070d7836 */ /* 0x000fe40000000000 */
[C---:B------:R-:W-:Y:S01]  /*10520*/  VIADD R20, R0.reuse, UR4 ;  /* 0x0000000400147c36 */ /* 0x040fe20008000000 */
[CC--:B------:R-:W-:Y:S01]  /*10530*/  LEA R12, P6, R0.reuse, R2.reuse, 0x1 ;  /* 0x00000002000c7211 */ /* 0x0c0fe200078c08ff */
[----:B------:R1:W-:Y:S01]  /*10540*/  @P5 STG.E.U16 desc[UR8][R14.64], R22 ;  /* 0x000000160e005986 */ /* 0x0003e2000c101508 */
[----:B------:R-:W-:Y:S01]  /*10550*/  ISETP.LT.AND P5, PT, R13, UR11, !P0 ;  /* 0x0000000b0d007c0c */ /* 0x000fe2000c7a1270 */
[----:B------:R-:W0:Y:S01]  /*10560*/  LDCU UR11, c[0x0][0x39c] ;  /* 0x00007380ff0b77ac */ /* 0x000e220008000800 */
[----:B------:R-:W-:Y:S02]  /*10570*/  LEA.HI.X.SX32 R13, R0, R3, 0x1, P6 ;  /* 0x00000003000d7211 */ /* 0x000fe400030f0eff */
[----:B------:R-:W-:Y:S02]  /*10580*/  PRMT R0, R22, 0x7632, R0 ;  /* 0x0000763216007816 */ /* 0x000fe40000000000 */
[----:B-1----:R-:W-:-:S03]  /*10590*/  LEA R14, P6, R20, R2, 0x1 ;  /* 0x00000002140e7211 */ /* 0x002fc600078c08ff */
[----:B------:R1:W-:Y:S01]  /*105a0*/  @P4 STG.E.U16 desc[UR8][R12.64], R0 ;  /* 0x000000000c004986 */ /* 0x0003e2000c101508 */
[CC--:B------:R-:W-:Y:S01]  /*105b0*/  LEA.HI.X.SX32 R15, R20.reuse, R3.reuse, 0x1, P6 ;  /* 0x00000003140f7211 */ /* 0x0c0fe200030f0eff */
[----:B-1----:R-:W-:Y:S02]  /*105c0*/  VIADD R12, R20, UR4 ;  /* 0x00000004140c7c36 */ /* 0x002fe40008000000 */
[C---:B------:R-:W-:Y:S02]  /*105d0*/  VIADD R0, R7.reuse, 0x31 ;  /* 0x0000003107007836 */ /* 0x040fe40000000000 */
[----:B------:R-:W-:Y:S01]  /*105e0*/  VIADD R20, R7, 0x32 ;  /* 0x0000003207147836 */ /* 0x000fe20000000000 */
[----:B0-----:R-:W-:Y:S01]  /*105f0*/  ISETP.LT.AND P4, PT, R21, UR10, !P0 ;  /* 0x0000000a15007c0c */ /* 0x001fe2000c781270 */
[----:B------:R-:W0:Y:S01]  /*10600*/  LDCU UR10, c[0x0][0x39c] ;  /* 0x00007380ff0a77ac */ /* 0x000e220008000800 */
[----:B------:R-:W3:Y:S04]  /*10610*/  LDL.LU R21, [R1+0x14] ;  /* 0x0000140001157983 */ /* 0x000ee80000300800 */
[----:B------:R1:W-:Y:S01]  /*10620*/  @P3 STG.E.U16 desc[UR8][R14.64], R28 ;  /* 0x0000001c0e003986 */ /* 0x0003e2000c101508 */
[----:B--2---:R-:W-:Y:S01]  /*10630*/  ISETP.LT.AND P3, PT, R0, UR6, !P0 ;  /* 0x0000000600007c0c */ /* 0x004fe2000c761270 */
[----:B------:R-:W-:Y:S01]  /*10640*/  VIADD R0, R12, UR4 ;  /* 0x000000040c007c36 */ /* 0x000fe20008000000 */
[----:B------:R-:W-:Y:S01]  /*10650*/  PRMT R13, R28, 0x7632, R13 ;  /* 0x000076321c0d7816 */ /* 0x000fe2000000000d */
[----:B------:R-:W2:Y:S01]  /*10660*/  LDCU UR6, c[0x0][0x39c] ;  /* 0x00007380ff0677ac */ /* 0x000ea20008000800 */
[C---:B-1----:R-:W-:Y:S01]  /*10670*/  LEA R14, P6, R12.reuse, R2, 0x1 ;  /* 0x000000020c0e7211 */ /* 0x042fe200078c08ff */
[----:B------:R-:W2:Y:S03]  /*10680*/  LDL.LU R28, [R1+0x18] ;  /* 0x00001800011c7983 */ /* 0x000ea60000300800 */
[----:B------:R-:W-:-:S02]  /*10690*/  LEA.HI.X.SX32 R15, R12, R3, 0x1, P6 ;  /* 0x000000030c0f7211 */ /* 0x000fc400030f0eff */
[----:B------:R-:W-:-:S03]  /*106a0*/  LEA R12, P6, R0, R2, 0x1 ;  /* 0x00000002000c7211 */ /* 0x000fc600078c08ff */
[----:B------:R1:W-:Y:S01]  /*106b0*/  @P2 STG.E.U16 desc[UR8][R14.64], R13 ;  /* 0x0000000d0e002986 */ /* 0x0003e2000c101508 */
[----:B------:R-:W-:Y:S02]  /*106c0*/  ISETP.LT.AND P2, PT, R20, UR12, !P0 ;  /* 0x0000000c14007c0c */ /* 0x000fe4000c741270 */
[CC--:B-1----:R-:W-:Y:S01]  /*106d0*/  LEA.HI.X.SX32 R13, R0.reuse, R3.reuse, 0x1, P6 ;  /* 0x00000003000d7211 */ /* 0x0c2fe200030f0eff */
[----:B------:R-:W-:Y:S01]  /*106e0*/  VIADD R14, R0, UR4 ;  /* 0x00000004000e7c36 */ /* 0x000fe20008000000 */
[----:B------:R-:W1:Y:S03]  /*106f0*/  LDCU UR12, c[0x0][0x39c] ;  /* 0x00007380ff0c77ac */ /* 0x000e660008000800 */
[----:B----4-:R4:W-:Y:S01]  /*10700*/  @P1 STG.E.U16 desc[UR8][R12.64], R29 ;  /* 0x0000001d0c001986 */ /* 0x0109e2000c101508 */
[----:B------:R-:W-:Y:S01]  /*10710*/  PRMT R15, R29, 0x7632, R15 ;  /* 0x000076321d0f7816 */ /* 0x000fe2000000000f */
[C---:B------:R-:W-:Y:S01]  /*10720*/  VIADD R20, R7.reuse, 0x34 ;  /* 0x0000003407147836 */ /* 0x040fe20000000000 */
[CC--:B----4-:R-:W-:Y:S01]  /*10730*/  LEA R12, P6, R14.reuse, R2.reuse, 0x1 ;  /* 0x000000020e0c7211 */ /* 0x0d0fe200078c08ff */
[----:B------:R-:W4:Y:S03]  /*10740*/  LDL.LU R29, [R1+0x1c] ;  /* 0x00001c00011d7983 */ /* 0x000f260000300800 */
[----:B------:R-:W-:Y:S01]  /*10750*/  LEA.HI.X.SX32 R13, R14, R3, 0x1, P6 ;  /* 0x000000030e0d7211 */ /* 0x000fe200030f0eff */
[----:B------:R-:W2:Y:S04]  /*10760*/  LDL.LU R23, [R1+0xf0] ;  /* 0x0000f00001177983 */ /* 0x000ea80000300800 */
[----:B------:R0:W-:Y:S01]  /*10770*/  @P5 STG.E.U16 desc[UR8][R12.64], R15 ;  /* 0x0000000f0c005986 */ /* 0x0001e2000c101508 */
[----:B------:R-:W-:Y:S01]  /*10780*/  ISETP.LT.AND P5, PT, R20, UR11, !P0 ;  /* 0x0000000b14007c0c */ /* 0x000fe2000c7a1270 */
[----:B------:R-:W-:Y:S01]  /*10790*/  VIADD R0, R7, 0x33 ;  /* 0x0000003307007836 */ /* 0x000fe20000000000 */
[----:B------:R-:W1:Y:S01]  /*107a0*/  LDCU UR11, c[0x0][0x39c] ;  /* 0x00007380ff0b77ac */ /* 0x000e620008000800 */
[----:B------:R-:W2:Y:S04]  /*107b0*/  LDL.LU R22, [R1+0xf4] ;  /* 0x0000f40001167983 */ /* 0x000ea80000300800 */
[----:B------:R-:W2:Y:S01]  /*107c0*/  LDL.LU R20, [R1+0x10] ;  /* 0x0000100001147983 */ /* 0x000ea20000300800 */
[----:B---3--:R-:W-:Y:S01]  /*107d0*/  ISETP.LT.AND P1, PT, R0, UR7, !P0 ;  /* 0x0000000700007c0c */ /* 0x008fe2000c721270 */
[----:B------:R-:W-:Y:S01]  /*107e0*/  VIADD R0, R14, UR4 ;  /* 0x000000040e007c36 */ /* 0x000fe20008000000 */
[----:B------:R-:W3:Y:S04]  /*107f0*/  LDCU UR7, c[0x0][0x39c] ;  /* 0x00007380ff0777ac */ /* 0x000ee80008000800 */
[C---:B------:R-:W-:Y:S01]  /*10800*/  LEA R14, P6, R0.reuse, R2, 0x1 ;  /* 0x00000002000e7211 */ /* 0x040fe200078c08ff */
[----:B0-----:R-:W-:-:S03]  /*10810*/  VIADD R13, R0, UR4 ;  /* 0x00000004000d7c36 */ /* 0x001fc60008000000 */
[----:B------:R-:W-:Y:S01]  /*10820*/  LEA.HI.X.SX32 R15, R0, R3, 0x1, P6 ;  /* 0x00000003000f7211 */ /* 0x000fe200030f0eff */
[----:B------:R-:W-:Y:S01]  /*10830*/  VIADD R0, R7, 0x35 ;  /* 0x0000003507007836 */ /* 0x000fe20000000000 */
[----:B------:R-:W-:-:S03]  /*10840*/  LEA R12, P6, R13, R2, 0x1 ;  /* 0x000000020d0c7211 */ /* 0x000fc600078c08ff */
[----:B--2---:R0:W-:Y:S01]  /*10850*/  @P4 STG.E.U16 desc[UR8][R14.64], R20 ;  /* 0x000000140e004986 */ /* 0x0041e2000c101508 */
[----:B------:R-:W-:Y:S01]  /*10860*/  ISETP.LT.AND P4, PT, R0, UR13, !P0 ;  /* 0x0000000d00007c0c */ /* 0x000fe2000c781270 */
[C---:B------:R-:W-:Y:S01]  /*10870*/  VIADD R0, R13.reuse, UR4 ;  /* 0x000000040d007c36 */ /* 0x040fe20008000000 */
[-C--:B------:R-:W-:Y:S01]  /*10880*/  LEA.HI.X.SX32 R13, R13, R3.reuse, 0x1, P6 ;  /* 0x000000030d0d7211 */ /* 0x080fe200030f0eff */
[----:B------:R-:W2:Y:S01]  /*10890*/  LDCU UR13, c[0x0][0x39c] ;  /* 0x00007380ff0d77ac */ /* 0x000ea20008000800 */
[----:B0-----:R-:W-:Y:S02]  /*108a0*/  PRMT R15, R20, 0x7632, R15 ;  /* 0x00007632140f7816 */ /* 0x001fe4000000000f */
[----:B------:R-:W-:Y:S01]  /*108b0*/  LEA R14, P6, R0, R2, 0x1 ;  /* 0x00000002000e7211 */ /* 0x000fe200078c08ff */
[----:B------:R-:W-:Y:S02]  /*108c0*/  VIADD R20, R7, 0x36 ;  /* 0x0000003607147836 */ /* 0x000fe40000000000 */
[----:B------:R0:W-:Y:S03]  /*108d0*/  @P3 STG.E.U16 desc[UR8][R12.64], R15 ;  /* 0x0000000f0c003986 */ /* 0x0001e6000c101508 */
[----:B------:R-:W-:Y:S01]  /*108e0*/  ISETP.LT.AND P3, PT, R20, UR10, !P0 ;  /* 0x0000000a14007c0c */ /* 0x000fe2000c761270 */
[----:B------:R-:W1:Y:S01]  /*108f0*/  LDCU UR10, c[0x0][0x39c] ;  /* 0x00007380ff0a77ac */ /* 0x000e620008000800 */
[C---:B0-----:R-:W-:Y:S01]  /*10900*/  LEA.HI.X.SX32 R15, R0.reuse, R3, 0x1, P6 ;  /* 0x00000003000f7211 */ /* 0x041fe200030f0eff */
[----:B------:R-:W-:-:S02]  /*10910*/  VIADD R0, R0, UR4 ;  /* 0x0000000400007c36 */ /* 0x000fc40008000000 */
[----:B------:R-:W-:Y:S02]  /*10920*/  VIADD R13, R7, 0x37 ;  /* 0x00000037070d7836 */ /* 0x000fe40000000000 */
[C---:B------:R-:W-:Y:S01]  /*10930*/  VIADD R20, R0.reuse, UR4 ;  /* 0x0000000400147c36 */ /* 0x040fe20008000000 */
[CC--:B------:R-:W-:Y:S01]  /*10940*/  LEA R12, P6, R0.reuse, R2.reuse, 0x1 ;  /* 0x00000002000c7211 */ /* 0x0c0fe200078c08ff */
[----:B------:R0:W-:Y:S01]  /*10950*/  @P2 STG.E.U16 desc[UR8][R14.64], R21 ;  /* 0x000000150e002986 */ /* 0x0001e2000c101508 */
[----:B------:R-:W-:Y:S01]  /*10960*/  ISETP.LT.AND P2, PT, R13, UR6, !P0 ;  /* 0x000000060d007c0c */ /* 0x000fe2000c741270 */
[----:B------:R-:W1:Y:S01]  /*10970*/  LDCU UR6, c[0x0][0x39c] ;  /* 0x00007380ff0677ac */ /* 0x000e620008000800 */
[----:B------:R-:W-:Y:S02]  /*10980*/  LEA.HI.X.SX32 R13, R0, R3, 0x1, P6 ;  /* 0x00000003000d7211 */ /* 0x000fe400030f0eff */
[----:B------:R-:W-:Y:S02]  /*10990*/  PRMT R0, R21, 0x7632, R0 ;  /* 0x0000763215007816 */ /* 0x000fe40000000000 */
[----:B0-----:R-:W-:-:S03]  /*109a0*/  LEA R14, P6, R20, R2, 0x1 ;  /* 0x00000002140e7211 */ /* 0x001fc600078c08ff */
[----:B------:R0:W-:Y:S01]  /*109b0*/  @P1 STG.E.U16 desc[UR8][R12.64], R0 ;  /* 0x000000000c001986 */ /* 0x0001e2000c101508 */
[----:B------:R-:W-:-:S05]  /*109c0*/  LEA.HI.X.SX32 R15, R20, R3, 0x1, P6 ;  /* 0x00000003140f7211 */ /* 0x000fca00030f0eff */
[----:B------:R2:W-:Y:S01]  /*109d0*/  @P5 STG.E.U16 desc[UR8][R14.64], R28 ;  /* 0x0000001c0e005986 */ /* 0x0005e2000c101508 */
[----:B0-----:R-:W-:Y:S02]  /*109e0*/  VIADD R12, R20, UR4 ;  /* 0x00000004140c7c36 */ /* 0x001fe40008000000 */
[----:B------:R-:W-:Y:S01]  /*109f0*/  VIADD R0, R7, 0x39 ;  /* 0x0000003907007836 */ /* 0x000fe20000000000 */
[----:B------:R-:W-:-:S04]  /*10a00*/  PRMT R13, R28, 0x7632, R13 ;  /* 0x000076321c0d7816 */ /* 0x000fc8000000000d */
[----:B-1----:R-:W-:Y:S01]  /*10a10*/  ISETP.LT.AND P5, PT, R0, UR12, !P0 ;  /* 0x0000000c00007c0c */ /* 0x002fe2000c7a1270 */
[----:B--2---:R-:W2:Y:S01]  /*10a20*/  LDL.LU R28, [R1+0xf8] ;  /* 0x0000f800011c7983 */ /* 0x004ea20000300800 */
[CC--:B------:R-:W-:Y:S01]  /*10a30*/  LEA R14, P6, R12.reuse, R2.reuse, 0x1 ;  /* 0x000000020c0e7211 */ /* 0x0c0fe200078c08ff */
[C---:B------:R-:W-:Y:S01]  /*10a40*/  VIADD R0, R12.reuse, UR4 ;  /* 0x000000040c007c36 */ /* 0x040fe20008000000 */
[----:B------:R-:W0:Y:S02]  /*10a50*/  LDCU UR12, c[0x0][0x39c] ;  /* 0x00007380ff0c77ac */ /* 0x000e240008000800 */
[----:B------:R-:W-:Y:S02]  /*10a60*/  LEA.HI.X.SX32 R15, R12, R3, 0x1, P6 ;  /* 0x000000030c0f7211 */ /* 0x000fe400030f0eff */
[----:B------:R-:W-:-:S03]  /*10a70*/  LEA R12, P6, R0, R2, 0x1 ;  /* 0x00000002000c7211 */ /* 0x000fc600078c08ff */
[----:B------:R1:W-:Y:S02]  /*10a80*/  @P4 STG.E.U16 desc[UR8][R14.64], R13 ;  /* 0x0000000d0e004986 */ /* 0x0003e4000c101508 */
[----:B-1----:R-:W-:Y:S02]  /*10a90*/  LEA.HI.X.SX32 R13, R0, R3, 0x1, P6 ;  /* 0x00000003000d7211 */ /* 0x002fe400030f0eff */
[----:B----4-:R-:W-:-:S03]  /*10aa0*/  PRMT R15, R29, 0x7632, R15 ;  /* 0x000076321d0f7816 */ /* 0x010fc6000000000f */
[----:B------:R1:W-:Y:S04]  /*10ab0*/  @P3 STG.E.U16 desc[UR8][R12.64], R29 ;  /* 0x0000001d0c003986 */ /* 0x0003e8000c101508 */
[----:B-1----:R-:W4:Y:S01]  /*10ac0*/  LDL.LU R29, [R1+0xfc] ;  /* 0x0000fc00011d7983 */ /* 0x002f220000300800 */
[----:B------:R-:W-:Y:S02]  /*10ad0*/  VIADD R14, R0, UR4 ;  /* 0x00000004000e7c36 */ /* 0x000fe40008000000 */
[C---:B------:R-:W-:Y:S02]  /*10ae0*/  VIADD R0, R7.reuse, 0x3b ;  /* 0x0000003b07007836 */ /* 0x040fe40000000000 */
[----:B------:R-:W-:Y:S01]  /*10af0*/  VIADD R21, R7, 0x38 ;  /* 0x0000003807157836 */ /* 0x000fe20000000000 */
[----:B------:R-:W-:-:S02]  /*10b00*/  LEA R12, P6, R14, R2, 0x1 ;  /* 0x000000020e0c7211 */ /* 0x000fc400078c08ff */
[----:B------:R-:W-:Y:S01]  /*10b10*/  ISETP.LT.AND P3, PT, R0, UR15, !P0 ;  /* 0x0000000f00007c0c */ /* 0x000fe2000c761270 */
[C---:B------:R-:W-:Y:S01]  /*10b20*/  VIADD R0, R14.reuse, UR4 ;  /* 0x000000040e007c36 */ /* 0x040fe20008000000 */
[----:B------:R-:W-:Y:S01]  /*10b30*/  ISETP.LT.AND P1, PT, R21, UR14, !P0 ;  /* 0x0000000e15007c0c */ /* 0x000fe2000c721270 */
[----:B------:R-:W-:Y:S01]  /*10b40*/  VIADD R20, R7, 0x3a ;  /* 0x0000003a07147836 */ /* 0x000fe20000000000 */
[----:B------:R-:W-:Y:S01]  /*10b50*/  LEA.HI.X.SX32 R13, R14, R3, 0x1, P6 ;  /* 0x000000030e0d7211 */ /* 0x000fe200030f0eff */
[----:B------:R-:W1:Y:S01]  /*10b60*/  LDCU UR14, c[0x0][0x39c] ;  /* 0x00007380ff0e77ac */ /* 0x000e620008000800 */
[----:B------:R-:W-:-:S03]  /*10b70*/  LEA R14, P6, R0, R2, 0x1 ;  /* 0x00000002000e7211 */ /* 0x000fc600078c08ff */
[----:B------:R0:W-:Y:S01]  /*10b80*/  @P2 STG.E.U16 desc[UR8][R12.64], R15 ;  /* 0x0000000f0c002986 */ /* 0x0001e2000c101508 */
[----:B---3--:R-:W-:Y:S01]  /*10b90*/  ISETP.LT.AND P4, PT, R20, UR7, !P0 ;  /* 0x0000000714007c0c */ /* 0x008fe2000c781270 */
[C---:B------:R-:W-:Y:S01]  /*10ba0*/  VIADD R21, R7.reuse, 0x40 ;  /* 0x0000004007157836 */ /* 0x040fe20000000000 */
[----:B------:R-:W3:Y:S01]  /*10bb0*/  LDCU UR15, c[0x0][0x39c] ;  /* 0x00007380ff0f77ac */ /* 0x000ee20008000800 */
[C---:B0-----:R-:W-:Y:S01]  /*10bc0*/  LEA.HI.X.SX32 R15, R0.reuse, R3, 0x1, P6 ;  /* 0x00000003000f7211 */ /* 0x041fe200030f0eff */
[----:B------:R-:W-:Y:S01]  /*10bd0*/  VIADD R13, R0, UR4 ;  /* 0x00000004000d7c36 */ /* 0x000fe20008000000 */
[C---:B------:R-:W-:Y:S01]  /*10be0*/  IADD3 R20, PT, PT, R7.reuse, 0x3c, RZ ;  /* 0x0000003c07147810 */ /* 0x040fe20007ffe0ff */
[----:B------:R-:W-:Y:S01]  /*10bf0*/  VIADD R0, R7, 0x3d ;  /* 0x0000003d07007836 */ /* 0x000fe20000000000 */
[----:B------:R-:W0:Y:S01]  /*10c00*/  LDCU UR7, c[0x0][0x3b8] ;  /* 0x00007700ff0777ac */ /* 0x000e220008000800 */
[----:B------:R1:W-:Y:S01]  /*10c10*/  @P1 STG.E.U16 desc[UR8][R14.64], R23 ;  /* 0x000000170e001986 */ /* 0x0003e2000c101508 */
[----:B------:R-:W-:-:S02]  /*10c20*/  LEA R12, P6, R13, R2, 0x1 ;  /* 0x000000020d0c7211 */ /* 0x000fc400078c08ff */
[----:B------:R-:W-:Y:S01]  /*10c30*/  ISETP.LT.AND P1, PT, R0, UR13, !P0 ;  /* 0x0000000d00007c0c */ /* 0x000fe2000c721270 */
[C---:B------:R-:W-:Y:S01]  /*10c40*/  VIADD R0, R13.reuse, UR4 ;  /* 0x000000040d007c36 */ /* 0x040fe20008000000 */
[-C--:B------:R-:W-:Y:S01]  /*10c50*/  LEA.HI.X.SX32 R13, R13, R3.reuse, 0x1, P6 ;  /* 0x000000030d0d7211 */ /* 0x080fe200030f0eff */
[----:B------:R-:W0:Y:S01]  /*10c60*/  LDCU UR13, c[0x0][0x39c] ;  /* 0x00007380ff0d77ac */ /* 0x000e220008000800 */
[----:B-1----:R-:W-:Y:S02]  /*10c70*/  PRMT R15, R23, 0x7632, R15 ;  /* 0x00007632170f7816 */ /* 0x002fe4000000000f */
[----:B------:R-:W-:Y:S02]  /*10c80*/  LEA R14, P6, R0, R2, 0x1 ;  /* 0x00000002000e7211 */ /* 0x000fe400078c08ff */
[----:B------:R-:W-:Y:S01]  /*10c90*/  ISETP.LT.AND P2, PT, R20, UR11, !P0 ;  /* 0x0000000b14007c0c */ /* 0x000fe2000c741270 */
[----:B------:R1:W-:Y:S01]  /*10ca0*/  @P5 STG.E.U16 desc[UR8][R12.64], R15 ;  /* 0x0000000f0c005986 */ /* 0x0003e2000c101508 */
[----:B------:R-:W-:Y:S01]  /*10cb0*/  VIADD R20, R7, 0x3e ;  /* 0x0000003e07147836 */ /* 0x000fe20000000000 */
[----:B------:R-:W0:Y:S04]  /*10cc0*/  LDCU UR11, c[0x0][0x3b8] ;  /* 0x00007700ff0b77ac */ /* 0x000e280008000800 */
[----:B------:R-:W-:Y:S01]  /*10cd0*/  ISETP.LT.AND P5, PT, R20, UR16, !P0 ;  /* 0x0000001014007c0c */ /* 0x000fe2000c7a1270 */
[----:B------:R-:W0:Y:S01]  /*10ce0*/  LDCU UR16, c[0x0][0x39c] ;  /* 0x00007380ff1077ac */ /* 0x000e220008000800 */
        /* <DEDUP_REMOVED lines=16> */
[----:B------:R-:W-:Y:S01]  /*10df0*/  ISETP.LT.AND P3, PT, R21, UR6, !P0 ;  /* 0x0000000615007c0c */ /* 0x000fe2000c761270 */
[----:B------:R-:W1:Y:S01]  /*10e00*/  LDCU UR6, c[0x0][0x3b8] ;  /* 0x00007700ff0677ac */ /* 0x000e620008000800 */
[----:B------:R-:W3:Y:S04]  /*10e10*/  LDL.LU R21, [R1+0x24] ;  /* 0x0000240001157983 */ /* 0x000ee80000300800 */
[----:B--2---:R2:W-:Y:S01]  /*10e20*/  @P2 STG.E.U16 desc[UR8][R14.64], R28 ;  /* 0x0000001c0e002986 */ /* 0x0045e2000c101508 */
[----:B------:R-:W-:Y:S01]  /*10e30*/  ISETP.LT.AND P2, PT, R0, UR17, !P0 ;  /* 0x0000001100007c0c */ /* 0x000fe2000c741270 */
[----:B------:R-:W-:Y:S01]  /*10e40*/  VIADD R0, R12, UR4 ;  /* 0x000000040c007c36 */ /* 0x000fe20008000000 */
[----:B------:R-:W-:Y:S01]  /*10e50*/  PRMT R13, R28, 0x7632, R13 ;  /* 0x000076321c0d7816 */ /* 0x000fe2000000000d */
[----:B------:R-:W0:Y:S01]  /*10e60*/  LDCU UR17, c[0x0][0x39c] ;  /* 0x00007380ff1177ac */ /* 0x000e220008000800 */
[C---:B--2---:R-:W-:Y:S01]  /*10e70*/  LEA R14, P6, R12.reuse, R2, 0x1 ;  /* 0x000000020c0e7211 */ /* 0x044fe200078c08ff */
[----:B------:R-:W2:Y:S03]  /*10e80*/  LDL.LU R28, [R1+0x28] ;  /* 0x00002800011c7983 */ /* 0x000ea60000300800 */
[----:B------:R-:W-:-:S02]  /*10e90*/  LEA.HI.X.SX32 R15, R12, R3, 0x1, P6 ;  /* 0x000000030c0f7211 */ /* 0x000fc400030f0eff */
[----:B------:R-:W-:-:S03]  /*10ea0*/  LEA R12, P6, R0, R2, 0x1 ;  /* 0x00000002000c7211 */ /* 0x000fc600078c08ff */
[----:B------:R0:W-:Y:S01]  /*10eb0*/  @P1 STG.E.U16 desc[UR8][R14.64], R13 ;  /* 0x0000000d0e001986 */ /* 0x0001e2000c101508 */
[----:B------:R-:W-:Y:S02]  /*10ec0*/  ISETP.LT.AND P1, PT, R20, UR14, !P0 ;  /* 0x0000000e14007c0c */ /* 0x000fe4000c721270 */
[CC--:B0-----:R-:W-:Y:S01]  /*10ed0*/  LEA.HI.X.SX32 R13, R0.reuse, R3.reuse, 0x1, P6 ;  /* 0x00000003000d7211 */ /* 0x0c1fe200030f0eff */
[----:B------:R-:W-:Y:S01]  /*10ee0*/  VIADD R14, R0, UR4 ;  /* 0x00000004000e7c36 */ /* 0x000fe20008000000 */
[----:B------:R-:W0:Y:S03]  /*10ef0*/  LDCU UR14, c[0x0][0x3b8] ;  /* 0x00007700ff0e77ac */ /* 0x000e260008000800 */
        /* <DEDUP_REMOVED lines=13> */
[----:B------:R-:W-:Y:S01]  /*10fd0*/  ISETP.LT.AND P5, PT, R0, UR12, !P0 ;  /* 0x0000000c00007c0c */ /* 0x000fe2000c7a1270 */
[----:B------:R-:W-:Y:S01]  /*10fe0*/  VIADD R0, R14, UR4 ;  /* 0x000000040e007c36 */ /* 0x000fe20008000000 */
[----:B------:R-:W1:Y:S04]  /*10ff0*/  LDCU UR12, c[0x0][0x3b8] ;  /* 0x00007700ff0c77ac */ /* 0x000e680008000800 */
        /* <DEDUP_REMOVED lines=14> */
[----:B---3--:R-:W-:Y:S01]  /*110e0*/  ISETP.LT.AND P2, PT, R20, UR15, !P0 ;  /* 0x0000000f14007c0c */ /* 0x008fe2000c741270 */
[----:B------:R-:W3:Y:S01]  /*110f0*/  LDCU UR15, c[0x0][0x3b8] ;  /* 0x00007700ff0f77ac */ /* 0x000ee20008000800 */
        /* <DEDUP_REMOVED lines=17> */
[----:B------:R-:W-:Y:S01]  /*11210*/  ISETP.LT.AND P4, PT, R0, UR13, !P0 ;  /* 0x0000000d00007c0c */ /* 0x000fe2000c781270 */
[----:B-1----:R-:W2:Y:S01]  /*11220*/  LDL.LU R28, [R1+0x38] ;  /* 0x00003800011c7983 */ /* 0x002ea20000300800 */
        /* <DEDUP_REMOVED lines=22> */
[----:B------:R-:W-:Y:S01]  /*11390*/  ISETP.LT.AND P3, PT, R20, UR22, !P0 ;  /* 0x0000001614007c0c */ /* 0x000fe2000c761270 */
[C---:B------:R-:W-:Y:S01]  /*113a0*/  VIADD R20, R7.reuse, 0x4c ;  /* 0x0000004c07147836 */ /* 0x040fe20000000000 */
[----:B------:R-:W1:Y:S01]  /*113b0*/  LDCU UR22, c[0x0][0x39c] ;  /* 0x00007380ff1677ac */ /* 0x000e620008000800 */
[----:B------:R-:W1:Y:S01]  /*113c0*/  LDCU UR21, c[0x0][0x3b8] ;  /* 0x00007700ff1577ac */ /* 0x000e620008000800 */
[C---:B0-----:R-:W-:Y:S01]  /*113d0*/  VIADD R13, R0.reuse, UR4 ;  /* 0x00000004000d7c36 */ /* 0x041fe20008000000 */
[----:B------:R-:W-:Y:S01]  /*113e0*/  LEA.HI.X.SX32 R15, R0, R3, 0x1, P6 ;  /* 0x00000003000f7211 */ /* 0x000fe200030f0eff */
[----:B------:R-:W-:-:S03]  /*113f0*/  VIADD R0, R7, 0x4d ;  /* 0x0000004d07007836 */ /* 0x000fc60000000000 */
[C---:B------:R-:W-:Y:S01]  /*11400*/  LEA R12, P6, R13.reuse, R2, 0x1 ;  /* 0x000000020d0c7211 */ /* 0x040fe200078c08ff */
[----:B------:R0:W-:Y:S01]  /*11410*/  @P5 STG.E.U16 desc[UR8][R14.64], R23 ;  /* 0x000000170e005986 */ /* 0x0001e2000c101508 */
[----:B------:R-:W-:Y:S01]  /*11420*/  ISETP.LT.AND P5, PT, R0, UR24, !P0 ;  /* 0x0000001800007c0c */ /* 0x000fe2000c7a1270 */
[----:B------:R-:W1:Y:S01]  /*11430*/  LDCU UR24, c[0x0][0x39c] ;  /* 0x00007380ff1877ac */ /* 0x000e620008000800 */
[----:B------:R-:W-:Y:S02]  /*11440*/  IADD3 R0, PT, PT, R13, UR4, RZ ;  /* 0x000000040d007c10 */ /* 0x000fe4000fffe0ff */
[----:B------:R-:W-:Y:S01]  /*11450*/  ISETP.LT.AND P1, PT, R20, UR23, !P0 ;  /* 0x0000001714007c0c */ /* 0x000fe2000c721270 */
[----:B------:R-:W-:Y:S01]  /*11460*/  VIADD R20, R7, 0x4e ;  /* 0x0000004e07147836 */ /* 0x000fe20000000000 */
[----:B------:R-:W-:Y:S01]  /*11470*/  LEA.HI.X.SX32 R13, R13, R3, 0x1, P6 ;  /* 0x000000030d0d7211 */ /* 0x000fe200030f0eff */
[----:B------:R-:W1:Y:S01]  /*11480*/  LDCU UR23, c[0x0][0x39c] ;  /* 0x00007380ff1777ac */ /* 0x000e620008000800 */
[----:B0-----:R-:W-:-:S02]  /*11490*/  PRMT R15, R23, 0x7632, R15 ;  /* 0x00007632170f7816 */ /* 0x001fc4000000000f */
[----:B------:R-:W-:-:S03]  /*114a0*/  LEA R14, P6, R0, R2, 0x1 ;  /* 0x00000002000e7211 */ /* 0x000fc600078c08ff */
[----:B------:R0:W-:Y:S01]  /*114b0*/  @P4 STG.E.U16 desc[UR8][R12.64], R15 ;  /* 0x0000000f0c004986 */ /* 0x0001e2000c101508 */
[----:B------:R-:W-:Y:S01]  /*114c0*/  ISETP.LT.AND P4, PT, R20, UR25, !P0 ;  /* 0x0000001914007c0c */ /* 0x000fe2000c781270 */
[C---:B------:R-:W-:Y:S01]  /*114d0*/  VIADD R20, R0.reuse, UR4 ;  /* 0x0000000400147c36 */ /* 0x040fe20008000000 */
[----:B------:R-:W1:Y:S01]  /*114e0*/  LDCU UR25, c[0x0][0x39c] ;  /* 0x00007380ff1977ac */ /* 0x000e620008000800 */
[-C--:B0-----:R-:W-:Y:S01]  /*114f0*/  LEA.HI.X.SX32 R15, R0, R3.reuse, 0x1, P6 ;  /* 0x00000003000f7211 */ /* 0x081fe200030f0eff */
[C---:B------:R-:W-:Y:S02]  /*11500*/  VIADD R0, R7.reuse, 0x4f ;  /* 0x0000004f07007836 */ /* 0x040fe40000000000 */
[----:B------:R-:W-:Y:S02]  /*11510*/  LEA R12, P6, R20, R2, 0x1 ;  /* 0x00000002140c7211 */ /* 0x000fe400078c08ff */
[----:B------:R0:W-:Y:S01]  /*11520*/  @P3 STG.E.U16 desc[UR8][R14.64], R22 ;  /* 0x000000160e003986 */ /* 0x0001e2000c101508 */
[----:B------:R-:W-:Y:S01]  /*11530*/  ISETP.LT.AND P3, PT, R0, UR17, !P0 ;  /* 0x0000001100007c0c */ /* 0x000fe2000c761270 */
[C---:B------:R-:W-:Y:S01]  /*11540*/  VIADD R0, R20.reuse, UR4 ;  /* 0x0000000414007c36 */ /* 0x040fe20008000000 */
[----:B------:R-:W-:Y:S01]  /*11550*/  LEA.HI.X.SX32 R13, R20, R3, 0x1, P6 ;  /* 0x00000003140d7211 */ /* 0x000fe200030f0eff */
[----:B------:R-:W-:Y:S01]  /*11560*/  VIADD R20, R7, 0x50 ;  /* 0x0000005007147836 */ /* 0x000fe20000000000 */
[----:B------:R-:W1:Y:S01]  /*11570*/  LDCU UR17, c[0x0][0x3b8] ;  /* 0x00007700ff1177ac */ /* 0x000e620008000800 */
[----:B0-----:R-:W-:-:S02]  /*11580*/  PRMT R15, R22, 0x7632, R15 ;  /* 0x00007632160f7816 */ /* 0x001fc4000000000f */
[----:B------:R-:W-:-:S03]  /*11590*/  LEA R14, P6, R0, R2, 0x1 ;  /* 0x00000002000e7211 */ /* 0x000fc600078c08ff */
[----:B------:R0:W-:Y:S01]  /*115a0*/  @P2 STG.E.U16 desc[UR8][R12.64], R15 ;  /* 0x0000000f0c002986 */ /* 0x0001e2000c101508 */
[----:B------:R-:W-:Y:S01]  /*115b0*/  ISETP.LT.AND P2, PT, R20, UR26, !P0 ;  /* 0x0000001a14007c0c */ /* 0x000fe2000c741270 */
[C---:B------:R-:W-:Y:S01]  /*115c0*/  VIADD R20, R0.reuse, UR4 ;  /* 0x0000000400147c36 */ /* 0x040fe20008000000 */
[----:B------:R-:W1:Y:S01]  /*115d0*/  LDCU UR26, c[0x0][0x39c] ;  /* 0x00007380ff1a77ac */ /* 0x000e620008000800 */
[----:B0-----:R-:W-:Y:S01]  /*115e0*/  LEA.HI.X.SX32 R15, R0, R3, 0x1, P6 ;  /* 0x00000003000f7211 */ /* 0x001fe200030f0eff */
[----:B------:R-:W-:-:S04]  /*115f0*/  VIADD R0, R7, 0x51 ;  /* 0x0000005107007836 */ /* 0x000fc80000000000 */
[----:B--2---:R0:W-:Y:S01]  /*11600*/  @P1 STG.E.U16 desc[UR8][R14.64], R28 ;  /* 0x0000001c0e001986 */ /* 0x0041e2000c101508 */
[----:B------:R-:W-:Y:S01]  /*11610*/  ISETP.LT.AND P1, PT, R0, UR27, !P0 ;  /* 0x0000001b00007c0c */ /* 0x000fe2000c721270 */
[----:B------:R-:W-:Y:S01]  /*11620*/  VIADD R0, R20, UR4 ;  /* 0x0000000414007c36 */ /* 0x000fe20008000000 */
[----:B------:R-:W-:Y:S01]  /*11630*/  PRMT R13, R28, 0x7632, R13 ;  /* 0x000076321c0d7816 */ /* 0x000fe2000000000d */
[----:B------:R-:W2:Y:S02]  /*11640*/  LDCU UR27, c[0x0][0x39c] ;  /* 0x00007380ff1b77ac */ /* 0x000ea40008000800 */
[----:B------:R-:W-:Y:S01]  /*11650*/  VIADD R21, R0, UR4 ;  /* 0x0000000400157c36 */ /* 0x000fe20008000000 */
[----:B0-----:R-:W-:-:S04]  /*11660*/  LEA R14, P6, R20, R2, 0x1 ;  /* 0x00000002140e7211 */ /* 0x001fc800078c08ff */
[-C--:B------:R-:W-:Y:S01]  /*11670*/  LEA.HI.X.SX32 R15, R20, R3.reuse, 0x1, P6 ;  /* 0x00000003140f7211 */ /* 0x080fe200030f0eff */
[----:B------:R-:W-:Y:S01]  /*11680*/  VIADD R20, R7, 0x52 ;  /* 0x0000005207147836 */ /* 0x000fe20000000000 */
[-C--:B------:R-:W-:Y:S01]  /*11690*/  LEA R12, P6, R0, R2.reuse, 0x1 ;  /* 0x00000002000c7211 */ /* 0x080fe200078c08ff */
[----:B------:R-:W-:Y:S02]  /*116a0*/  VIADD R22, R21, UR4 ;  /* 0x0000000415167c36 */ /* 0x000fe40008000000 */
[----:B------:R0:W-:Y:S01]  /*116b0*/  @P5 STG.E.U16 desc[UR8][R14.64], R13 ;  /* 0x0000000d0e005986 */ /* 0x0001e2000c101508 */
[----:B------:R-:W-:Y:S01]  /*116c0*/  ISETP.LT.AND P5, PT, R20, UR28, !P0 ;  /* 0x0000001c14007c0c */ /* 0x000fe2000c7a1270 */
[----:B------:R-:W1:Y:S01]  /*116d0*/  LDCU UR28, c[0x0][0x39c] ;  /* 0x00007380ff1c77ac */ /* 0x000e620008000800 */
[----:B0-----:R-:W-:Y:S01]  /*116e0*/  LEA.HI.X.SX32 R13, R0, R3, 0x1, P6 ;  /* 0x00000003000d7211 */ /* 0x001fe200030f0eff */
[----:B------:R-:W-:Y:S01]  /*116f0*/  VIADD R0, R7, 0x53 ;  /* 0x0000005307007836 */ /* 0x000fe20000000000 */
[----:B------:R-:W-:-:S04]  /*11700*/  LEA R20, P6, R21, R2, 0x1 ;  /* 0x0000000215147211 */ /* 0x000fc800078c08ff */
[-C--:B------:R-:W-:Y:S01]  /*11710*/  LEA.HI.X.SX32 R21, R21, R3.reuse, 0x1, P6 ;  /* 0x0000000315157211 */ /* 0x080fe200030f0eff */
[----:B----4-:R0:W-:Y:S01]  /*11720*/  @P4 STG.E.U16 desc[UR8][R12.64], R29 ;  /* 0x0000001d0c004986 */ /* 0x0101e2000c101508 */
[----:B------:R-:W-:Y:S02]  /*11730*/  LEA R28, P6, R22, R2, 0x1 ;  /* 0x00000002161c7211 */ /* 0x000fe400078c08ff */
[----:B------:R-:W-:Y:S01]  /*11740*/  ISETP.LT.AND P4, PT, R0, UR29, !P0 ;  /* 0x0000001d00007c0c */ /* 0x000fe2000c781270 */
[----:B------:R-:W-:Y:S01]  /*11750*/  VIADD R0, R7, 0x54 ;  /* 0x0000005407007836 */ /* 0x000fe20000000000 */
[----:B------:R-:W-:Y:S01]  /*11760*/  PRMT R14, R29, 0x7632, R14 ;  /* 0x000076321d0e7816 */ /* 0x000fe2000000000e */
[----:B------:R-:W4:Y:S04]  /*11770*/  LDCU UR29, c[0x0][0x39c] ;  /* 0x00007380ff1d77ac */ /* 0x000f280008000800 */
[----:B------:R-:W-:Y:S01]  /*11780*/  @P3 STG.E.U16 desc[UR8][R20.64], R14 ;  /* 0x0000000e14003986 */ /* 0x000fe2000c101508 */
[----:B0-----:R-:W-:-:S02]  /*11790*/  LEA.HI.X.SX32 R29, R22, R3, 0x1, P6 ;  /* 0x00000003161d7211 */ /* 0x001fc400030f0eff */
[----:B------:R-:W-:Y:S01]  /*117a0*/  ISETP.LT.AND P3, PT, R0, UR30, !P0 ;  /* 0x0000001e00007c0c */ /* 0x000fe2000c761270 */
[----:B------:R-:W-:Y:S01]  /*117b0*/  VIADD R0, R7, 0x55 ;  /* 0x0000005507007836 */ /* 0x000fe20000000000 */
[----:B------:R-:W-:Y:S01]  /*117c0*/  PRMT R15, R4, 0x7632, R15 ;  /* 0x00007632040f7816 */ /* 0x000fe2000000000f */
[----:B------:R-:W2:Y:S01]  /*117d0*/  LDL.LU R7, [R1+0x3ec] ;  /* 0x0003ec0001077983 */ /* 0x000ea20000300800 */
[----:B------:R-:W-:Y:S01]  /*117e0*/  VIADD R12, R22, UR4 ;  /* 0x00000004160c7c36 */ /* 0x000fe20008000000 */
[----:B------:R-:W0:Y:S02]  /*117f0*/  LDCU UR4, c[0x0][0x3b8] ;  /* 0x00007700ff0477ac */ /* 0x000e240008000800 */
[----:B------:R1:W-:Y:S01]  /*11800*/  @P2 STG.E.U16 desc[UR8][R28.64], R4 ;  /* 0x000000041c002986 */ /* 0x0003e2000c101508 */
[----:B------:R-:W0:Y:S03]  /*11810*/  LDCU UR30, c[0x0][0x39c] ;  /* 0x00007380ff1e77ac */ /* 0x000e260008000800 */
[----:B-1----:R-:W2:Y:S04]  /*11820*/  LDL.LU R28, [R1+0xa0] ;  /* 0x0000a000011c7983 */ /* 0x002ea80000300800 */
[----:B------:R-:W2:Y:S01]  /*11830*/  LDL.LU R29, [R1+0x374] ;  /* 0x00037400011d7983 */ /* 0x000ea20000300800 */
[C---:B------:R-:W-:Y:S01]  /*11840*/  LEA R22, P6, R12.reuse, R2, 0x1 ;  /* 0x000000020c167211 */ /* 0x040fe200078c08ff */
[----:B------:R-:W-:Y:S01]  /*11850*/  VIADD R13, R12, UR6 ;  /* 0x000000060c0d7c36 */ /* 0x000fe20008000000 */
[----:B------:R-:W-:Y:S01]  /*11860*/  ISETP.LT.AND P2, PT, R0, UR31, !P0 ;  /* 0x0000001f00007c0c */ /* 0x000fe2000c741270 */
[----:B------:R-:W1:Y:S01]  /*11870*/  LDCU UR6, c[0x0][0x3b8] ;  /* 0x00007700ff0677ac */ /* 0x000e620008000800 */
[----:B------:R-:W-:-:S02]  /*11880*/  LEA.HI.X.SX32 R23, R12, R3, 0x1, P6 ;  /* 0x000000030c177211 */ /* 0x000fc400030f0eff */
[----:B------:R-:W-:-:S03]  /*11890*/  LEA R14, P6, R13, R2, 0x1 ;  /* 0x000000020d0e7211 */ /* 0x000fc600078c08ff */
[----:B------:R0:W-:Y:S02]  /*118a0*/  @P1 STG.E.U16 desc[UR8][R22.64], R15 ;  /* 0x0000000f16001986 */ /* 0x0001e4000c101508 */
[CC--:B0-----:R-:W-:Y:S01]  /*118b0*/  LEA.HI.X.SX32 R15, R13.reuse, R3.reuse, 0x1, P6 ;  /* 0x000000030d0f7211 */ /* 0x0c1fe200030f0eff */
[----:B------:R-:W-:Y:S01]  /*118c0*/  VIADD R13, R13, UR7 ;  /* 0x000000070d0d7c36 */ /* 0x000fe20008000000 */
[----:B------:R-:W0:Y:S03]  /*118d0*/  LDCU UR7, c[0x0][0x3b8] ;  /* 0x00007700ff0777ac */ /* 0x000e260008000800 */
[C---:B------:R-:W-:Y:S01]  /*118e0*/  VIADD R4, R13.reuse, UR10 ;  /* 0x0000000a0d047c36 */ /* 0x040fe20008000000 */
[C---:B------:R-:W-:Y:S01]  /*118f0*/  LEA R12, P6, R13.reuse, R2, 0x1 ;  /* 0x000000020d0c7211 */ /* 0x040fe200078c08ff */
[----:B------:R1:W-:Y:S01]  /*11900*/  @P5 STG.E.U16 desc[UR8][R14.64], R5 ;  /* 0x000000050e005986 */ /* 0x0003e2000c101508 */
[----:B------:R-:W0:Y:S02]  /*11910*/  LDCU UR10, c[0x0][0x3b8] ;  /* 0x00007700ff0a77ac */ /* 0x000e240008000800 */
[----:B------:R-:W-:-:S02]  /*11920*/  LEA.HI.X.SX32 R13, R13, R3, 0x1, P6 ;  /* 0x000000030d0d7211 */ /* 0x000fc400030f0eff */
[----:B------:R-:W-:-:S04]  /*11930*/  LEA R20, P6, R4, R2, 0x1 ;  /* 0x0000000204147211 */ /* 0x000fc800078c08ff */
[CC--:B------:R-:W-:Y:S01]  /*11940*/  LEA.HI.X.SX32 R21, R4.reuse, R3.reuse, 0x1, P6 ;  /* 0x0000000304157211 */ /* 0x0c0fe200030f0eff */
[----:B------:R-:W-:Y:S01]  /*11950*/  VIADD R4, R4, UR11 ;  /* 0x0000000b04047c36 */ /* 0x000fe20008000000 */
[----:B------:R-:W0:Y:S01]  /*11960*/  LDCU UR11, c[0x0][0x3b8] ;  /* 0x00007700ff0b77ac */ /* 0x000e220008000800 */
[----:B-1----:R-:W-:Y:S02]  /*11970*/  PRMT R15, R5, 0x7632, R15 ;  /* 0x00007632050f7816 */ /* 0x002fe4000000000f */
[C---:B------:R-:W-:Y:S01]  /*11980*/  VIADD R5, R4.reuse, UR12 ;  /* 0x0000000c04057c36 */ /* 0x040fe20008000000 */
[C---:B------:R-:W-:Y:S01]  /*11990*/  LEA R14, P6, R4.reuse, R2, 0x1 ;  /* 0x00000002040e7211 */ /* 0x040fe200078c08ff */
[----:B------:R-:W1:Y:S01]  /*119a0*/  LDCU UR12, c[0x0][0x3b8] ;  /* 0x00007700ff0c77ac */ /* 0x000e620008000800 */
[----:B------:R0:W-:Y:S04]  /*119b0*/  @P4 STG.E.U16 desc[UR8][R12.64], R15 ;  /* 0x0000000f0c004986 */ /* 0x0001e8000c101508 */
[----:B------:R-:W-:Y:S01]  /*119c0*/  @P3 STG.E.U16 desc[UR8][R20.64], R6 ;  /* 0x0000000614003986 */ /* 0x000fe2000c101508 */
[----:B0-----:R-:W-:-:S02]  /*119d0*/  LEA.HI.X.SX32 R15, R4, R3, 0x1, P6 ;  /* 0x00000003040f7211 */ /* 0x001fc400030f0eff */
[----:B------:R-:W-:Y:S02]  /*119e0*/  PRMT R13, R6, 0x7632, R13 ;  /* 0x00007632060d7816 */ /* 0x000fe4000000000d */
[----:B------:R-:W-:-:S03]  /*119f0*/  LEA R12, P6, R5, R2, 0x1 ;  /* 0x00000002050c7211 */ /* 0x000fc600078c08ff */
[----:B------:R0:W-:Y:S02]  /*11a00*/  @P2 STG.E.U16 desc[UR8][R14.64], R13 ;  /* 0x0000000d0e002986 */ /* 0x0001e4000c101508 */
[CC--:B0-----:R-:W-:Y:S01]  /*11a10*/  LEA.HI.X.SX32 R13, R5.reuse, R3.reuse, 0x1, P6 ;  /* 0x00000003050d7211 */ /* 0x0c1fe200030f0eff */
[----:B------:R-:W-:Y:S01]  /*11a20*/  VIADD R5, R5, UR13 ;  /* 0x0000000d05057c36 */ /* 0x000fe20008000000 */
[----:B------:R-:W0:Y:S03]  /*11a30*/  LDCU UR13, c[0x0][0x3b8] ;  /* 0x00007700ff0d77ac */ /* 0x000e260008000800 */
[C---:B------:R-:W-:Y:S01]  /*11a40*/  VIADD R6, R5.reuse, UR14 ;  /* 0x0000000e05067c36 */ /* 0x040fe20008000000 */
[C---:B------:R-:W-:Y:S01]  /*11a50*/  LEA R4, P6, R5.reuse, R2, 0x1 ;  /* 0x0000000205047211 */ /* 0x040fe200078c08ff */
[----:B------:R-:W0:Y:S03]  /*11a60*/  LDCU UR14, c[0x0][0x3b8] ;  /* 0x00007700ff0e77ac */ /* 0x000e260008000800 */
[----:B------:R-:W-:-:S02]  /*11a70*/  LEA.HI.X.SX32 R5, R5, R3, 0x1, P6 ;  /* 0x0000000305057211 */ /* 0x000fc400030f0eff */
[----:B------:R-:W-:-:S04]  /*11a80*/  LEA R14, P6, R6, R2, 0x1 ;  /* 0x00000002060e7211 */ /* 0x000fc800078c08ff */
[----:B------:R-:W-:Y:S01]  /*11a90*/  LEA.HI.X.SX32 R15, R6, R3, 0x1, P6 ;  /* 0x00000003060f7211 */ /* 0x000fe200030f0eff */
[----:B--2---:R-:W-:-:S05]  /*11aa0*/  VIADD R0, R29, 0x56 ;  /* 0x000000561d007836 */ /* 0x004fca0000000000 */
[----:B------:R-:W-:Y:S01]  /*11ab0*/  ISETP.LT.AND P1, PT, R0, UR32, !P0 ;  /* 0x0000002000007c0c */ /* 0x000fe2000c721270 */
[----:B------:R-:W-:-:S05]  /*11ac0*/  VIADD R0, R29, 0x57 ;  /* 0x000000571d007836 */ /* 0x000fca0000000000 */
[----:B------:R-:W-:Y:S01]  /*11ad0*/  ISETP.LT.AND P5, PT, R0, UR22, !P0 ;  /* 0x0000001600007c0c */ /* 0x000fe2000c7a1270 */
[C---:B------:R-:W-:Y:S01]  /*11ae0*/  VIADD R0, R29.reuse, 0x58 ;  /* 0x000000581d007836 */ /* 0x040fe20000000000 */
[----:B------:R-:W2:Y:S04]  /*11af0*/  LDCU UR22, c[0x0][0x39c] ;  /* 0x00007380ff1677ac */ /* 0x000ea80008000800 */
[----:B------:R-:W-:Y:S01]  /*11b00*/  ISETP.LT.AND P4, PT, R0, UR33, !P0 ;  /* 0x0000002100007c0c */ /* 0x000fe2000c781270 */
[----:B------:R-:W-:Y:S01]  /*11b10*/  VIADD R0, R29, 0x59 ;  /* 0x000000591d007836 */ /* 0x000fe20000000000 */
[----:B------:R0:W-:Y:S04]  /*11b20*/  @P1 STG.E.U16 desc[UR8][R12.64], R7 ;  /* 0x000000070c001986 */ /* 0x0001e8000c101508 */
[----:B------:R-:W-:-:S02]  /*11b30*/  ISETP.LT.AND P3, PT, R0, UR23, !P0 ;  /* 0x0000001700007c0c */ /* 0x000fc4000c761270 */
[----:B0-----:R-:W-:Y:S01]  /*11b40*/  PRMT R13, R7, 0x7632, R13 ;  /* 0x00007632070d7816 */ /* 0x001fe2000000000d */
[----:B---3--:R-:W-:Y:S01]  /*11b50*/  VIADD R7, R6, UR15 ;  /* 0x0000000f06077c36 */ /* 0x008fe20008000000 */
[----:B------:R-:W0:Y:S01]  /*11b60*/  LDCU UR23, c[0x0][0x39c] ;  /* 0x00007380ff1777ac */ /* 0x000e220008000800 */
[----:B------:R-:W-:Y:S02]  /*11b70*/  VIADD R0, R29, 0x5a ;  /* 0x0000005a1d007836 */ /* 0x000fe40000000000 */
[C---:B------:R-:W-:Y:S01]  /*11b80*/  VIADD R12, R7.reuse, UR16 ;  /* 0x00000010070c7c36 */ /* 0x040fe20008000000 */
[C---:B------:R-:W-:Y:S01]  /*11b90*/  LEA R6, P6, R7.reuse, R2, 0x1 ;  /* 0x0000000207067211 */ /* 0x040fe200078c08ff */
[----:B------:R3:W-:Y:S01]  /*11ba0*/  @P5 STG.E.U16 desc[UR8][R4.64], R13 ;  /* 0x0000000d04005986 */ /* 0x0007e2000c101508 */
[----:B------:R-:W-:Y:S01]  /*11bb0*/  ISETP.LT.AND P2, PT, R0, UR24, !P0 ;  /* 0x0000001800007c0c */ /* 0x000fe2000c741270 */
[----:B------:R-:W0:Y:S01]  /*11bc0*/  LDCU UR15, c[0x0][0x3b8] ;  /* 0x00007700ff0f77ac */ /* 0x000e220008000800 */
[----:B------:R-:W-:Y:S01]  /*11bd0*/  LEA.HI.X.SX32 R7, R7, R3, 0x1, P6 ;  /* 0x0000000307077211 */ /* 0x000fe200030f0eff */
[----:B------:R1:W-:Y:S01]  /*11be0*/  @P4 STG.E.U16 desc[UR8][R14.64], R8 ;  /* 0x000000080e004986 */ /* 0x0003e2000c101508 */
[----:B------:R-:W-:Y:S01]  /*11bf0*/  VIADD R0, R29, 0x5b ;  /* 0x0000005b1d007836 */ /* 0x000fe20000000000 */
[----:B------:R-:W0:Y:S01]  /*11c00*/  LDCU UR24, c[0x0][0x39c] ;  /* 0x00007380ff1877ac */ /* 0x000e220008000800 */
[----:B------:R-:W0:Y:S01]  /*11c10*/  LDCU UR16, c[0x0][0x3b8] ;  /* 0x00007700ff1077ac */ /* 0x000e220008000800 */
[----:B---3--:R-:W-:-:S02]  /*11c20*/  PRMT R5, R8, 0x7632, R5 ;  /* 0x0000763208057816 */ /* 0x008fc40000000005 */
[CC--:B------:R-:W-:Y:S01]  /*11c30*/  LEA R4, P6, R12.reuse, R2.reuse, 0x1 ;  /* 0x000000020c047211 */ /* 0x0c0fe200078c08ff */
[----:B-1----:R-:W-:Y:S02]  /*11c40*/  VIADD R8, R12, UR17 ;  /* 0x000000110c087c36 */ /* 0x002fe40008000000 */
[----:B------:R1:W-:Y:S01]  /*11c50*/  @P3 STG.E.U16 desc[UR8][R6.64], R5 ;  /* 0x0000000506003986 */ /* 0x0003e2000c101508 */
[----:B------:R-:W-:Y:S01]  /*11c60*/  ISETP.LT.AND P1, PT, R0, UR25, !P0 ;  /* 0x0000001900007c0c */ /* 0x000fe2000c721270 */
[----:B------:R-:W3:Y:S01]  /*11c70*/  LDCU UR17, c[0x0][0x3b8] ;  /* 0x00007700ff1177ac */ /* 0x000ee20008000800 */
[----:B------:R-:W-:Y:S02]  /*11c80*/  VIADD R14, R8, UR18 ;  /* 0x00000012080e7c36 */ /* 0x000fe40008000000 */
[----:B------:R-:W-:Y:S01]  /*11c90*/  VIADD R0, R29, 0x5c ;  /* 0x0000005c1d007836 */ /* 0x000fe20000000000 */
[----:B------:R-:W0:Y:S01]  /*11ca0*/  LDCU UR25, c[0x0][0x39c] ;  /* 0x00007380ff1977ac */ /* 0x000e220008000800 */
[----:B-1----:R-:W-:Y:S01]  /*11cb0*/  LEA.HI.X.SX32 R5, R12, R3, 0x1, P6 ;  /* 0x000000030c057211 */ /* 0x002fe200030f0eff */
[----:B------:R-:W1:Y:S01]  /*11cc0*/  LDCU UR18, c[0x0][0x39c] ;  /* 0x00007380ff1277ac */ /* 0x000e620008000800 */
[----:B------:R-:W-:-:S04]  /*11cd0*/  LEA R12, P6, R8, R2, 0x1 ;  /* 0x00000002080c7211 */ /* 0x000fc800078c08ff */
[-C--:B------:R-:W-:Y:S02]  /*11ce0*/  LEA.HI.X.SX32 R13, R8, R3.reuse, 0x1, P6 ;  /* 0x00000003080d7211 */ /* 0x080fe400030f0eff */
[----:B------:R-:W-:Y:S02]  /*11cf0*/  LEA R6, P6, R14, R2, 0x1 ;  /* 0x000000020e067211 */ /* 0x000fe400078c08ff */
[----:B------:R-:W-:Y:S01]  /*11d00*/  ISETP.LT.AND P5, PT, R0, UR26, !P0 ;  /* 0x0000001a00007c0c */ /* 0x000fe2000c7a1270 */
[----:B------:R-:W-:Y:S01]  /*11d10*/  VIADD R0, R29, 0x5d ;  /* 0x0000005d1d007836 */ /* 0x000fe20000000000 */
[C---:B------:R-:W-:Y:S01]  /*11d20*/  LEA.HI.X.SX32 R7, R14.reuse, R3, 0x1, P6 ;  /* 0x000000030e077211 */ /* 0x040fe200030f0eff */
[----:B------:R-:W-:Y:S01]  /*11d30*/  VIADD R14, R14, UR19 ;  /* 0x000000130e0e7c36 */ /* 0x000fe20008000000 */
[----:B------:R0:W-:Y:S01]  /*11d40*/  @P2 STG.E.U16 desc[UR8][R4.64], R9 ;  /* 0x0000000904002986 */ /* 0x0001e2000c101508 */
[----:B------:R-:W1:Y:S01]  /*11d50*/  LDCU UR26, c[0x0][0x39c] ;  /* 0x00007380ff1a77ac */ /* 0x000e620008000800 */
[----:B------:R-:W-:Y:S01]  /*11d60*/  ISETP.LT.AND P4, PT, R0, UR27, !P0 ;  /* 0x0000001b00007c0c */ /* 0x000fe2000c781270 */
[----:B------:R-:W-:-:S02]  /*11d70*/  VIADD R15, R14, UR20 ;  /* 0x000000140e0f7c36 */ /* 0x000fc40008000000 */
[----:B------:R-:W-:Y:S01]  /*11d80*/  VIADD R0, R29, 0x5e ;  /* 0x0000005e1d007836 */ /* 0x000fe20000000000 */
[----:B------:R-:W1:Y:S01]  /*11d90*/  LDCU UR27, c[0x0][0x39c] ;  /* 0x00007380ff1b77ac */ /* 0x000e620008000800 */
[----:B------:R-:W1:Y:S01]  /*11da0*/  LDCU UR19, c[0x0][0x39c] ;  /* 0x00007380ff1377ac */ /* 0x000e620008000800 */
[----:B0-----:R-:W-:Y:S02]  /*11db0*/  PRMT R5, R9, 0x7632, R5 ;  /* 0x0000763209057816 */ /* 0x001fe40000000005 */
[----:B------:R-:W-:Y:S01]  /*11dc0*/  LEA R4, P6, R14, R2, 0x1 ;  /* 0x000000020e047211 */ /* 0x000fe200078c08ff */
[----:B------:R-:W0:Y:S02]  /*11dd0*/  LDCU UR20, c[0x0][0x39c] ;  /* 0x00007380ff1477ac */ /* 0x000e240008000800 */
[----:B------:R1:W-:Y:S01]  /*11de0*/  @P1 STG.E.U16 desc[UR8][R12.64], R5 ;  /* 0x000000050c001986 */ /* 0x0003e2000c101508 */
[----:B------:R-:W-:Y:S02]  /*11df0*/  ISETP.LT.AND P3, PT, R0, UR28, !P0 ;  /* 0x0000001c00007c0c */ /* 0x000fe4000c761270 */
[----:B------:R-:W-:Y:S01]  /*11e00*/  IADD3 R0, PT, PT, R29, 0x5f, RZ ;  /* 0x0000005f1d007810 */ /* 0x000fe20007ffe0ff */
[----:B------:R0:W-:Y:S01]  /*11e10*/  @P5 STG.E.U16 desc[UR8][R6.64], R10 ;  /* 0x0000000a06005986 */ /* 0x0001e2000c101508 */
[----:B-1----:R-:W-:-:S02]  /*11e20*/  LEA.HI.X.SX32 R5, R14, R3, 0x1, P6 ;  /* 0x000000030e057211 */ /* 0x002fc400030f0eff */
[CC--:B------:R-:W-:Y:S02]  /*11e30*/  LEA R8, P6, R15.reuse, R2.reuse, 0x1 ;  /* 0x000000020f087211 */ /* 0x0c0fe400078c08ff */
[----:B----4-:R-:W-:Y:S02]  /*11e40*/  ISETP.LT.AND P2, PT, R0, UR29, !P0 ;  /* 0x0000001d00007c0c */ /* 0x010fe4000c741270 */
[CC--:B------:R-:W-:Y:S01]  /*11e50*/  LEA.HI.X.SX32 R9, R15.reuse, R3.reuse, 0x1, P6 ;  /* 0x000000030f097211 */ /* 0x0c0fe200030f0eff */
[----:B------:R-:W-:Y:S01]  /*11e60*/  VIADD R15, R15, UR21 ;  /* 0x000000150f0f7c36 */ /* 0x000fe20008000000 */
[----:B0-----:R-:W-:Y:S01]  /*11e70*/  PRMT R7, R10, 0x7632, R7 ;  /* 0x000076320a077816 */ /* 0x001fe20000000007 */
[----:B------:R-:W-:Y:S01]  /*11e80*/  VIADD R0, R29, 0x60 ;  /* 0x000000601d007836 */ /* 0x000fe20000000000 */
[----:B------:R-:W0:Y:S01]  /*11e90*/  LDCU UR21, c[0x0][0x39c] ;  /* 0x00007380ff1577ac */ /* 0x000e220008000800 */
[C---:B------:R-:W-:Y:S01]  /*11ea0*/  VIADD R10, R15.reuse, UR4 ;  /* 0x000000040f0a7c36 */ /* 0x040fe20008000000 */
[C---:B------:R-:W-:Y:S01]  /*11eb0*/  LEA R6, P6, R15.reuse, R2, 0x1 ;  /* 0x000000020f067211 */ /* 0x040fe200078c08ff */
[----:B------:R1:W-:Y:S01]  /*11ec0*/  @P4 STG.E.U16 desc[UR8][R4.64], R7 ;  /* 0x0000000704004986 */ /* 0x0003e2000c101508 */
[----:B------:R-:W-:Y:S01]  /*11ed0*/  ISETP.LT.AND P1, PT, R0, UR30, !P0 ;  /* 0x0000001e00007c0c */ /* 0x000fe2000c721270 */
[----:B------:R-:W4:Y:S02]  /*11ee0*/  LDCU UR4, c[0x0][0x3b8] ;  /* 0x00007700ff0477ac */ /* 0x000f240008000800 */
[----:B------:R-:W-:Y:S01]  /*11ef0*/  @P3 STG.E.U16 desc[UR8][R8.64], R11 ;  /* 0x0000000b08003986 */ /* 0x000fe2000c101508 */
[----:B-1----:R-:W-:-:S02]  /*11f00*/  LEA.HI.X.SX32 R7, R15, R3, 0x1, P6 ;  /* 0x000000030f077211 */ /* 0x002fc400030f0eff */
[----:B------:R-:W-:Y:S02]  /*11f10*/  PRMT R5, R11, 0x7632, R5 ;  /* 0x000076320b057816 */ /* 0x000fe40000000005 */
[----:B------:R-:W-:-:S03]  /*11f20*/  LEA R4, P6, R10, R2, 0x1 ;  /* 0x000000020a047211 */ /* 0x000fc600078c08ff */
[----:B------:R1:W-:Y:S01]  /*11f30*/  @P2 STG.E.U16 desc[UR8][R6.64], R5 ;  /* 0x0000000506002986 */ /* 0x0003e2000c101508 */
[----:B------:R-:W-:Y:S01]  /*11f40*/  VIADD R0, R29, 0x61 ;  /* 0x000000611d007836 */ /* 0x000fe20000000000 */
[C---:B-1----:R-:W-:Y:S01]  /*11f50*/  LEA.HI.X.SX32 R5, R10.reuse, R3, 0x1, P6 ;  /* 0x000000030a057211 */ /* 0x042fe200030f0eff */
[----:B------:R-:W-:-:S03]  /*11f60*/  VIADD R10, R10, UR6 ;  /* 0x000000060a0a7c36 */ /* 0x000fc60008000000 */
[----:B--2---:R-:W-:Y:S01]  /*11f70*/  ISETP.LT.AND P5, PT, R0, UR22, !P0 ;  /* 0x0000001600007c0c */ /* 0x004fe2000c7a1270 */
[----:B------:R-:W1:Y:S01]  /*11f80*/  LDCU UR6, c[0x0][0x3b8] ;  /* 0x00007700ff0677ac */ /* 0x000e620008000800 */
[C---:B------:R-:W-:Y:S01]  /*11f90*/  VIADD R11, R10.reuse, UR7 ;  /* 0x000000070a0b7c36 */ /* 0x040fe20008000000 */
[CC--:B------:R-:W-:Y:S01]  /*11fa0*/  LEA R8, P6, R10.reuse, R2.reuse, 0x1 ;  /* 0x000000020a087211 */ /* 0x0c0fe200078c08ff */
[----:B------:R-:W-:Y:S01]  /*11fb0*/  VIADD R0, R29, 0x62 ;  /* 0x000000621d007836 */ /* 0x000fe20000000000 */
[----:B------:R2:W-:Y:S01]  /*11fc0*/  @P1 STG.E.U16 desc[UR8][R4.64], R16 ;  /* 0x0000001004001986 */ /* 0x0005e2000c101508 */
[----:B------:R-:W0:Y:S01]  /*11fd0*/  LDCU UR22, c[0x0][0x39c] ;  /* 0x00007380ff1677ac */ /* 0x000e220008000800 */
[-C--:B------:R-:W-:Y:S02]  /*11fe0*/  LEA.HI.X.SX32 R9, R10, R3.reuse, 0x1, P6 ;  /* 0x000000030a097211 */ /* 0x080fe400030f0eff */
[----:B------:R-:W-:Y:S01]  /*11ff0*/  LEA R6, P6, R11, R2, 0x1 ;  /* 0x000000020b067211 */ /* 0x000fe200078c08ff */
[----:B------:R-:W0:Y:S01]  /*12000*/  LDCU UR7, c[0x0][0x3b8] ;  /* 0x00007700ff0777ac */ /* 0x000e220008000800 */
[----:B------:R-:W-:Y:S01]  /*12010*/  ISETP.LT.AND P4, PT, R0, UR23, !P0 ;  /* 0x0000001700007c0c */ /* 0x000fe2000c781270 */
[----:B------:R-:W-:Y:S01]  /*12020*/  VIADD R0, R29, 0x63 ;  /* 0x000000631d007836 */ /* 0x000fe20000000000 */
[C---:B------:R-:W-:Y:S01]  /*12030*/  LEA.HI.X.SX32 R7, R11.reuse, R3, 0x1, P6 ;  /* 0x000000030b077211 */ /* 0x040fe200030f0eff */
[----:B------:R-:W-:Y:S01]  /*12040*/  VIADD R11, R11, UR10 ;  /* 0x0000000a0b0b7c36 */ /* 0x000fe20008000000 */
[----:B------:R-:W0:Y:S01]  /*12050*/  LDCU UR23, c[0x0][0x39c] ;  /* 0x00007380ff1777ac */ /* 0x000e220008000800 */
[----:B--2---:R-:W-:-:S02]  /*12060*/  PRMT R5, R16, 0x7632, R5 ;  /* 0x0000763210057816 */ /* 0x004fc40000000005 */
[----:B------:R-:W-:Y:S01]  /*12070*/  VIADD R10, R11, UR11 ;  /* 0x0000000b0b0a7c36 */ /* 0x000fe20008000000 */
[----:B------:R-:W-:Y:S01]  /*12080*/  ISETP.LT.AND P3, PT, R0, UR24, !P0 ;  /* 0x0000001800007c0c */ /* 0x000fe2000c761270 */
[----:B------:R-:W-:Y:S01]  /*12090*/  VIADD R0, R29, 0x64 ;  /* 0x000000641d007836 */ /* 0x000fe20000000000 */
[----:B------:R-:W-:Y:S01]  /*120a0*/  LEA R4, P6, R11, R2, 0x1 ;  /* 0x000000020b047211 */ /* 0x000fe200078c08ff */
[----:B------:R2:W-:Y:S01]  /*120b0*/  @P5 STG.E.U16 desc[UR8][R8.64], R5 ;  /* 0x0000000508005986 */ /* 0x0005e2000c101508 */
[----:B------:R-:W0:Y:S02]  /*120c0*/  LDCU UR10, c[0x0][0x3b8] ;  /* 0x00007700ff0a77ac */ /* 0x000e240008000800 */
[----:B------:R-:W-:Y:S01]  /*120d0*/  ISETP.LT.AND P2, PT, R0, UR25, !P0 ;  /* 0x0000001900007c0c */ /* 0x000fe2000c741270 */
[----:B------:R-:W-:Y:S01]  /*120e0*/  VIADD R0, R29, 0x65 ;  /* 0x000000651d007836 */ /* 0x000fe20000000000 */
[----:B------:R-:W0:Y:S01]  /*120f0*/  LDCU UR11, c[0x0][0x3b8] ;  /* 0x00007700ff0b77ac */ /* 0x000e220008000800 */
[----:B--2---:R-:W-:-:S02]  /*12100*/  LEA.HI.X.SX32 R5, R11, R3, 0x1, P6 ;  /* 0x000000030b057211 */ /* 0x004fc400030f0eff */
[----:B------:R-:W-:Y:S01]  /*12110*/  LEA R8, P6, R10, R2, 0x1 ;  /* 0x000000020a087211 */ /* 0x000fe200078c08ff */
[----:B------:R2:W-:Y:S01]  /*12120*/  @P4 STG.E.U16 desc[UR8][R6.64], R17 ;  /* 0x0000001106004986 */ /* 0x0005e2000c101508 */
[----:B------:R-:W-:Y:S02]  /*12130*/  ISETP.LT.AND P1, PT, R0, UR26, !P0 ;  /* 0x0000001a00007c0c */ /* 0x000fe4000c721270 */
[C---:B------:R-:W-:Y:S01]  /*12140*/  LEA.HI.X.SX32 R9, R10.reuse, R3, 0x1, P6 ;  /* 0x000000030a097211 */ /* 0x040fe200030f0eff */
[----:B------:R-:W-:Y:S01]  /*12150*/  VIADD R10, R10, UR12 ;  /* 0x0000000c0a0a7c36 */ /* 0x000fe20008000000 */
[----:B------:R-:W0:Y:S01]  /*12160*/  LDCU UR12, c[0x0][0x3b8] ;  /* 0x00007700ff0c77ac */ /* 0x000e220008000800 */
[----:B------:R-:W-:Y:S02]  /*12170*/  VIADD R0, R29, 0x66 ;  /* 0x000000661d007836 */ /* 0x000fe40000000000 */
[----:B------:R-:W-:Y:S01]  /*12180*/  VIADD R11, R10, UR13 ;  /* 0x0000000d0a0b7c36 */ /* 0x000fe20008000000 */
[----:B------:R-:W0:Y:S01]  /*12190*/  LDCU UR13, c[0x0][0x3b8] ;  /* 0x00007700ff0d77ac */ /* 0x000e220008000800 */
[----:B--2---:R-:W-:-:S02]  /*121a0*/  PRMT R7, R17, 0x7632, R7 ;  /* 0x0000763211077816 */ /* 0x004fc40000000007 */
[----:B------:R-:W-:-:S03]  /*121b0*/  LEA R6, P6, R10, R2, 0x1 ;  /* 0x000000020a067211 */ /* 0x000fc600078c08ff */
[----:B------:R2:W-:Y:S01]  /*121c0*/  @P3 STG.E.U16 desc[UR8][R4.64], R7 ;  /* 0x0000000704003986 */ /* 0x0005e2000c101508 */
[----:B------:R-:W-:Y:S01]  /*121d0*/  ISETP.LT.AND P5, PT, R0, UR27, !P0 ;  /* 0x0000001b00007c0c */ /* 0x000fe2000c7a1270 */
[----:B------:R-:W-:Y:S02]  /*121e0*/  VIADD R0, R29, 0x67 ;  /* 0x000000671d007836 */ /* 0x000fe40000000000 */
[----:B------:R-:W-:Y:S01]  /*121f0*/  @P2 STG.E.U16 desc[UR8][R8.64], R18 ;  /* 0x0000001208002986 */ /* 0x000fe2000c101508 */
[----:B--2---:R-:W-:Y:S02]  /*12200*/  LEA.HI.X.SX32 R7, R10, R3, 0x1, P6 ;  /* 0x000000030a077211 */ /* 0x004fe400030f0eff */
[----:B------:R-:W-:Y:S02]  /*12210*/  PRMT R5, R18, 0x7632, R5 ;  /* 0x0000763212057816 */ /* 0x000fe40000000005 */
[----:B------:R-:W-:-:S03]  /*12220*/  LEA R4, P6, R11, R2, 0x1 ;  /* 0x000000020b047211 */ /* 0x000fc600078c08ff */
[----:B------:R2:W-:Y:S01]  /*12230*/  @P1 STG.E.U16 desc[UR8][R6.64], R5 ;  /* 0x0000000506001986 */ /* 0x0005e2000c101508 */
[----:B------:R-:W-:Y:S01]  /*12240*/  ISETP.LT.AND P4, PT, R0, UR18, !P0 ;  /* 0x0000001200007c0c */ /* 0x000fe2000c781270 */
[----:B------:R-:W-:Y:S01]  /*12250*/  VIADD R0, R29, 0x68 ;  /* 0x000000681d007836 */ /* 0x000fe20000000000 */
[----:B------:R-:W0:Y:S01]  /*12260*/  LDCU UR18, c[0x0][0x39c] ;  /* 0x00007380ff1277ac */ /* 0x000e220008000800 */
[CC--:B--2---:R-:W-:Y:S01]  /*12270*/  LEA.HI.X.SX32 R5, R11.reuse, R3.reuse, 0x1, P6 ;  /* 0x000000030b057211 */ /* 0x0c4fe200030f0eff */
[----:B------:R-:W-:Y:S02]  /*12280*/  VIADD R11, R11, UR14 ;  /* 0x0000000e0b0b7c36 */ /* 0x000fe40008000000 */
[----:B------:R-:W-:Y:S01]  /*12290*/  ISETP.LT.AND P3, PT, R0, UR19, !P0 ;  /* 0x0000001300007c0c */ /* 0x000fe2000c761270 */
[----:B------:R-:W2:Y:S01]  /*122a0*/  LDCU UR14, c[0x0][0x3b8] ;  /* 0x00007700ff0e77ac */ /* 0x000ea20008000800 */
[C---:B------:R-:W-:Y:S01]  /*122b0*/  VIADD R10, R11.reuse, UR15 ;  /* 0x0000000f0b0a7c36 */ /* 0x040fe20008000000 */
[----:B------:R-:W-:Y:S01]  /*122c0*/  LEA R8, P6, R11, R2, 0x1 ;  /* 0x000000020b087211 */ /* 0x000fe200078c08ff */
[----:B------:R-:W-:Y:S01]  /*122d0*/  VIADD R0, R29, 0x69 ;  /* 0x000000691d007836 */ /* 0x000fe20000000000 */
[----:B------:R0:W-:Y:S01]  /*122e0*/  @P5 STG.E.U16 desc[UR8][R4.64], R19 ;  /* 0x0000001304005986 */ /* 0x0001e2000c101508 */
[----:B------:R-:W1:Y:S01]  /*122f0*/  LDCU UR19, c[0x0][0x39c] ;  /* 0x00007380ff1377ac */ /* 0x000e620008000800 */
[----:B------:R-:W-:-:S02]  /*12300*/  LEA.HI.X.SX32 R9, R11, R3, 0x1, P6 ;  /* 0x000000030b097211 */ /* 0x000fc400030f0eff */
[-C--:B------:R-:W-:Y:S01]  /*12310*/  LEA R6, P6, R10, R2.reuse, 0x1 ;  /* 0x000000020a067211 */ /* 0x080fe200078c08ff */
[----:B------:R-:W1:Y:S01]  /*12320*/  LDCU UR15, c[0x0][0x39c] ;  /* 0x00007380ff0f77ac */ /* 0x000e620008000800 */
[----:B------:R-:W-:Y:S02]  /*12330*/  ISETP.LT.AND P2, PT, R0, UR20, !P0 ;  /* 0x0000001400007c0c */ /* 0x000fe4000c741270 */
[CC--:B------:R-:W-:Y:S01]  /*12340*/  LEA.HI.X.SX32 R7, R10.reuse, R3.reuse, 0x1, P6 ;  /* 0x000000030a077211 */ /* 0x0c0fe200030f0eff */
[----:B------:R-:W-:Y:S01]  /*12350*/  VIADD R10, R10, UR16 ;  /* 0x000000100a0a7c36 */ /* 0x000fe20008000000 */
[----:B------:R-:W1:Y:S01]  /*12360*/  LDCU UR20, c[0x0][0x39c] ;  /* 0x00007380ff1477ac */ /* 0x000e620008000800 */
[----:B------:R-:W-:Y:S01]  /*12370*/  VIADD R0, R29, 0x6a ;  /* 0x0000006a1d007836 */ /* 0x000fe20000000000 */
[----:B0-----:R-:W-:Y:S01]  /*12380*/  PRMT R5, R19, 0x7632, R5 ;  /* 0x0000763213057816 */ /* 0x001fe20000000005 */
[C---:B---3--:R-:W-:Y:S01]  /*12390*/  VIADD R11, R10.reuse, UR17 ;  /* 0x000000110a0b7c36 */ /* 0x048fe20008000000 */
[----:B------:R-:W-:Y:S01]  /*123a0*/  LEA R4, P6, R10, R2, 0x1 ;  /* 0x000000020a047211 */ /* 0x000fe200078c08ff */
[----:B------:R-:W0:Y:S01]  /*123b0*/  LDCU UR16, c[0x0][0x39c] ;  /* 0x00007380ff1077ac */ /* 0x000e220008000800 */
[----:B------:R-:W-:Y:S01]  /*123c0*/  ISETP.LT.AND P1, PT, R0, UR21, !P0 ;  /* 0x0000001500007c0c */ /* 0x000fe2000c721270 */
[C---:B------:R-:W-:Y:S01]  /*123d0*/  VIADD R0, R29.reuse, 0x6b ;  /* 0x0000006b1d007836 */ /* 0x040fe20000000000 */
[----:B------:R3:W-:Y:S01]  /*123e0*/  @P4 STG.E.U16 desc[UR8][R8.64], R5 ;  /* 0x0000000508004986 */ /* 0x0007e2000c101508 */
[----:B------:R-:W0:Y:S03]  /*123f0*/  LDCU UR17, c[0x0][0x39c] ;  /* 0x00007380ff1177ac */ /* 0x000e260008000800 */
[----:B------:R-:W-:Y:S01]  /*12400*/  ISETP.LT.AND P5, PT, R0, UR22, !P0 ;  /* 0x0000001600007c0c */ /* 0x000fe2000c7a1270 */
[----:B------:R-:W-:Y:S01]  /*12410*/  VIADD R0, R29, 0x6c ;  /* 0x0000006c1d007836 */ /* 0x000fe20000000000 */
[----:B---3--:R-:W-:-:S02]  /*12420*/  LEA.HI.X.SX32 R5, R10, R3, 0x1, P6 ;  /* 0x000000030a057211 */ /* 0x008fc400030f0eff */
[----:B------:R-:W-:-:S04]  /*12430*/  LEA R8, P6, R11, R2, 0x1 ;  /* 0x000000020b087211 */ /* 0x000fc800078c08ff */
[CC--:B------:R-:W-:Y:S01]  /*12440*/  LEA.HI.X.SX32 R9, R11.reuse, R3.reuse, 0x1, P6 ;  /* 0x000000030b097211 */ /* 0x0c0fe200030f0eff */
[----:B----4-:R-:W-:Y:S01]  /*12450*/  VIADD R11, R11, UR4 ;  /* 0x000000040b0b7c36 */ /* 0x010fe20008000000 */
[----:B------:R-:W-:Y:S01]  /*12460*/  ISETP.LT.AND P4, PT, R0, UR23, !P0 ;  /* 0x0000001700007c0c */ /* 0x000fe2000c781270 */
[----:B------:R-:W-:Y:S01]  /*12470*/  VIADD R0, R29, 0x6d ;  /* 0x0000006d1d007836 */ /* 0x000fe20000000000 */
[----:B------:R3:W-:Y:S01]  /*12480*/  @P3 STG.E.U16 desc[UR8][R6.64], R24 ;  /* 0x0000001806003986 */ /* 0x0007e2000c101508 */
[C---:B-1----:R-:W-:Y:S01]  /*12490*/  VIADD R14, R11.reuse, UR6 ;  /* 0x000000060b0e7c36 */ /* 0x042fe20008000000 */
[-C--:B------:R-:W-:Y:S01]  /*124a0*/  LEA R10, P6, R11, R2.reuse, 0x1 ;  /* 0x000000020b0a7211 */ /* 0x080fe200078c08ff */
[----:B------:R-:W1:Y:S01]  /*124b0*/  LDCU UR4, c[0x0][0x3b8] ;  /* 0x00007700ff0477ac */ /* 0x000e620008000800 */
[----:B------:R-:W-:Y:S01]  /*124c0*/  ISETP.LT.AND P3, PT, R0, UR18, !P0 ;  /* 0x0000001200007c0c */ /* 0x000fe2000c761270 */
[----:B------:R-:W-:Y:S01]  /*124d0*/  VIADD R0, R29, 0x6e ;  /* 0x0000006e1d007836 */ /* 0x000fe20000000000 */
[----:B------:R-:W-:Y:S01]  /*124e0*/  LEA.HI.X.SX32 R11, R11, R3, 0x1, P6 ;  /* 0x000000030b0b7211 */ /* 0x000fe200030f0eff */
[----:B------:R-:W4:Y:S01]  /*124f0*/  LDCU UR18, c[0x0][0x39c] ;  /* 0x00007380ff1277ac */ /* 0x000f220008000800 */
[----:B------:R-:W-:Y:S01]  /*12500*/  LEA R12, P6, R14, R2, 0x1 ;  /* 0x000000020e0c7211 */ /* 0x000fe200078c08ff */
[----:B------:R-:W0:Y:S01]  /*12510*/  LDCU UR6, c[0x0][0x3b8] ;  /* 0x00007700ff0677ac */ /* 0x000e220008000800 */
[----:B---3--:R-:W-:-:S02]  /*12520*/  PRMT R7, R24, 0x7632, R7 ;  /* 0x0000763218077816 */ /* 0x008fc40000000007 */
[C---:B------:R-:W-:Y:S02]  /*12530*/  LEA.HI.X.SX32 R13, R14.reuse, R3, 0x1, P6 ;  /* 0x000000030e0d7211 */ /* 0x040fe400030f0eff */
[----:B------:R-:W-:Y:S01]  /*12540*/  IADD3 R14, PT, PT, R14, UR7, RZ ;  /* 0x000000070e0e7c10 */ /* 0x000fe2000fffe0ff */
[----:B------:R-:W-:Y:S01]  /*12550*/  @P2 STG.E.U16 desc[UR8][R4.64], R7 ;  /* 0x0000000704002986 */ /* 0x000fe2000c101508 */
[----:B------:R-:W-:Y:S01]  /*12560*/  ISETP.LT.AND P2, PT, R0, UR19, !P0 ;  /* 0x0000001300007c0c */ /* 0x000fe2000c741270 */
[----:B------:R-:W-:Y:S01]  /*12570*/  VIADD R0, R29, 0x6f ;  /* 0x0000006f1d007836 */ /* 0x000fe20000000000 */
[----:B------:R-:W3:Y:S01]  /*12580*/  LDCU UR7, c[0x0][0x3b8] ;  /* 0x00007700ff0777ac */ /* 0x000ee20008000800 */
[----:B------:R0:W-:Y:S01]  /*12590*/  @P1 STG.E.U16 desc[UR8][R8.64], R25 ;  /* 0x0000001908001986 */ /* 0x0001e2000c101508 */
[----:B------:R-:W-:-:S03]  /*125a0*/  VIADD R15, R14, UR10 ;  /* 0x0000000a0e0f7c36 */ /* 0x000fc60008000000 */
[----:B------:R-:W1:Y:S01]  /*125b0*/  LDS.128 R4, [R28] ;  /* 0x000000001c047984 */ /* 0x000e620000000c00 */
[----:B------:R-:W-:Y:S01]  /*125c0*/  ISETP.LT.AND P1, PT, R0, UR20, !P0 ;  /* 0x0000001400007c0c */ /* 0x000fe2000c721270 */
[----:B------:R-:W-:Y:S01]  /*125d0*/  VIADD R0, R29, 0x70 ;  /* 0x000000701d007836 */ /* 0x000fe20000000000 */
[----:B------:R-:W1:Y:S01]  /*125e0*/  LDCU UR10, c[0x0][0x3b8] ;  /* 0x00007700ff0a77ac */ /* 0x000e620008000800 */
[----:B0-----:R-:W-:Y:S02]  /*125f0*/  PRMT R9, R25, 0x7632, R9 ;  /* 0x0000763219097816 */ /* 0x001fe40000000009 */
[----:B------:R-:W-:-:S03]  /*12600*/  LEA R8, P6, R14, R2, 0x1 ;  /* 0x000000020e087211 */ /* 0x000fc600078c08ff */
[----:B------:R0:W-:Y:S01]  /*12610*/  @P5 STG.E.U16 desc[UR8][R10.64], R9 ;  /* 0x000000090a005986 */ /* 0x0001e2000c101508 */
[----:B------:R-:W-:Y:S01]  /*12620*/  ISETP.LT.AND P5, PT, R0, UR15, !P0 ;  /* 0x0000000f00007c0c */ /* 0x000fe2000c7a1270 */
[----:B------:R-:W-:Y:S01]  /*12630*/  VIADD R0, R29, 0x71 ;  /* 0x000000711d007836 */ /* 0x000fe20000000000 */
[----:B------:R-:W1:Y:S01]  /*12640*/  LDCU UR15, c[0x0][0x39c] ;  /* 0x00007380ff0f77ac */ /* 0x000e620008000800 */
[----:B------:R-:W-:Y:S01]  /*12650*/  @P4 STG.E.U16 desc[UR8][R12.64], R26 ;  /* 0x0000001a0c004986 */ /* 0x000fe2000c101508 */
[----:B0-----:R-:W-:Y:S02]  /*12660*/  LEA.HI.X.SX32 R9, R14, R3, 0x1, P6 ;  /* 0x000000030e097211 */ /* 0x001fe400030f0eff */
[----:B------:R-:W-:Y:S02]  /*12670*/  PRMT R11, R26, 0x7632, R11 ;  /* 0x000076321a0b7816 */ /* 0x000fe4000000000b */
[----:B------:R-:W-:-:S03]  /*12680*/  LEA R10, P6, R15, R2, 0x1 ;  /* 0x000000020f0a7211 */ /* 0x000fc600078c08ff */
[----:B------:R0:W-:Y:S01]  /*12690*/  @P3 STG.E.U16 desc[UR8][R8.64], R11 ;  /* 0x0000000b08003986 */ /* 0x0001e2000c101508 */
[----:B------:R-:W-:Y:S01]  /*126a0*/  ISETP.LT.AND P4, PT, R0, UR16, !P0 ;  /* 0x0000001000007c0c */ /* 0x000fe2000c781270 */
[----:B------:R-:W-:Y:S01]  /*126b0*/  VIADD R0, R29, 0x72 ;  /* 0x000000721d007836 */ /* 0x000fe20000000000 */
[----:B------:R-:W1:Y:S01]  /*126c0*/  LDCU UR16, c[0x0][0x39c] ;  /* 0x00007380ff1077ac */ /* 0x000e620008000800 */
[CC--:B0-----:R-:W-:Y:S01]  /*126d0*/  LEA.HI.X.SX32 R11, R15.reuse, R3.reuse, 0x1, P6 ;  /* 0x000000030f0b7211 */ /* 0x0c1fe200030f0eff */
[----:B------:R-:W-:Y:S02]  /*126e0*/  VIADD R15, R15, UR11 ;  /* 0x0000000b0f0f7c36 */ /* 0x000fe40008000000 */
[----:B------:R-:W-:Y:S01]  /*126f0*/  ISETP.LT.AND P3, PT, R0, UR17, !P0 ;  /* 0x0000001100007c0c */ /* 0x000fe2000c761270 */
[----:B------:R-:W0:Y:S01]  /*12700*/  LDCU UR11, c[0x0][0x3b8] ;  /* 0x00007700ff0b77ac */ /* 0x000e220008000800 */
[C---:B------:R-:W-:Y:S01]  /*12710*/  VIADD R14, R15.reuse, UR12 ;  /* 0x0000000c0f0e7c36 */ /* 0x040fe20008000000 */
[-C--:B------:R-:W-:Y:S01]  /*12720*/  LEA R12, P6, R15, R2.reuse, 0x1 ;  /* 0x000000020f0c7211 */ /* 0x080fe200078c08ff */
[----:B------:R-:W-:Y:S01]  /*12730*/  VIADD R0, R29, 0x73 ;  /* 0x000000731d007836 */ /* 0x000fe20000000000 */
[----:B------:R-:W-:Y:S01]  /*12740*/  PRMT R9, R27, 0x7632, R9 ;  /* 0x000076321b097816 */ /* 0x000fe20000000009 */
[----:B------:R-:W-:Y:S01]  /*12750*/  @P2 STG.E.U16 desc[UR8][R10.64], R27 ;  /* 0x0000001b0a002986 */ /* 0x000fe2000c101508 */
[----:B------:R-:W-:Y:S01]  /*12760*/  LEA.HI.X.SX32 R13, R15, R3, 0x1, P6 ;  /* 0x000000030f0d7211 */ /* 0x000fe200030f0eff */
[----:B------:R-:W0:Y:S01]  /*12770*/  LDCU UR12, c[0x0][0x39c] ;  /* 0x00007380ff0c77ac */ /* 0x000e220008000800 */
[----:B------:R-:W-:-:S02]  /*12780*/  LEA R8, P6, R14, R2, 0x1 ;  /* 0x000000020e087211 */ /* 0x000fc400078c08ff */
[----:B----4-:R-:W-:Y:S01]  /*12790*/  ISETP.LT.AND P2, PT, R0, UR18, !P0 ;  /* 0x0000001200007c0c */ /* 0x010fe2000c741270 */
[----:B------:R4:W-:Y:S01]  /*127a0*/  @P1 STG.E.U16 desc[UR8][R12.64], R9 ;  /* 0x000000090c001986 */ /* 0x0009e2000c101508 */
[----:B------:R-:W-:-:S05]  /*127b0*/  VIADD R0, R29, 0x74 ;  /* 0x000000741d007836 */ /* 0x000fca0000000000 */
[----:B-1----:R-:W-:Y:S01]  /*127c0*/  ISETP.LT.AND P1, PT, R0, UR15, !P0 ;  /* 0x0000000f00007c0c */ /* 0x002fe2000c721270 */
[----:B------:R-:W1:Y:S01]  /*127d0*/  LDCU UR15, c[0x0][0x39c] ;  /* 0x00007380ff0f77ac */ /* 0x000e620008000800 */
[CC--:B----4-:R-:W-:Y:S01]  /*127e0*/  LEA.HI.X.SX32 R9, R14.reuse, R3.reuse, 0x1, P6 ;  /* 0x000000030e097211 */ /* 0x0d0fe200030f0eff */
[----:B------:R-:W-:Y:S01]  /*127f0*/  VIADD R14, R14, UR13 ;  /* 0x0000000d0e0e7c36 */ /* 0x000fe20008000000 */
[----:B------:R-:W4:Y:S01]  /*12800*/  LDCU UR13, c[0x0][0x39c] ;  /* 0x00007380ff0d77ac */ /* 0x000f220008000800 */
[----:B------:R-:W-:Y:S02]  /*12810*/  VIADD R0, R29, 0x75 ;  /* 0x000000751d007836 */ /* 0x000fe40000000000 */
[C---:B--2---:R-:W-:Y:S01]  /*12820*/  VIADD R15, R14.reuse, UR14 ;  /* 0x0000000e0e0f7c36 */ /* 0x044fe20008000000 */
[C---:B------:R-:W-:Y:S01]  /*12830*/  LEA R10, P6, R14.reuse, R2, 0x1 ;  /* 0x000000020e0a7211 */ /* 0x040fe200078c08ff */
[----:B------:R2:W-:Y:S01]  /*12840*/  @P5 STG.E.U16 desc[UR8][R8.64], R4 ;  /* 0x0000000408005986 */ /* 0x0005e2000c101508 */
[----:B------:R-:W1:Y:S02]  /*12850*/  LDCU UR14, c[0x0][0x39c] ;  /* 0x00007380ff0e77ac */ /* 0x000e640008000800 */
[----:B------:R-:W-:-:S02]  /*12860*/  LEA.HI.X.SX32 R11, R14, R3, 0x1, P6 ;  /* 0x000000030e0b7211 */ /* 0x000fc400030f0eff */
[-C--:B------:R-:W-:Y:S02]  /*12870*/  LEA R12, P6, R15, R2.reuse, 0x1 ;  /* 0x000000020f0c7211 */ /* 0x080fe400078c08ff */
[----:B------:R-:W-:Y:S01]  /*12880*/  ISETP.LT.AND P5, PT, R0, UR16, !P0 ;  /* 0x0000001000007c0c */ /* 0x000fe2000c7a1270 */
[----:B------:R-:W-:Y:S01]  /*12890*/  VIADD R0, R29, 0x76 ;  /* 0x000000761d007836 */ /* 0x000fe20000000000 */
[CC--:B------:R-:W-:Y:S02]  /*128a0*/  LEA.HI.X.SX32 R13, R15.reuse, R3.reuse, 0x1, P6 ;  /* 0x000000030f0d7211 */ /* 0x0c0fe400030f0eff */
[----:B--2---:R-:W-:Y:S01]  /*128b0*/  PRMT R9, R4, 0x7632, R9 ;  /* 0x0000763204097816 */ /* 0x004fe20000000009 */
[----:B------:R-:W-:Y:S01]  /*128c0*/  VIADD R15, R15, UR4 ;  /* 0x000000040f0f7c36 */ /* 0x000fe20008000000 */
[----:B------:R-:W2:Y:S03]  /*128d0*/  LDCU UR4, c[0x0][0x3b8] ;  /* 0x00007700ff0477ac */ /* 0x000ea60008000800 */
[----:B------:R-:W-:Y:S01]  /*128e0*/  @P4 STG.E.U16 desc[UR8][R10.64], R9 ;  /* 0x000000090a004986 */ /* 0x000fe2000c101508 */
[----:B0-----:R-:W-:Y:S01]  /*128f0*/  ISETP.LT.AND P4, PT, R0, UR12, !P0 ;  /* 0x0000000c00007c0c */ /* 0x001fe2000c781270 */
[----:B------:R-:W-:Y:S01]  /*12900*/  VIADD R0, R29, 0x77 ;  /* 0x000000771d007836 */ /* 0x000fe20000000000 */
[CC--:B------:R-:W-:Y:S01]  /*12910*/  LEA R14, P6, R15.reuse, R2.reuse, 0x1 ;  /* 0x000000020f0e7211 */ /* 0x0c0fe200078c08ff */
[----:B------:R-:W0:Y:S01]  /*12920*/  LDS.128 R8, [R28+0x2000] ;  /* 0x002000001c087984 */ /* 0x000e220000000c00 */
[C---:B------:R-:W-:Y:S01]  /*12930*/  VIADD R4, R15.reuse, UR6 ;  /* 0x000000060f047c36 */ /* 0x040fe20008000000 */
[----:B------:R-:W0:Y:S01]  /*12940*/  LDCU UR12, c[0x0][0x3b8] ;  /* 0x00007700ff0c77ac */ /* 0x000e220008000800 */
[-C--:B------:R-:W-:Y:S01]  /*12950*/  LEA.HI.X.SX32 R15, R15, R3.reuse, 0x1, P6 ;  /* 0x000000030f0f7211 */ /* 0x080fe200030f0eff */
[----:B------:R2:W-:Y:S01]  /*12960*/  @P3 STG.E.U16 desc[UR8][R12.64], R5 ;  /* 0x000000050c003986 */ /* 0x0005e2000c101508 */
[----:B-1----:R-:W-:Y:S01]  /*12970*/  ISETP.LT.AND P3, PT, R0, UR15, !P0 ;  /* 0x0000000f00007c0c */ /* 0x002fe2000c761270 */
[----:B------:R-:W-:Y:S01]  /*12980*/  VIADD R0, R29, 0x78 ;  /* 0x000000781d007836 */ /* 0x000fe20000000000 */
[CC--:B------:R-:W-:Y:S01]  /*12990*/  LEA R16, P6, R4.reuse, R2.reuse, 0x1 ;  /* 0x0000000204107211 */ /* 0x0c0fe200078c08ff */
[----:B------:R-:W1:Y:S01]  /*129a0*/  LDCU UR6, c[0x0][0x3b8] ;  /* 0x00007700ff0677ac */ /* 0x000e620008000800 */
[----:B--2---:R-:W-:Y:S01]  /*129b0*/  PRMT R13, R5, 0x7632, R13 ;  /* 0x00007632050d7816 */ /* 0x004fe2000000000d */
[C---:B---3--:R-:W-:Y:S01]  /*129c0*/  VIADD R5, R4.reuse, UR7 ;  /* 0x0000000704057c36 */ /* 0x048fe20008000000 */
[-C--:B------:R-:W-:Y:S01]  /*129d0*/  LEA.HI.X.SX32 R17, R4, R3.reuse, 0x1, P6 ;  /* 0x0000000304117211 */ /* 0x080fe200030f0eff */
[----:B------:R-:W2:Y:S02]  /*129e0*/  LDCU UR7, c[0x0][0x3b8] ;  /* 0x00007700ff0777ac */ /* 0x000ea40008000800 */
[----:B------:R3:W-:Y:S01]  /*129f0*/  @P2 STG.E.U16 desc[UR8][R14.64], R13 ;  /* 0x0000000d0e002986 */ /* 0x0007e2000c101508 */
[----:B----4-:R-:W-:Y:S01]  /*12a00*/  ISETP.LT.AND P2, PT, R0, UR13, !P0 ;  /* 0x0000000d00007c0c */ /* 0x010fe2000c741270 */
[----:B------:R-:W4:Y:S01]  /*12a10*/  LDCU UR13, c[0x0][0x39c] ;  /* 0x00007380ff0d77ac */ /* 0x000f220008000800 */
[----:B------:R-:W-:Y:S01]  /*12a20*/  LEA R4, P6, R5, R2, 0x1 ;  /* 0x0000000205047211 */ /* 0x000fe200078c08ff */
[----:B------:R-:W-:Y:S01]  /*12a30*/  VIADD R0, R29, 0x79 ;  /* 0x000000791d007836 */ /* 0x000fe20000000000 */
[----:B------:R1:W-:Y:S01]  /*12a40*/  @P1 STG.E.U16 desc[UR8][R16.64], R6 ;  /* 0x0000000610001986 */ /* 0x0003e2000c101508 */
[C---:B---3--:R-:W-:Y:S01]  /*12a50*/  VIADD R14, R5.reuse, UR10 ;  /* 0x0000000a050e7c36 */ /* 0x048fe20008000000 */
[----:B------:R-:W-:Y:S01]  /*12a60*/  LEA.HI.X.SX32 R5, R5, R3, 0x1, P6 ;  /* 0x0000000305057211 */ /* 0x000fe200030f0eff */
[----:B------:R-:W3:Y:S01]  /*12a70*/  LDCU UR10, c[0x0][0x3b8] ;  /* 0x00007700ff0a77ac */ /* 0x000ee20008000800 */
[----:B------:R-:W-:-:S02]  /*12a80*/  PRMT R13, R6, 0x7632, R13 ;  /* 0x00007632060d7816 */ /* 0x000fc4000000000d */
[CC--:B------:R-:W-:Y:S01]  /*12a90*/  LEA R12, P6, R14.reuse, R2.reuse, 0x1 ;  /* 0x000000020e0c7211 */ /* 0x0c0fe200078c08ff */
[----:B-1----:R-:W-:Y:S01]  /*12aa0*/  VIADD R6, R14, UR11 ;  /* 0x0000000b0e067c36 */ /* 0x002fe20008000000 */
[----:B------:R-:W-:Y:S01]  /*12ab0*/  ISETP.LT.AND P1, PT, R0, UR14, !P0 ;  /* 0x0000000e00007c0c */ /* 0x000fe2000c721270 */
[----:B------:R1:W-:Y:S01]  /*12ac0*/  @P5 STG.E.U16 desc[UR8][R4.64], R13 ;  /* 0x0000000d04005986 */ /* 0x0003e2000c101508 */
[----:B------:R-:W2:Y:S01]  /*12ad0*/  LDCU UR14, c[0x0][0x39c] ;  /* 0x00007380ff0e77ac */ /* 0x000ea20008000800 */
[----:B------:R-:W-:Y:S02]  /*12ae0*/  VIADD R0, R29, 0x7a ;  /* 0x0000007a1d007836 */ /* 0x000fe40000000000 */
[----:B0-----:R-:W-:Y:S01]  /*12af0*/  VIADD R16, R6, UR12 ;  /* 0x0000000c06107c36 */ /* 0x001fe20008000000 */
[----:B------:R-:W0:Y:S01]  /*12b00*/  LDCU UR11, c[0x0][0x3b8] ;  /* 0x00007700ff0b77ac */ /* 0x000e220008000800 */
[----:B-1----:R-:W-:Y:S01]  /*12b10*/  LEA.HI.X.SX32 R13, R14, R3, 0x1, P6 ;  /* 0x000000030e0d7211 */ /* 0x002fe200030f0eff */
[----:B------:R-:W1:Y:S01]  /*12b20*/  LDCU UR12, c[0x0][0x39c] ;  /* 0x00007380ff0c77ac */ /* 0x000e620008000800 */
[----:B------:R-:W-:-:S02]  /*12b30*/  LEA R14, P6, R6, R2, 0x1 ;  /* 0x00000002060e7211 */ /* 0x000fc400078c08ff */
[----:B----4-:R-:W-:Y:S01]  /*12b40*/  ISETP.LT.AND P5, PT, R0, UR13, !P0 ;  /* 0x0000000d00007c0c */ /* 0x010fe2000c7a1270 */
[----:B------:R-:W4:Y:S01]  /*12b50*/  LDCU UR13, c[0x0][0x39c] ;  /* 0x00007380ff0d77ac */ /* 0x000f220008000800 */
[-C--:B------:R-:W-:Y:S01]  /*12b60*/  LEA.HI.X.SX32 R15, R6, R3.reuse, 0x1, P6 ;  /* 0x00000003060f7211 */ /* 0x080fe200030f0eff */
[C---:B------:R-:W-:Y:S01]  /*12b70*/  VIADD R6, R16.reuse, UR4 ;  /* 0x0000000410067c36 */ /* 0x040fe20008000000 */
[----:B------:R0:W-:Y:S01]  /*12b80*/  @P4 STG.E.U16 desc[UR8][R12.64], R7 ;  /* 0x000000070c004986 */ /* 0x0001e2000c101508 */
[CC--:B------:R-:W-:Y:S01]  /*12b90*/  LEA R4, P6, R16.reuse, R2.reuse, 0x1 ;  /* 0x0000000210047211 */ /* 0x0c0fe200078c08ff */
[----:B------:R-:W1:Y:S03]  /*12ba0*/  LDCU UR4, c[0x0][0x3b8] ;  /* 0x00007700ff0477ac */ /* 0x000e660008000800 */
[----:B------:R-:W-:Y:S01]  /*12bb0*/  LEA.HI.X.SX32 R5, R16, R3, 0x1, P6 ;  /* 0x0000000310057211 */ /* 0x000fe200030f0eff */
[----:B------:R-:W-:Y:S01]  /*12bc0*/  VIADD R0, R29, 0x7b ;  /* 0x0000007b1d007836 */ /* 0x000fe20000000000 */
[----:B0-----:R-:W-:Y:S01]  /*12bd0*/  PRMT R13, R7, 0x7632, R13 ;  /* 0x00007632070d7816 */ /* 0x001fe2000000000d */
[C---:B------:R-:W-:Y:S01]  /*12be0*/  VIADD R7, R6.reuse, UR6 ;  /* 0x0000000606077c36 */ /* 0x040fe20008000000 */
[----:B------:R-:W-:Y:S01]  /*12bf0*/  LEA R16, P6, R6, R2, 0x1 ;  /* 0x0000000206107211 */ /* 0x000fe200078c08ff */
[----:B------:R-:W0:Y:S02]  /*12c00*/  LDCU UR6, c[0x0][0x3b8] ;  /* 0x00007700ff0677ac */ /* 0x000e240008000800 */
[----:B------:R1:W-:Y:S01]  /*12c10*/  @P3 STG.E.U16 desc[UR8][R14.64], R13 ;  /* 0x0000000d0e003986 */ /* 0x0003e2000c101508 */
[----:B--2---:R-:W-:-:S03]  /*12c20*/  ISETP.LT.AND P4, PT, R0, UR14, !P0 ;  /* 0x0000000e00007c0c */ /* 0x004fc6000c781270 */
[----:B------:R2:W-:Y:S01]  /*12c30*/  @P2 STG.E.U16 desc[UR8][R4.64], R8 ;  /* 0x0000000804002986 */ /* 0x0005e2000c101508 */
[----:B------:R-:W-:Y:S01]  /*12c40*/  LEA.HI.X.SX32 R17, R6, R3, 0x1, P6 ;  /* 0x0000000306117211 */ /* 0x000fe200030f0eff */
[----:B------:R-:W-:Y:S02]  /*12c50*/  VIADD R0, R29, 0x7c ;  /* 0x0000007c1d007836 */ /* 0x000fe40000000000 */
[----:B-1----:R-:W-:Y:S01]  /*12c60*/  VIADD R13, R7, UR7 ;  /* 0x00000007070d7c36 */ /* 0x002fe20008000000 */
[----:B------:R-:W1:Y:S01]  /*12c70*/  LDCU UR7, c[0x0][0x39c] ;  /* 0x00007380ff0777ac */ /* 0x000e620008000800 */
[----:B--2---:R-:W-:Y:S02]  /*12c80*/  PRMT R5, R8, 0x7632, R5 ;  /* 0x0000763208057816 */ /* 0x004fe40000000005 */
[----:B---3--:R-:W-:Y:S01]  /*12c90*/  VIADD R8, R13, UR10 ;  /* 0x0000000a0d087c36 */ /* 0x008fe20008000000 */
[----:B------:R-:W-:-:S03]  /*12ca0*/  LEA R4, P6, R7, R2, 0x1 ;  /* 0x0000000207047211 */ /* 0x000fc600078c08ff */
[----:B------:R-:W-:Y:S01]  /*12cb0*/  VIADD R15, R8, UR11 ;  /* 0x0000000b080f7c36 */ /* 0x000fe20008000000 */
[----:B------:R2:W-:Y:S01]  /*12cc0*/  @P1 STG.E.U16 desc[UR8][R16.64], R5 ;  /* 0x0000000510001986 */ /* 0x0005e2000c101508 */
[----:B----4-:R-:W-:Y:S01]  /*12cd0*/  ISETP.LT.AND P3, PT, R0, UR13, !P0 ;  /* 0x0000000d00007c0c */ /* 0x010fe2000c761270 */
[----:B------:R-:W-:Y:S01]  /*12ce0*/  VIADD R0, R29, 0x7d ;  /* 0x0000007d1d007836 */ /* 0x000fe20000000000 */
[-C--:B------:R-:W-:Y:S01]  /*12cf0*/  LEA R6, P1, R13, R2.reuse, 0x1 ;  /* 0x000000020d067211 */ /* 0x080fe200078208ff */
[----:B------:R-:W-:Y:S01]  /*12d00*/  VIADD R18, R15, UR4 ;  /* 0x000000040f127c36 */ /* 0x000fe20008000000 */
[-C--:B--2---:R-:W-:Y:S02]  /*12d10*/  LEA.HI.X.SX32 R5, R7, R3.reuse, 0x1, P6 ;  /* 0x0000000307057211 */ /* 0x084fe400030f0eff */
[----:B------:R-:W-:Y:S02]  /*12d20*/  LEA R12, P6, R8, R2, 0x1 ;  /* 0x00000002080c7211 */ /* 0x000fe400078c08ff */
[----:B------:R-:W-:-:S02]  /*12d30*/  LEA.HI.X.SX32 R7, R13, R3, 0x1, P1 ;  /* 0x000000030d077211 */ /* 0x000fc400008f0eff */
[----:B------:R-:W-:Y:S01]  /*12d40*/  LEA.HI.X.SX32 R13, R8, R3, 0x1, P6 ;  /* 0x00000003080d7211 */ /* 0x000fe200030f0eff */
[C---:B------:R-:W-:Y:S01]  /*12d50*/  VIADD R8, R29.reuse, 0x7e ;  /* 0x0000007e1d087836 */ /* 0x040fe20000000000 */
[----:B------:R-:W-:Y:S01]  /*12d60*/  ISETP.LT.AND P2, PT, R0, UR12, !P0 ;  /* 0x0000000c00007c0c */ /* 0x000fe2000c741270 */
[----:B------:R-:W-:Y:S01]  /*12d70*/  VIADD R0, R29, 0x7f ;  /* 0x0000007f1d007836 */ /* 0x000fe20000000000 */
[----:B------:R-:W-:-:S04]  /*12d80*/  LEA R16, P1, R18, R2, 0x1 ;  /* 0x0000000212107211 */ /* 0x000fc800078208ff */
[-C--:B------:R-:W-:Y:S02]  /*12d90*/  LEA.HI.X.SX32 R17, R18, R3.reuse, 0x1, P1 ;  /* 0x0000000312117211 */ /* 0x080fe400008f0eff */
[----:B-1----:R-:W-:Y:S02]  /*12da0*/  ISETP.LT.AND P1, PT, R8, UR7, !P0 ;  /* 0x0000000708007c0c */ /* 0x002fe4000c721270 */
[----:B------:R-:W-:Y:S02]  /*12db0*/  ISETP.LT.AND P0, PT, R0, UR5, !P0 ;  /* 0x0000000500007c0c */ /* 0x000fe4000c701270 */
[----:B------:R-:W-:Y:S01]  /*12dc0*/  LEA R14, P6, R15, R2, 0x1 ;  /* 0x000000020f0e7211 */ /* 0x000fe200078c08ff */
[----:B------:R1:W-:Y:S01]  /*12dd0*/  @P5 STG.E.U16 desc[UR8][R4.64], R9 ;  /* 0x0000000904005986 */ /* 0x0003e2000c101508 */
[----:B------:R-:W-:Y:S01]  /*12de0*/  PRMT R0, R9, 0x7632, R0 ;  /* 0x0000763209007816 */ /* 0x000fe20000000000 */
[----:B0-----:R-:W-:Y:S01]  /*12df0*/  VIADD R19, R18, UR6 ;  /* 0x0000000612137c36 */ /* 0x001fe20008000000 */
[----:B------:R-:W-:-:S03]  /*12e00*/  LEA.HI.X.SX32 R15, R15, R3, 0x1, P6 ;  /* 0x000000030f0f7211 */ /* 0x000fc600030f0eff */
[----:B------:R0:W-:Y:S01]  /*12e10*/  @P4 STG.E.U16 desc[UR8][R6.64], R0 ;  /* 0x0000000006004986 */ /* 0x0001e2000c101508 */
[C---:B------:R-:W-:Y:S02]  /*12e20*/  LEA R2, P6, R19.reuse, R2, 0x1 ;  /* 0x0000000213027211 */ /* 0x040fe400078c08ff */
[----:B-1----:R-:W-:Y:S01]  /*12e30*/  PRMT R5, R10, 0x7632, R5 ;  /* 0x000076320a057816 */ /* 0x002fe20000000005 */
[----:B------:R0:W-:Y:S04]  /*12e40*/  @P3 STG.E.U16 desc[UR8][R12.64], R10 ;  /* 0x0000000a0c003986 */ /* 0x0001e8000c101508 */
[----:B------:R0:W-:Y:S01]  /*12e50*/  @P2 STG.E.U16 desc[UR8][R14.64], R5 ;  /* 0x000000050e002986 */ /* 0x0001e2000c101508 */
[----:B------:R-:W-:-:S03]  /*12e60*/  LEA.HI.X.SX32 R3, R19, R3, 0x1, P6 ;  /* 0x0000000313037211 */ /* 0x000fc600030f0eff */
[----:B------:R0:W-:Y:S01]  /*12e70*/  @P1 STG.E.U16 desc[UR8][R16.64], R11 ;  /* 0x0000000b10001986 */ /* 0x0001e2000c101508 */
[----:B------:R-:W-:Y:S05]  /*12e80*/  @!P0 EXIT ;  /* 0x000000000000894d */ /* 0x000fea0003800000 */
[----:B0-----:R-:W-:-:S05]  /*12e90*/  PRMT R11, R11, 0x7632, R11 ;  /* 0x000076320b0b7816 */ /* 0x001fca000000000b */
[----:B------:R-:W-:Y:S01]  /*12ea0*/  STG.E.U16 desc[UR8][R2.64], R11 ;  /* 0x0000000b02007986 */ /* 0x000fe2000c101508 */
[----:B------:R-:W-:Y:S05]  /*12eb0*/  EXIT ;  /* 0x000000000000794d */ /* 0x000fea0003800000 */
.L_x_2:
[----:B------:R-:W-:-:S00]  /*12ec0*/  BRA `(.L_x_2) ;  /* 0xfffffffc00fc7947 */ /* 0x000fc0000383ffff */
[----:B------:R-:W-:-:S00]  /*12ed0*/  NOP ;  /* 0x0000000000007918 */ /* 0x000fc00000000000 */
        /* <DEDUP_REMOVED lines=10> */
.L_x_3:


//--------------------- .nv.shared.matmul_kernel  --------------------------
	.section	.nv.shared.matmul_kernel,"aw",@nobits
	.sectionflags	@""
	.align	16
	.zero		1024


//--------------------- .nv.shared.reserved.0     --------------------------
	.section	.nv.shared.reserved.0,"aw",@nobits
	.weak		__nv_reservedSMEM_offset_0_alias
	.size		__nv_reservedSMEM_offset_0_alias, 0, 64
	.other		__nv_reservedSMEM_offset_0_alias,@"STO_CUDA_RESERVED_SHARED STV_DEFAULT"
__nv_reservedSMEM_offset_0_alias:
	.zero		0
	.zero		64


//--------------------- .nv.constant0.matmul_kernel --------------------------
	.section	.nv.constant0.matmul_kernel,"a",@progbits
	.sectionflags	@""
	.align	4
.nv.constant0.matmul_kernel:
	.zero		976


//--------------------- SYMBOLS --------------------------

	.type		.nv.reservedSmem.offset0,@object
	.size		.nv.reservedSmem.offset0,0x4
	.type		.nv.reservedSmem.cap,@object
	.size		.nv.reservedSmem.cap,0x4
